//
// Generated by NVIDIA NVVM Compiler
//
// Compiler Build ID: CL-36424714
// Cuda compilation tools, release 13.0, V13.0.88
// Based on NVVM 20.0.0
//

.version 9.0
.target sm_100
.address_size 64

.const .align 4 .b8 d_NumL[8];
.const .align 1 .b8 d_Pchar[1084];
.const .align 8 .b8 parameter[47328];
.const .align 4 .b8 d_stab[16384];
.const .align 4 .b8 d_deltah[64];
.const .align 4 .b8 d_deltas[64];

.func _Z4thalPciiiiS_iPdPi(
	.param .b64 _Z4thalPciiiiS_iPdPi_param_0,
	.param .b32 _Z4thalPciiiiS_iPdPi_param_1,
	.param .b32 _Z4thalPciiiiS_iPdPi_param_2,
	.param .b32 _Z4thalPciiiiS_iPdPi_param_3,
	.param .b32 _Z4thalPciiiiS_iPdPi_param_4,
	.param .b64 _Z4thalPciiiiS_iPdPi_param_5,
	.param .b32 _Z4thalPciiiiS_iPdPi_param_6,
	.param .b64 _Z4thalPciiiiS_iPdPi_param_7,
	.param .b64 _Z4thalPciiiiS_iPdPi_param_8
)
{
	.reg .pred 	%p<976>;
	.reg .b16 	%rs<295>;
	.reg .b32 	%r<2951>;
	.reg .b64 	%rd<2995>;
	.reg .b64 	%fd<3322>;

	ld.param.u64 	%rd159, [_Z4thalPciiiiS_iPdPi_param_0];
	ld.param.u32 	%r573, [_Z4thalPciiiiS_iPdPi_param_1];
	ld.param.u32 	%r574, [_Z4thalPciiiiS_iPdPi_param_2];
	ld.param.u32 	%r575, [_Z4thalPciiiiS_iPdPi_param_3];
	ld.param.u32 	%r576, [_Z4thalPciiiiS_iPdPi_param_4];
	ld.param.u64 	%rd160, [_Z4thalPciiiiS_iPdPi_param_5];
	ld.param.u32 	%r577, [_Z4thalPciiiiS_iPdPi_param_6];
	ld.param.u64 	%rd161, [_Z4thalPciiiiS_iPdPi_param_7];
	ld.param.u64 	%rd162, [_Z4thalPciiiiS_iPdPi_param_8];
	cvta.to.global.u64 	%rd1, %rd160;
	cvta.to.global.u64 	%rd2, %rd159;
	cvta.to.global.u64 	%rd3, %rd162;
	cvta.to.global.u64 	%rd4, %rd161;
	setp.ne.s32 	%p4, %r576, 4;
	mul.lo.s32 	%r1, %r577, 117;
	mul.wide.s32 	%rd163, %r1, 4;
	add.s64 	%rd5, %rd3, %rd163;
	@%p4 bra 	$L__BB0_8;
	mul.lo.s32 	%r629, %r577, 1331;
	mul.wide.s32 	%rd231, %r629, 8;
	add.s64 	%rd232, %rd4, %rd231;
	mov.b64 	%rd233, 0;
	st.global.u64 	[%rd232+10416], %rd233;
	mov.b64 	%rd234, -4781136703698410347;
	st.global.u64 	[%rd232+10424], %rd234;
	st.global.u64 	[%rd232+10432], %rd233;
$L__BB0_2:
	setp.ne.s32 	%p64, %r575, 0;
	@%p64 bra 	$L__BB0_96;
	mov.b32 	%r636, 1;
	st.global.u32 	[%rd5+408], %r636;
	setp.lt.s32 	%p72, %r574, 1;
	@%p72 bra 	$L__BB0_109;
	add.s32 	%r41, %r573, -1;
	mul.lo.s32 	%r42, %r577, 54;
	mov.b32 	%r2802, 1;
$L__BB0_5:
	add.s32 	%r638, %r41, %r2802;
	cvt.s64.s32 	%rd249, %r638;
	add.s64 	%rd250, %rd2, %rd249;
	ld.global.u8 	%rs54, [%rd250];
	add.s32 	%r44, %r2802, %r42;
	setp.gt.s16 	%p73, %rs54, 70;
	@%p73 bra 	$L__BB0_90;
	setp.eq.s16 	%p76, %rs54, 65;
	@%p76 bra 	$L__BB0_7;
	bra.uni 	$L__BB0_88;
$L__BB0_7:
	cvt.s64.s32 	%rd257, %r44;
	add.s64 	%rd258, %rd1, %rd257;
	mov.b16 	%rs58, 0;
	st.global.u8 	[%rd258], %rs58;
	bra.uni 	$L__BB0_95;
$L__BB0_8:
	mul.lo.s32 	%r578, %r577, 1331;
	mul.wide.s32 	%rd164, %r578, 8;
	add.s64 	%rd6, %rd4, %rd164;
	mov.b64 	%rd165, 4641240890982006784;
	st.global.u64 	[%rd6+10416], %rd165;
	mov.b64 	%rd166, -4605268388958384947;
	st.global.u64 	[%rd6+10424], %rd166;
	and.b32  	%r579, %r574, -2147483647;
	setp.ne.s32 	%p5, %r579, 1;
	@%p5 bra 	$L__BB0_10;
	mov.b32 	%r2791, 0;
	st.global.u32 	[%rd5+404], %r2791;
	bra.uni 	$L__BB0_23;
$L__BB0_10:
	mov.b32 	%r580, 0;
	st.global.u32 	[%rd5+400], %r580;
	setp.lt.s32 	%p6, %r574, 2;
	@%p6 bra 	$L__BB0_22;
	add.s32 	%r2, %r574, %r573;
	shr.u32 	%r582, %r574, 31;
	add.s32 	%r583, %r574, %r582;
	shr.s32 	%r3, %r583, 1;
	mov.b32 	%r4, 0;
$L__BB0_12:
	add.s32 	%r584, %r4, %r573;
	cvt.s64.s32 	%rd167, %r584;
	add.s64 	%rd168, %rd2, %rd167;
	ld.global.u8 	%rs1, [%rd168];
	setp.ne.s16 	%p7, %rs1, 65;
	not.b32 	%r585, %r4;
	add.s32 	%r586, %r2, %r585;
	cvt.s64.s32 	%rd169, %r586;
	add.s64 	%rd170, %rd2, %rd169;
	ld.global.u8 	%rs2, [%rd170];
	@%p7 bra 	$L__BB0_14;
	setp.ne.s16 	%p8, %rs2, 84;
	@%p8 bra 	$L__BB0_17;
$L__BB0_14:
	setp.ne.s16 	%p9, %rs1, 84;
	@%p9 bra 	$L__BB0_16;
	setp.ne.s16 	%p10, %rs2, 65;
	@%p10 bra 	$L__BB0_17;
$L__BB0_16:
	setp.eq.s16 	%p11, %rs1, 84;
	setp.eq.s16 	%p12, %rs1, 65;
	setp.ne.s16 	%p13, %rs2, 65;
	or.pred  	%p14, %p13, %p11;
	setp.ne.s16 	%p15, %rs2, 84;
	or.pred  	%p16, %p15, %p12;
	and.pred  	%p17, %p14, %p16;
	@%p17 bra 	$L__BB0_18;
$L__BB0_17:
	mov.b32 	%r2791, 0;
	st.global.u32 	[%rd5+404], %r2791;
	bra.uni 	$L__BB0_23;
$L__BB0_18:
	setp.eq.s16 	%p18, %rs1, 67;
	setp.ne.s16 	%p19, %rs2, 71;
	and.pred  	%p20, %p19, %p18;
	@%p20 bra 	$L__BB0_20;
	setp.ne.s16 	%p21, %rs2, 71;
	setp.eq.s16 	%p22, %rs1, 67;
	setp.eq.s16 	%p23, %rs1, 71;
	setp.ne.s16 	%p24, %rs2, 67;
	xor.pred  	%p25, %p23, %p24;
	or.pred  	%p26, %p21, %p22;
	and.pred  	%p27, %p25, %p26;
	@%p27 bra 	$L__BB0_21;
$L__BB0_20:
	mov.b32 	%r2791, 0;
	st.global.u32 	[%rd5+404], %r2791;
	bra.uni 	$L__BB0_23;
$L__BB0_21:
	add.s32 	%r4, %r4, 1;
	st.global.u32 	[%rd5+400], %r4;
	setp.lt.s32 	%p28, %r4, %r3;
	@%p28 bra 	$L__BB0_12;
$L__BB0_22:
	mov.b32 	%r2791, 1;
	st.global.u32 	[%rd5+404], %r2791;
$L__BB0_23:
	setp.eq.s32 	%p29, %r2791, 0;
	@%p29 bra 	$L__BB0_32;
	mov.f64 	%fd3028, 0d3E6466AE23AE1ED1;
	{
	.reg .b32 %temp; 
	mov.b64 	{%temp, %r2792}, %fd3028;
	}
	{
	.reg .b32 %temp; 
	mov.b64 	{%r2793, %temp}, %fd3028;
	}
	setp.gt.s32 	%p34, %r2792, 1048575;
	mov.b32 	%r2794, -1023;
	@%p34 bra 	$L__BB0_26;
	mov.f64 	%fd3028, 0d41C466AE23AE1ED1;
	{
	.reg .b32 %temp; 
	mov.b64 	{%temp, %r2792}, %fd3028;
	}
	{
	.reg .b32 %temp; 
	mov.b64 	{%r2793, %temp}, %fd3028;
	}
	mov.b32 	%r2794, -1077;
$L__BB0_26:
	add.s32 	%r607, %r2792, -1;
	setp.gt.u32 	%p35, %r607, 2146435070;
	@%p35 bra 	$L__BB0_30;
	shr.u32 	%r610, %r2792, 20;
	add.s32 	%r2795, %r2794, %r610;
	and.b32  	%r611, %r2792, 1048575;
	or.b32  	%r612, %r611, 1072693248;
	mov.b64 	%fd3029, {%r2793, %r612};
	setp.lt.u32 	%p37, %r612, 1073127583;
	@%p37 bra 	$L__BB0_29;
	{
	.reg .b32 %temp; 
	mov.b64 	{%r613, %temp}, %fd3029;
	}
	{
	.reg .b32 %temp; 
	mov.b64 	{%temp, %r614}, %fd3029;
	}
	add.s32 	%r615, %r614, -1048576;
	mov.b64 	%fd3029, {%r613, %r615};
	add.s32 	%r2795, %r2795, 1;
$L__BB0_29:
	add.f64 	%fd764, %fd3029, 0dBFF0000000000000;
	add.f64 	%fd765, %fd3029, 0d3FF0000000000000;
	rcp.approx.ftz.f64 	%fd766, %fd765;
	neg.f64 	%fd767, %fd765;
	fma.rn.f64 	%fd768, %fd767, %fd766, 0d3FF0000000000000;
	fma.rn.f64 	%fd769, %fd768, %fd768, %fd768;
	fma.rn.f64 	%fd770, %fd769, %fd766, %fd766;
	mul.f64 	%fd771, %fd764, %fd770;
	fma.rn.f64 	%fd772, %fd764, %fd770, %fd771;
	mul.f64 	%fd773, %fd772, %fd772;
	fma.rn.f64 	%fd774, %fd773, 0d3EB1380B3AE80F1E, 0d3ED0EE258B7A8B04;
	fma.rn.f64 	%fd775, %fd774, %fd773, 0d3EF3B2669F02676F;
	fma.rn.f64 	%fd776, %fd775, %fd773, 0d3F1745CBA9AB0956;
	fma.rn.f64 	%fd777, %fd776, %fd773, 0d3F3C71C72D1B5154;
	fma.rn.f64 	%fd778, %fd777, %fd773, 0d3F624924923BE72D;
	fma.rn.f64 	%fd779, %fd778, %fd773, 0d3F8999999999A3C4;
	fma.rn.f64 	%fd780, %fd779, %fd773, 0d3FB5555555555554;
	sub.f64 	%fd781, %fd764, %fd772;
	add.f64 	%fd782, %fd781, %fd781;
	neg.f64 	%fd783, %fd772;
	fma.rn.f64 	%fd784, %fd783, %fd764, %fd782;
	mul.f64 	%fd785, %fd770, %fd784;
	mul.f64 	%fd786, %fd773, %fd780;
	fma.rn.f64 	%fd787, %fd786, %fd772, %fd785;
	xor.b32  	%r616, %r2795, -2147483648;
	mov.b32 	%r617, 1127219200;
	mov.b64 	%fd788, {%r616, %r617};
	mov.b32 	%r618, -2147483648;
	mov.b64 	%fd789, {%r618, %r617};
	sub.f64 	%fd790, %fd788, %fd789;
	fma.rn.f64 	%fd791, %fd790, 0d3FE62E42FEFA39EF, %fd772;
	fma.rn.f64 	%fd792, %fd790, 0dBFE62E42FEFA39EF, %fd791;
	sub.f64 	%fd793, %fd792, %fd772;
	sub.f64 	%fd794, %fd787, %fd793;
	fma.rn.f64 	%fd795, %fd790, 0d3C7ABC9E3B39803F, %fd794;
	add.f64 	%fd3030, %fd791, %fd795;
	bra.uni 	$L__BB0_31;
$L__BB0_30:
	fma.rn.f64 	%fd763, %fd3028, 0d7FF0000000000000, 0d7FF0000000000000;
	{
	.reg .b32 %temp; 
	mov.b64 	{%temp, %r608}, %fd3028;
	}
	and.b32  	%r609, %r608, 2147483647;
	setp.eq.s32 	%p36, %r609, 0;
	selp.f64 	%fd3030, 0dFFF0000000000000, %fd763, %p36;
$L__BB0_31:
	mul.f64 	%fd796, %fd3030, 0d3FFFCB923A29C77A;
	st.global.f64 	[%rd6+10432], %fd796;
	bra.uni 	$L__BB0_40;
$L__BB0_32:
	mov.f64 	%fd3031, 0d3E4466AE23AE1ED1;
	{
	.reg .b32 %temp; 
	mov.b64 	{%temp, %r2796}, %fd3031;
	}
	{
	.reg .b32 %temp; 
	mov.b64 	{%r2797, %temp}, %fd3031;
	}
	setp.gt.s32 	%p30, %r2796, 1048575;
	mov.b32 	%r2798, -1023;
	@%p30 bra 	$L__BB0_34;
	mov.f64 	%fd3031, 0d41A466AE23AE1ED1;
	{
	.reg .b32 %temp; 
	mov.b64 	{%temp, %r2796}, %fd3031;
	}
	{
	.reg .b32 %temp; 
	mov.b64 	{%r2797, %temp}, %fd3031;
	}
	mov.b32 	%r2798, -1077;
$L__BB0_34:
	add.s32 	%r593, %r2796, -1;
	setp.gt.u32 	%p31, %r593, 2146435070;
	@%p31 bra 	$L__BB0_38;
	shr.u32 	%r596, %r2796, 20;
	add.s32 	%r2799, %r2798, %r596;
	and.b32  	%r597, %r2796, 1048575;
	or.b32  	%r598, %r597, 1072693248;
	mov.b64 	%fd3032, {%r2797, %r598};
	setp.lt.u32 	%p33, %r598, 1073127583;
	@%p33 bra 	$L__BB0_37;
	{
	.reg .b32 %temp; 
	mov.b64 	{%r599, %temp}, %fd3032;
	}
	{
	.reg .b32 %temp; 
	mov.b64 	{%temp, %r600}, %fd3032;
	}
	add.s32 	%r601, %r600, -1048576;
	mov.b64 	%fd3032, {%r599, %r601};
	add.s32 	%r2799, %r2799, 1;
$L__BB0_37:
	add.f64 	%fd728, %fd3032, 0dBFF0000000000000;
	add.f64 	%fd729, %fd3032, 0d3FF0000000000000;
	rcp.approx.ftz.f64 	%fd730, %fd729;
	neg.f64 	%fd731, %fd729;
	fma.rn.f64 	%fd732, %fd731, %fd730, 0d3FF0000000000000;
	fma.rn.f64 	%fd733, %fd732, %fd732, %fd732;
	fma.rn.f64 	%fd734, %fd733, %fd730, %fd730;
	mul.f64 	%fd735, %fd728, %fd734;
	fma.rn.f64 	%fd736, %fd728, %fd734, %fd735;
	mul.f64 	%fd737, %fd736, %fd736;
	fma.rn.f64 	%fd738, %fd737, 0d3EB1380B3AE80F1E, 0d3ED0EE258B7A8B04;
	fma.rn.f64 	%fd739, %fd738, %fd737, 0d3EF3B2669F02676F;
	fma.rn.f64 	%fd740, %fd739, %fd737, 0d3F1745CBA9AB0956;
	fma.rn.f64 	%fd741, %fd740, %fd737, 0d3F3C71C72D1B5154;
	fma.rn.f64 	%fd742, %fd741, %fd737, 0d3F624924923BE72D;
	fma.rn.f64 	%fd743, %fd742, %fd737, 0d3F8999999999A3C4;
	fma.rn.f64 	%fd744, %fd743, %fd737, 0d3FB5555555555554;
	sub.f64 	%fd745, %fd728, %fd736;
	add.f64 	%fd746, %fd745, %fd745;
	neg.f64 	%fd747, %fd736;
	fma.rn.f64 	%fd748, %fd747, %fd728, %fd746;
	mul.f64 	%fd749, %fd734, %fd748;
	mul.f64 	%fd750, %fd737, %fd744;
	fma.rn.f64 	%fd751, %fd750, %fd736, %fd749;
	xor.b32  	%r602, %r2799, -2147483648;
	mov.b32 	%r603, 1127219200;
	mov.b64 	%fd752, {%r602, %r603};
	mov.b32 	%r604, -2147483648;
	mov.b64 	%fd753, {%r604, %r603};
	sub.f64 	%fd754, %fd752, %fd753;
	fma.rn.f64 	%fd755, %fd754, 0d3FE62E42FEFA39EF, %fd736;
	fma.rn.f64 	%fd756, %fd754, 0dBFE62E42FEFA39EF, %fd755;
	sub.f64 	%fd757, %fd756, %fd736;
	sub.f64 	%fd758, %fd751, %fd757;
	fma.rn.f64 	%fd759, %fd754, 0d3C7ABC9E3B39803F, %fd758;
	add.f64 	%fd3033, %fd755, %fd759;
	bra.uni 	$L__BB0_39;
$L__BB0_38:
	fma.rn.f64 	%fd727, %fd3031, 0d7FF0000000000000, 0d7FF0000000000000;
	{
	.reg .b32 %temp; 
	mov.b64 	{%temp, %r594}, %fd3031;
	}
	and.b32  	%r595, %r594, 2147483647;
	setp.eq.s32 	%p32, %r595, 0;
	selp.f64 	%fd3033, 0dFFF0000000000000, %fd727, %p32;
$L__BB0_39:
	mul.f64 	%fd760, %fd3033, 0d3FFFCB923A29C77A;
	st.global.f64 	[%rd6+10432], %fd760;
$L__BB0_40:
	setp.gt.u32 	%p38, %r576, 2;
	@%p38 bra 	$L__BB0_2;
	setp.ne.s32 	%p39, %r575, 0;
	@%p39 bra 	$L__BB0_65;
	mov.b32 	%r624, 1;
	st.global.u32 	[%rd5+408], %r624;
	setp.lt.s32 	%p52, %r574, 1;
	@%p52 bra 	$L__BB0_109;
	add.s32 	%r27, %r573, -1;
	mul.lo.s32 	%r28, %r577, 54;
	add.s32 	%r29, %r574, %r573;
	mov.b32 	%r2800, 1;
	cvt.s64.s32 	%rd225, %r28;
$L__BB0_44:
	add.s32 	%r626, %r27, %r2800;
	cvt.s64.s32 	%rd201, %r626;
	add.s64 	%rd202, %rd2, %rd201;
	ld.global.u8 	%rs35, [%rd202];
	add.s32 	%r31, %r2800, %r28;
	setp.gt.s16 	%p53, %rs35, 70;
	@%p53 bra 	$L__BB0_48;
	setp.eq.s16 	%p56, %rs35, 65;
	@%p56 bra 	$L__BB0_51;
	setp.eq.s16 	%p57, %rs35, 67;
	@%p57 bra 	$L__BB0_47;
	bra.uni 	$L__BB0_53;
$L__BB0_47:
	cvt.s64.s32 	%rd207, %r31;
	add.s64 	%rd208, %rd1, %rd207;
	mov.b16 	%rs38, 1;
	st.global.u8 	[%rd208], %rs38;
	bra.uni 	$L__BB0_54;
$L__BB0_48:
	setp.eq.s16 	%p54, %rs35, 71;
	@%p54 bra 	$L__BB0_52;
	setp.eq.s16 	%p55, %rs35, 84;
	@%p55 bra 	$L__BB0_50;
	bra.uni 	$L__BB0_53;
$L__BB0_50:
	cvt.s64.s32 	%rd203, %r31;
	add.s64 	%rd204, %rd1, %rd203;
	mov.b16 	%rs36, 3;
	st.global.u8 	[%rd204], %rs36;
	bra.uni 	$L__BB0_54;
$L__BB0_51:
	cvt.s64.s32 	%rd209, %r31;
	add.s64 	%rd210, %rd1, %rd209;
	mov.b16 	%rs39, 0;
	st.global.u8 	[%rd210], %rs39;
	bra.uni 	$L__BB0_54;
$L__BB0_52:
	cvt.s64.s32 	%rd205, %r31;
	add.s64 	%rd206, %rd1, %rd205;
	mov.b16 	%rs37, 2;
	st.global.u8 	[%rd206], %rs37;
	bra.uni 	$L__BB0_54;
$L__BB0_53:
	cvt.s64.s32 	%rd211, %r31;
	add.s64 	%rd212, %rd1, %rd211;
	mov.b16 	%rs40, 4;
	st.global.u8 	[%rd212], %rs40;
$L__BB0_54:
	ld.global.u32 	%r32, [%rd5+408];
	cvt.s64.s32 	%rd8, %r32;
	sub.s32 	%r627, %r29, %r32;
	cvt.s64.s32 	%rd213, %r627;
	add.s64 	%rd214, %rd2, %rd213;
	ld.global.u8 	%rs41, [%rd214];
	setp.gt.s16 	%p58, %rs41, 70;
	@%p58 bra 	$L__BB0_58;
	setp.eq.s16 	%p61, %rs41, 65;
	@%p61 bra 	$L__BB0_61;
	setp.eq.s16 	%p62, %rs41, 67;
	@%p62 bra 	$L__BB0_57;
	bra.uni 	$L__BB0_63;
$L__BB0_57:
	add.s64 	%rd223, %rd225, %rd8;
	add.s64 	%rd224, %rd1, %rd223;
	mov.b16 	%rs44, 1;
	st.global.u8 	[%rd224+27], %rs44;
	bra.uni 	$L__BB0_64;
$L__BB0_58:
	setp.eq.s16 	%p59, %rs41, 71;
	@%p59 bra 	$L__BB0_62;
	setp.eq.s16 	%p60, %rs41, 84;
	@%p60 bra 	$L__BB0_60;
	bra.uni 	$L__BB0_63;
$L__BB0_60:
	add.s64 	%rd216, %rd225, %rd8;
	add.s64 	%rd217, %rd1, %rd216;
	mov.b16 	%rs42, 3;
	st.global.u8 	[%rd217+27], %rs42;
	bra.uni 	$L__BB0_64;
$L__BB0_61:
	add.s64 	%rd226, %rd225, %rd8;
	add.s64 	%rd227, %rd1, %rd226;
	mov.b16 	%rs45, 0;
	st.global.u8 	[%rd227+27], %rs45;
	bra.uni 	$L__BB0_64;
$L__BB0_62:
	add.s64 	%rd220, %rd225, %rd8;
	add.s64 	%rd221, %rd1, %rd220;
	mov.b16 	%rs43, 2;
	st.global.u8 	[%rd221+27], %rs43;
	bra.uni 	$L__BB0_64;
$L__BB0_63:
	add.s64 	%rd229, %rd225, %rd8;
	add.s64 	%rd230, %rd1, %rd229;
	mov.b16 	%rs46, 4;
	st.global.u8 	[%rd230+27], %rs46;
$L__BB0_64:
	ld.global.u32 	%r628, [%rd5+408];
	add.s32 	%r2800, %r628, 1;
	st.global.u32 	[%rd5+408], %r2800;
	setp.lt.s32 	%p63, %r628, %r574;
	@%p63 bra 	$L__BB0_44;
	bra.uni 	$L__BB0_109;
$L__BB0_65:
	mov.b32 	%r619, 1;
	st.global.u32 	[%rd5+408], %r619;
	setp.lt.s32 	%p40, %r574, 1;
	@%p40 bra 	$L__BB0_109;
	add.s32 	%r34, %r574, %r573;
	mul.lo.s32 	%r35, %r577, 54;
	add.s32 	%r36, %r573, -1;
	mov.b32 	%r2801, 1;
	cvt.s64.s32 	%rd195, %r35;
$L__BB0_67:
	sub.s32 	%r621, %r34, %r2801;
	cvt.s64.s32 	%rd171, %r621;
	add.s64 	%rd172, %rd2, %rd171;
	ld.global.u8 	%rs23, [%rd172];
	add.s32 	%r38, %r2801, %r35;
	setp.gt.s16 	%p41, %rs23, 70;
	@%p41 bra 	$L__BB0_71;
	setp.eq.s16 	%p44, %rs23, 65;
	@%p44 bra 	$L__BB0_75;
	setp.eq.s16 	%p45, %rs23, 67;
	@%p45 bra 	$L__BB0_70;
	bra.uni 	$L__BB0_76;
$L__BB0_70:
	cvt.s64.s32 	%rd177, %r38;
	add.s64 	%rd178, %rd1, %rd177;
	mov.b16 	%rs26, 2;
	st.global.u8 	[%rd178], %rs26;
	bra.uni 	$L__BB0_77;
$L__BB0_71:
	setp.eq.s16 	%p42, %rs23, 71;
	@%p42 bra 	$L__BB0_74;
	setp.ne.s16 	%p43, %rs23, 84;
	@%p43 bra 	$L__BB0_76;
	cvt.s64.s32 	%rd173, %r38;
	add.s64 	%rd174, %rd1, %rd173;
	mov.b16 	%rs24, 0;
	st.global.u8 	[%rd174], %rs24;
	bra.uni 	$L__BB0_77;
$L__BB0_74:
	cvt.s64.s32 	%rd175, %r38;
	add.s64 	%rd176, %rd1, %rd175;
	mov.b16 	%rs25, 1;
	st.global.u8 	[%rd176], %rs25;
	bra.uni 	$L__BB0_77;
$L__BB0_75:
	cvt.s64.s32 	%rd179, %r38;
	add.s64 	%rd180, %rd1, %rd179;
	mov.b16 	%rs27, 3;
	st.global.u8 	[%rd180], %rs27;
	bra.uni 	$L__BB0_77;
$L__BB0_76:
	cvt.s64.s32 	%rd181, %r38;
	add.s64 	%rd182, %rd1, %rd181;
	mov.b16 	%rs28, 4;
	st.global.u8 	[%rd182], %rs28;
$L__BB0_77:
	ld.global.u32 	%r39, [%rd5+408];
	cvt.s64.s32 	%rd10, %r39;
	add.s32 	%r622, %r36, %r39;
	cvt.s64.s32 	%rd183, %r622;
	add.s64 	%rd184, %rd2, %rd183;
	ld.global.u8 	%rs29, [%rd184];
	setp.gt.s16 	%p46, %rs29, 70;
	@%p46 bra 	$L__BB0_81;
	setp.eq.s16 	%p49, %rs29, 65;
	@%p49 bra 	$L__BB0_85;
	setp.eq.s16 	%p50, %rs29, 67;
	@%p50 bra 	$L__BB0_80;
	bra.uni 	$L__BB0_86;
$L__BB0_80:
	add.s64 	%rd193, %rd195, %rd10;
	add.s64 	%rd194, %rd1, %rd193;
	mov.b16 	%rs32, 2;
	st.global.u8 	[%rd194+27], %rs32;
	bra.uni 	$L__BB0_87;
$L__BB0_81:
	setp.eq.s16 	%p47, %rs29, 71;
	@%p47 bra 	$L__BB0_84;
	setp.ne.s16 	%p48, %rs29, 84;
	@%p48 bra 	$L__BB0_86;
	add.s64 	%rd186, %rd195, %rd10;
	add.s64 	%rd187, %rd1, %rd186;
	mov.b16 	%rs30, 0;
	st.global.u8 	[%rd187+27], %rs30;
	bra.uni 	$L__BB0_87;
$L__BB0_84:
	add.s64 	%rd189, %rd195, %rd10;
	add.s64 	%rd190, %rd1, %rd189;
	mov.b16 	%rs31, 1;
	st.global.u8 	[%rd190+27], %rs31;
	bra.uni 	$L__BB0_87;
$L__BB0_85:
	add.s64 	%rd196, %rd195, %rd10;
	add.s64 	%rd197, %rd1, %rd196;
	mov.b16 	%rs33, 3;
	st.global.u8 	[%rd197+27], %rs33;
	bra.uni 	$L__BB0_87;
$L__BB0_86:
	add.s64 	%rd199, %rd195, %rd10;
	add.s64 	%rd200, %rd1, %rd199;
	mov.b16 	%rs34, 4;
	st.global.u8 	[%rd200+27], %rs34;
$L__BB0_87:
	ld.global.u32 	%r623, [%rd5+408];
	add.s32 	%r2801, %r623, 1;
	st.global.u32 	[%rd5+408], %r2801;
	setp.lt.s32 	%p51, %r623, %r574;
	@%p51 bra 	$L__BB0_67;
	bra.uni 	$L__BB0_109;
$L__BB0_88:
	setp.eq.s16 	%p77, %rs54, 67;
	@%p77 bra 	$L__BB0_89;
	bra.uni 	$L__BB0_94;
$L__BB0_89:
	cvt.s64.s32 	%rd255, %r44;
	add.s64 	%rd256, %rd1, %rd255;
	mov.b16 	%rs57, 1;
	st.global.u8 	[%rd256], %rs57;
	bra.uni 	$L__BB0_95;
$L__BB0_90:
	setp.eq.s16 	%p74, %rs54, 71;
	@%p74 bra 	$L__BB0_93;
	setp.eq.s16 	%p75, %rs54, 84;
	@%p75 bra 	$L__BB0_92;
	bra.uni 	$L__BB0_94;
$L__BB0_92:
	cvt.s64.s32 	%rd251, %r44;
	add.s64 	%rd252, %rd1, %rd251;
	mov.b16 	%rs55, 3;
	st.global.u8 	[%rd252], %rs55;
	bra.uni 	$L__BB0_95;
$L__BB0_93:
	cvt.s64.s32 	%rd253, %r44;
	add.s64 	%rd254, %rd1, %rd253;
	mov.b16 	%rs56, 2;
	st.global.u8 	[%rd254], %rs56;
	bra.uni 	$L__BB0_95;
$L__BB0_94:
	cvt.s64.s32 	%rd259, %r44;
	add.s64 	%rd260, %rd1, %rd259;
	mov.b16 	%rs59, 4;
	st.global.u8 	[%rd260], %rs59;
$L__BB0_95:
	ld.global.u32 	%r639, [%rd5+408];
	add.s32 	%r640, %r639, %r42;
	cvt.s64.s32 	%rd261, %r640;
	add.s64 	%rd262, %rd1, %rd261;
	ld.global.u8 	%rs60, [%rd262];
	st.global.u8 	[%rd262+27], %rs60;
	ld.global.u32 	%r641, [%rd5+408];
	add.s32 	%r2802, %r641, 1;
	st.global.u32 	[%rd5+408], %r2802;
	setp.lt.s32 	%p78, %r641, %r574;
	@%p78 bra 	$L__BB0_5;
	bra.uni 	$L__BB0_109;
$L__BB0_96:
	mov.b32 	%r630, 1;
	st.global.u32 	[%rd5+408], %r630;
	setp.lt.s32 	%p65, %r574, 1;
	@%p65 bra 	$L__BB0_109;
	add.s32 	%r46, %r574, %r573;
	mul.lo.s32 	%r47, %r577, 54;
	mov.b32 	%r2803, 1;
$L__BB0_98:
	sub.s32 	%r632, %r46, %r2803;
	cvt.s64.s32 	%rd235, %r632;
	add.s64 	%rd236, %rd2, %rd235;
	ld.global.u8 	%rs47, [%rd236];
	add.s32 	%r49, %r2803, %r47;
	setp.gt.s16 	%p66, %rs47, 70;
	@%p66 bra 	$L__BB0_102;
	setp.eq.s16 	%p69, %rs47, 65;
	@%p69 bra 	$L__BB0_106;
	setp.eq.s16 	%p70, %rs47, 67;
	@%p70 bra 	$L__BB0_101;
	bra.uni 	$L__BB0_107;
$L__BB0_101:
	cvt.s64.s32 	%rd241, %r49;
	add.s64 	%rd242, %rd1, %rd241;
	mov.b16 	%rs50, 2;
	st.global.u8 	[%rd242], %rs50;
	bra.uni 	$L__BB0_108;
$L__BB0_102:
	setp.eq.s16 	%p67, %rs47, 71;
	@%p67 bra 	$L__BB0_105;
	setp.ne.s16 	%p68, %rs47, 84;
	@%p68 bra 	$L__BB0_107;
	cvt.s64.s32 	%rd237, %r49;
	add.s64 	%rd238, %rd1, %rd237;
	mov.b16 	%rs48, 0;
	st.global.u8 	[%rd238], %rs48;
	bra.uni 	$L__BB0_108;
$L__BB0_105:
	cvt.s64.s32 	%rd239, %r49;
	add.s64 	%rd240, %rd1, %rd239;
	mov.b16 	%rs49, 1;
	st.global.u8 	[%rd240], %rs49;
	bra.uni 	$L__BB0_108;
$L__BB0_106:
	cvt.s64.s32 	%rd243, %r49;
	add.s64 	%rd244, %rd1, %rd243;
	mov.b16 	%rs51, 3;
	st.global.u8 	[%rd244], %rs51;
	bra.uni 	$L__BB0_108;
$L__BB0_107:
	cvt.s64.s32 	%rd245, %r49;
	add.s64 	%rd246, %rd1, %rd245;
	mov.b16 	%rs52, 4;
	st.global.u8 	[%rd246], %rs52;
$L__BB0_108:
	ld.global.u32 	%r633, [%rd5+408];
	add.s32 	%r634, %r633, %r47;
	cvt.s64.s32 	%rd247, %r634;
	add.s64 	%rd248, %rd1, %rd247;
	ld.global.u8 	%rs53, [%rd248];
	st.global.u8 	[%rd248+27], %rs53;
	ld.global.u32 	%r635, [%rd5+408];
	add.s32 	%r2803, %r635, 1;
	st.global.u32 	[%rd5+408], %r2803;
	setp.lt.s32 	%p71, %r635, %r574;
	@%p71 bra 	$L__BB0_98;
$L__BB0_109:
	setp.ne.s32 	%p79, %r576, 4;
	mul.lo.s32 	%r51, %r577, 54;
	add.s32 	%r52, %r51, 27;
	add.s32 	%r53, %r574, 1;
	add.s32 	%r642, %r53, %r52;
	cvt.s64.s32 	%rd263, %r642;
	add.s64 	%rd11, %rd1, %rd263;
	mov.b16 	%rs61, 4;
	st.global.u8 	[%rd11], %rs61;
	cvt.s64.s32 	%rd264, %r51;
	add.s64 	%rd12, %rd1, %rd264;
	st.global.u8 	[%rd12+27], %rs61;
	st.global.u8 	[%rd11+-27], %rs61;
	st.global.u8 	[%rd12], %rs61;
	mul.lo.s32 	%r54, %r577, 1331;
	mul.wide.s32 	%rd265, %r54, 8;
	add.s64 	%rd13, %rd4, %rd265;
	mov.b64 	%rd266, 0;
	st.global.u64 	[%rd13+10472], %rd266;
	@%p79 bra 	$L__BB0_734;
	add.s64 	%rd14, %rd5, 416;
	mov.b32 	%r1372, 1;
	st.global.u32 	[%rd5+416], %r1372;
	setp.lt.s32 	%p304, %r574, 1;
	@%p304 bra 	$L__BB0_120;
	add.s32 	%r55, %r574, -1;
	add.s32 	%r56, %r54, -1;
	add.s32 	%r57, %r54, 624;
	mov.b32 	%r2806, 1;
$L__BB0_112:
	st.global.u32 	[%rd5+420], %r2806;
	setp.gt.s32 	%p305, %r2806, %r574;
	@%p305 bra 	$L__BB0_119;
$L__BB0_113:
	ld.global.u32 	%r60, [%rd14];
	sub.s32 	%r1374, %r2806, %r60;
	setp.lt.s32 	%p306, %r1374, 4;
	@%p306 bra 	$L__BB0_115;
	cvt.s64.s32 	%rd1002, %r60;
	add.s64 	%rd1003, %rd12, %rd1002;
	ld.global.s8 	%r1375, [%rd1003];
	cvt.s64.s32 	%rd1004, %r2806;
	add.s64 	%rd1005, %rd12, %rd1004;
	ld.global.s8 	%r1376, [%rd1005];
	add.s32 	%r1377, %r1376, %r1375;
	setp.eq.s32 	%p307, %r1377, 3;
	@%p307 bra 	$L__BB0_116;
$L__BB0_115:
	add.s32 	%r1386, %r60, -1;
	add.s32 	%r1387, %r56, %r2806;
	mad.lo.s32 	%r1388, %r1386, %r55, %r1387;
	mul.wide.s32 	%rd1012, %r1388, 8;
	add.s64 	%rd1013, %rd4, %rd1012;
	mov.b64 	%rd1014, 9218868437227405312;
	st.global.u64 	[%rd1013], %rd1014;
	ld.global.u32 	%r1389, [%rd5+416];
	add.s32 	%r1390, %r1389, -1;
	ld.global.u32 	%r1391, [%rd5+420];
	add.s32 	%r1392, %r57, %r1391;
	mad.lo.s32 	%r1393, %r1390, %r55, %r1392;
	mul.wide.s32 	%rd1015, %r1393, 8;
	add.s64 	%rd1016, %rd4, %rd1015;
	mov.b64 	%rd1017, -4616189618054758400;
	st.global.u64 	[%rd1016], %rd1017;
	bra.uni 	$L__BB0_117;
$L__BB0_116:
	add.s32 	%r1378, %r60, -1;
	add.s32 	%r1379, %r56, %r2806;
	mad.lo.s32 	%r1380, %r1378, %r55, %r1379;
	mul.wide.s32 	%rd1006, %r1380, 8;
	add.s64 	%rd1007, %rd4, %rd1006;
	mov.b64 	%rd1008, 0;
	st.global.u64 	[%rd1007], %rd1008;
	ld.global.u32 	%r1381, [%rd5+416];
	add.s32 	%r1382, %r1381, -1;
	ld.global.u32 	%r1383, [%rd5+420];
	add.s32 	%r1384, %r57, %r1383;
	mad.lo.s32 	%r1385, %r1382, %r55, %r1384;
	mul.wide.s32 	%rd1009, %r1385, 8;
	add.s64 	%rd1010, %rd4, %rd1009;
	mov.b64 	%rd1011, -4564063970805153792;
	st.global.u64 	[%rd1010], %rd1011;
$L__BB0_117:
	ld.global.u32 	%r1394, [%rd5+420];
	add.s32 	%r2806, %r1394, 1;
	st.global.u32 	[%rd5+420], %r2806;
	setp.lt.s32 	%p308, %r1394, %r574;
	@%p308 bra 	$L__BB0_113;
	ld.global.u32 	%r2806, [%rd14];
$L__BB0_119:
	add.s32 	%r64, %r2806, 1;
	st.global.u32 	[%rd14], %r64;
	setp.lt.s32 	%p309, %r2806, %r574;
	mov.u32 	%r2806, %r64;
	@%p309 bra 	$L__BB0_112;
$L__BB0_120:
	mov.b32 	%r1395, 2;
	st.global.u32 	[%rd5+436], %r1395;
	setp.lt.s32 	%p310, %r574, 2;
	@%p310 bra 	$L__BB0_255;
	add.s32 	%r65, %r574, -1;
	add.s32 	%r66, %r54, -1;
	add.s32 	%r67, %r54, 624;
	add.s32 	%r68, %r54, 623;
	ld.const.f64 	%fd15, [parameter+24952];
	ld.const.f64 	%fd16, [parameter+24232];
	ld.const.u32 	%r1397, [d_NumL];
	cvt.s64.s32 	%rd15, %r1397;
	mul.lo.s32 	%r69, %r1397, 10;
	ld.const.s32 	%rd16, [d_NumL+4];
	shl.b32 	%r70, %r1397, 1;
	mov.b32 	%r2821, 2;
	mov.u64 	%rd1037, parameter;
$L__BB0_122:
	add.s32 	%r2808, %r2821, -4;
	st.global.u32 	[%rd5+432], %r2808;
	setp.lt.s32 	%p311, %r2821, 5;
	@%p311 bra 	$L__BB0_254;
$L__BB0_123:
	add.s32 	%r1398, %r2808, -1;
	ld.global.u32 	%r1399, [%rd5+436];
	add.s32 	%r1400, %r66, %r1399;
	mad.lo.s32 	%r1401, %r1398, %r65, %r1400;
	mul.wide.s32 	%rd1018, %r1401, 8;
	add.s64 	%rd1019, %rd4, %rd1018;
	ld.global.f64 	%fd1485, [%rd1019];
	abs.f64 	%fd1486, %fd1485;
	setp.geu.f64 	%p312, %fd1486, 0d41CDCD64FF800000;
	@%p312 bra 	$L__BB0_252;
	mov.b64 	%rd1020, -4616189618054758400;
	st.global.u64 	[%rd13+10480], %rd1020;
	mov.b64 	%rd1021, 9218868437227405312;
	st.global.u64 	[%rd13+10488], %rd1021;
	ld.global.u32 	%r74, [%rd5+432];
	ld.global.u32 	%r75, [%rd5+436];
	add.s32 	%r1402, %r74, -1;
	add.s32 	%r1403, %r67, %r75;
	mad.lo.s32 	%r1404, %r1402, %r65, %r1403;
	mul.wide.s32 	%rd1022, %r1404, 8;
	add.s64 	%rd17, %rd4, %rd1022;
	ld.global.f64 	%fd3039, [%rd17];
	st.global.f64 	[%rd13+10512], %fd3039;
	ld.global.f64 	%fd1487, [%rd17+-5000];
	st.global.f64 	[%rd13+10528], %fd1487;
	ld.global.f64 	%fd18, [%rd13+10416];
	add.f64 	%fd1488, %fd1487, %fd18;
	ld.global.f64 	%fd19, [%rd13+10424];
	add.f64 	%fd1489, %fd3039, %fd19;
	ld.global.f64 	%fd20, [%rd13+10432];
	add.f64 	%fd1490, %fd1489, %fd20;
	div.rn.f64 	%fd21, %fd1488, %fd1490;
	st.global.f64 	[%rd13+10496], %fd21;
	ld.global.f64 	%fd1491, [%rd17+-5000];
	abs.f64 	%fd1492, %fd1491;
	setp.geu.f64 	%p313, %fd1492, 0d41CDCD64FF800000;
	@%p313 bra 	$L__BB0_138;
	setp.lt.s32 	%p314, %r74, %r75;
	mov.f64 	%fd3034, 0dBFF0000000000000;
	@%p314 bra 	$L__BB0_127;
	mov.b64 	%rd1024, -4616189618054758400;
	st.global.u64 	[%rd13+10640], %rd1024;
	bra.uni 	$L__BB0_130;
$L__BB0_127:
	setp.ne.s32 	%p315, %r74, %r574;
	setp.ne.s32 	%p316, %r75, %r53;
	and.pred  	%p317, %p315, %p316;
	@%p317 bra 	$L__BB0_129;
	mov.b64 	%rd1039, -4616189618054758400;
	st.global.u64 	[%rd13+10640], %rd1039;
	bra.uni 	$L__BB0_130;
$L__BB0_129:
	setp.gt.s32 	%p318, %r74, %r574;
	selp.b32 	%r1405, %r574, 0, %p318;
	sub.s32 	%r1406, %r74, %r1405;
	setp.gt.s32 	%p319, %r75, %r574;
	selp.b32 	%r1407, %r574, 0, %p319;
	sub.s32 	%r1408, %r75, %r1407;
	cvt.s64.s32 	%rd1025, %r1406;
	add.s64 	%rd1026, %rd12, %rd1025;
	ld.global.s8 	%r1409, [%rd1026];
	mul.wide.s32 	%rd1027, %r1409, 125;
	ld.global.s8 	%r1410, [%rd1026+1];
	mul.wide.s32 	%rd1028, %r1410, 25;
	add.s64 	%rd1029, %rd1028, %rd1027;
	cvt.s64.s32 	%rd1030, %r1408;
	add.s64 	%rd1031, %rd12, %rd1030;
	ld.global.s8 	%r1411, [%rd1031+27];
	mul.wide.s32 	%rd1032, %r1411, 5;
	add.s64 	%rd1033, %rd1029, %rd1032;
	ld.global.s8 	%rd1034, [%rd1031+26];
	add.s64 	%rd1035, %rd1033, %rd1034;
	shl.b64 	%rd1036, %rd1035, 3;
	add.s64 	%rd1038, %rd1037, %rd1036;
	ld.const.f64 	%fd3034, [%rd1038];
	st.global.f64 	[%rd13+10640], %fd3034;
$L__BB0_130:
	mad.lo.s32 	%r1412, %r74, %r65, %r68;
	add.s32 	%r1413, %r1412, %r75;
	mul.wide.s32 	%rd1040, %r1413, 8;
	add.s64 	%rd18, %rd4, %rd1040;
	ld.global.f64 	%fd1497, [%rd18];
	add.f64 	%fd3038, %fd1497, %fd3034;
	st.global.f64 	[%rd13+10520], %fd3038;
	mov.f64 	%fd3035, 0d7FF0000000000000;
	@%p314 bra 	$L__BB0_132;
	mov.b64 	%rd1041, 9218868437227405312;
	st.global.u64 	[%rd13+10640], %rd1041;
	bra.uni 	$L__BB0_137;
$L__BB0_132:
	setp.ne.s32 	%p321, %r74, %r574;
	setp.ne.s32 	%p322, %r75, %r53;
	and.pred  	%p323, %p321, %p322;
	@%p323 bra 	$L__BB0_134;
	mov.b64 	%rd1057, 9218868437227405312;
	st.global.u64 	[%rd13+10640], %rd1057;
	bra.uni 	$L__BB0_137;
$L__BB0_134:
	setp.gt.s32 	%p324, %r74, %r574;
	selp.b32 	%r1414, %r574, 0, %p324;
	sub.s32 	%r1415, %r74, %r1414;
	setp.gt.s32 	%p325, %r75, %r574;
	selp.b32 	%r1416, %r574, 0, %p325;
	sub.s32 	%r1417, %r75, %r1416;
	cvt.s64.s32 	%rd1042, %r1415;
	add.s64 	%rd1043, %rd12, %rd1042;
	ld.global.s8 	%r1418, [%rd1043];
	mul.wide.s32 	%rd1044, %r1418, 125;
	ld.global.s8 	%r1419, [%rd1043+1];
	mul.wide.s32 	%rd1045, %r1419, 25;
	cvt.s64.s32 	%rd1046, %r1417;
	add.s64 	%rd1047, %rd12, %rd1046;
	ld.global.s8 	%r1420, [%rd1047+27];
	mul.wide.s32 	%rd1048, %r1420, 5;
	ld.global.s8 	%rd1049, [%rd1047+26];
	add.s64 	%rd1050, %rd1044, %rd1045;
	add.s64 	%rd1051, %rd1050, %rd1048;
	add.s64 	%rd1052, %rd1051, %rd1049;
	shl.b64 	%rd1053, %rd1052, 3;
	mov.u64 	%rd1054, parameter;
	add.s64 	%rd1055, %rd1054, %rd1053;
	ld.const.f64 	%fd25, [%rd1055+5000];
	abs.f64 	%fd1499, %fd25;
	setp.geu.f64 	%p326, %fd1499, 0d41CDCD64FF800000;
	@%p326 bra 	$L__BB0_136;
	st.global.f64 	[%rd13+10640], %fd25;
	mov.f64 	%fd3035, %fd25;
	bra.uni 	$L__BB0_137;
$L__BB0_136:
	mov.b64 	%rd1056, 9218868437227405312;
	st.global.u64 	[%rd13+10640], %rd1056;
$L__BB0_137:
	ld.global.f64 	%fd1502, [%rd18+-5000];
	add.f64 	%fd3037, %fd1502, %fd3035;
	bra.uni 	$L__BB0_139;
$L__BB0_138:
	mov.b64 	%rd1023, -4616189618054758400;
	st.global.u64 	[%rd13+10520], %rd1023;
	mov.f64 	%fd3037, 0d7FF0000000000000;
	mov.f64 	%fd3038, 0dBFF0000000000000;
$L__BB0_139:
	st.global.f64 	[%rd13+10536], %fd3037;
	add.f64 	%fd1503, %fd3037, %fd18;
	add.f64 	%fd1504, %fd3038, %fd19;
	add.f64 	%fd1505, %fd1504, %fd20;
	div.rn.f64 	%fd30, %fd1503, %fd1505;
	st.global.f64 	[%rd13+10504], %fd30;
	setp.geu.f64 	%p327, %fd3038, 0dC0A3880000000000;
	@%p327 bra 	$L__BB0_141;
	mov.b64 	%rd1058, -4564063970805153792;
	st.global.u64 	[%rd13+10520], %rd1058;
	mov.b64 	%rd1059, 0;
	st.global.u64 	[%rd13+10536], %rd1059;
	mov.f64 	%fd3038, 0dC0A9300000000000;
$L__BB0_141:
	setp.geu.f64 	%p328, %fd3039, 0dC0A3880000000000;
	@%p328 bra 	$L__BB0_143;
	mov.b64 	%rd1060, -4564063970805153792;
	st.global.u64 	[%rd13+10512], %rd1060;
	mov.b64 	%rd1061, 0;
	st.global.u64 	[%rd13+10528], %rd1061;
	mov.f64 	%fd3039, 0dC0A9300000000000;
$L__BB0_143:
	setp.leu.f64 	%p329, %fd30, %fd21;
	@%p329 bra 	$L__BB0_145;
	st.global.f64 	[%rd17], %fd3038;
	ld.global.f64 	%fd3040, [%rd13+10536];
	bra.uni 	$L__BB0_146;
$L__BB0_145:
	st.global.f64 	[%rd17], %fd3039;
	ld.global.f64 	%fd3040, [%rd13+10528];
$L__BB0_146:
	st.global.f64 	[%rd17+-5000], %fd3040;
	ld.global.u32 	%r76, [%rd5+432];
	ld.global.u32 	%r77, [%rd5+436];
	sub.s32 	%r78, %r77, %r76;
	add.s32 	%r2809, %r78, -3;
	st.global.u32 	[%rd5+416], %r2809;
	setp.lt.s32 	%p330, %r78, 7;
	@%p330 bra 	$L__BB0_184;
	add.s32 	%r80, %r78, -32;
	add.s32 	%r81, %r76, 1;
	add.s32 	%r82, %r78, -2;
	add.s32 	%r83, %r77, 3117;
	cvt.s64.s32 	%rd1062, %r76;
	add.s64 	%rd19, %rd12, %rd1062;
	cvt.s64.s32 	%rd1063, %r77;
	add.s64 	%rd20, %rd12, %rd1063;
	add.s32 	%r84, %r77, %r76;
	add.s32 	%r1421, %r76, -1;
	add.s32 	%r1422, %r66, %r77;
	mad.lo.s32 	%r1423, %r1421, %r65, %r1422;
	mul.wide.s32 	%rd1064, %r1423, 8;
	add.s64 	%rd21, %rd4, %rd1064;
	add.s32 	%r85, %r77, 3147;
$L__BB0_148:
	setp.lt.s32 	%p331, %r2809, %r80;
	@%p331 bra 	$L__BB0_184;
	st.global.u32 	[%rd5+420], %r81;
	sub.s32 	%r1424, %r77, %r2809;
	setp.ge.s32 	%p332, %r81, %r1424;
	mov.u32 	%r2812, %r2809;
	@%p332 bra 	$L__BB0_183;
	mov.u32 	%r2812, %r2809;
	mov.u32 	%r2811, %r81;
$L__BB0_151:
	setp.gt.s32 	%p333, %r2811, %r574;
	@%p333 bra 	$L__BB0_183;
	add.s32 	%r1425, %r2811, %r2812;
	st.global.u32 	[%rd5+424], %r1425;
	mov.b64 	%rd1065, -4616189618054758400;
	st.global.u64 	[%rd13+10480], %rd1065;
	mov.b64 	%rd1066, 9218868437227405312;
	st.global.u64 	[%rd13+10488], %rd1066;
	ld.global.u32 	%r89, [%rd5+420];
	add.s32 	%r1426, %r89, -1;
	ld.global.u32 	%r90, [%rd5+424];
	add.s32 	%r1427, %r66, %r90;
	mad.lo.s32 	%r1428, %r1426, %r65, %r1427;
	mul.wide.s32 	%rd1067, %r1428, 8;
	add.s64 	%rd22, %rd4, %rd1067;
	ld.global.f64 	%fd1508, [%rd22];
	abs.f64 	%fd1509, %fd1508;
	setp.geu.f64 	%p334, %fd1509, 0d41CDCD64FF800000;
	@%p334 bra 	$L__BB0_182;
	mov.b64 	%rd1068, -4564063970805153792;
	st.global.u64 	[%rd13+10544], %rd1068;
	mov.b64 	%rd1069, 0;
	st.global.u64 	[%rd13+10552], %rd1069;
	add.s32 	%r1429, %r82, %r89;
	sub.s32 	%r1430, %r1429, %r90;
	setp.lt.s32 	%p335, %r1430, 31;
	mov.f64 	%fd3051, 0dBFF0000000000000;
	mov.f64 	%fd3052, 0d7FF0000000000000;
	@%p335 bra 	$L__BB0_155;
	mov.b64 	%rd1214, -4616189618054758400;
	st.global.u64 	[%rd13+10480], %rd1214;
	mov.b64 	%rd1215, 9218868437227405312;
	st.global.u64 	[%rd13+10488], %rd1215;
	bra.uni 	$L__BB0_178;
$L__BB0_155:
	setp.eq.s32 	%p336, %r89, %r81;
	sub.s32 	%r91, %r90, %r77;
	setp.lt.s32 	%p337, %r91, -1;
	and.pred  	%p338, %p336, %p337;
	@%p338 bra 	$L__BB0_157;
	add.s32 	%r1431, %r90, 1;
	setp.ne.s32 	%p339, %r77, %r1431;
	sub.s32 	%r92, %r76, %r89;
	setp.gt.s32 	%p340, %r92, -2;
	or.pred  	%p341, %p340, %p339;
	@%p341 bra 	$L__BB0_169;
$L__BB0_157:
	setp.ne.s32 	%p351, %r91, -2;
	sub.s32 	%r93, %r76, %r89;
	setp.ne.s32 	%p352, %r93, -2;
	and.pred  	%p353, %p352, %p351;
	@%p353 bra 	$L__BB0_165;
	setp.eq.s32 	%p356, %r91, -2;
	and.pred  	%p358, %p336, %p356;
	@%p358 bra 	$L__BB0_160;
	add.s32 	%r1469, %r90, 1;
	setp.ne.s32 	%p360, %r77, %r1469;
	mov.f64 	%fd3042, 0d0000000000000000;
	mov.f64 	%fd3041, 0dC0A9300000000000;
	or.pred  	%p361, %p352, %p360;
	@%p361 bra 	$L__BB0_161;
$L__BB0_160:
	add.s32 	%r1470, %r90, %r76;
	add.s32 	%r1471, %r85, %r89;
	sub.s32 	%r1472, %r1471, %r1470;
	mul.wide.s32 	%rd1187, %r1472, 8;
	mov.u64 	%rd1188, parameter;
	add.s64 	%rd1189, %rd1188, %rd1187;
	ld.const.f64 	%fd1601, [%rd1189];
	ld.global.s8 	%r1473, [%rd19];
	mul.wide.s32 	%rd1190, %r1473, 125;
	cvt.s64.s32 	%rd1191, %r89;
	add.s64 	%rd1192, %rd12, %rd1191;
	ld.global.s8 	%r1474, [%rd1192];
	mul.wide.s32 	%rd1193, %r1474, 25;
	ld.global.s8 	%r1475, [%rd20+27];
	mul.wide.s32 	%rd1194, %r1475, 5;
	cvt.s64.s32 	%rd1195, %r90;
	add.s64 	%rd1196, %rd12, %rd1195;
	ld.global.s8 	%rd1197, [%rd1196+27];
	add.s64 	%rd1198, %rd1190, %rd1193;
	add.s64 	%rd1199, %rd1198, %rd1194;
	add.s64 	%rd1200, %rd1199, %rd1197;
	shl.b64 	%rd1201, %rd1200, 3;
	add.s64 	%rd1202, %rd1188, %rd1201;
	ld.const.f64 	%fd1602, [%rd1202+5000];
	add.f64 	%fd3042, %fd1601, %fd1602;
	st.global.f64 	[%rd13+10552], %fd3042;
	ld.const.f64 	%fd1603, [%rd1189+-720];
	ld.global.s8 	%r1476, [%rd19];
	mul.wide.s32 	%rd1203, %r1476, 125;
	ld.global.s8 	%r1477, [%rd1192];
	mul.wide.s32 	%rd1204, %r1477, 25;
	add.s64 	%rd1205, %rd1204, %rd1203;
	ld.global.s8 	%r1478, [%rd20+27];
	mul.wide.s32 	%rd1206, %r1478, 5;
	add.s64 	%rd1207, %rd1205, %rd1206;
	ld.global.s8 	%rd1208, [%rd1196+27];
	add.s64 	%rd1209, %rd1207, %rd1208;
	shl.b64 	%rd1210, %rd1209, 3;
	add.s64 	%rd1211, %rd1188, %rd1210;
	ld.const.f64 	%fd1604, [%rd1211];
	add.f64 	%fd3041, %fd1603, %fd1604;
	st.global.f64 	[%rd13+10544], %fd3041;
$L__BB0_161:
	ld.global.f64 	%fd1605, [%rd22];
	add.f64 	%fd3044, %fd1605, %fd3042;
	st.global.f64 	[%rd13+10552], %fd3044;
	ld.global.f64 	%fd1606, [%rd22+5000];
	add.f64 	%fd3043, %fd1606, %fd3041;
	st.global.f64 	[%rd13+10544], %fd3043;
	abs.f64 	%fd1607, %fd3044;
	setp.leu.f64 	%p362, %fd1607, 0d41CDCD64FF800000;
	@%p362 bra 	$L__BB0_163;
	mov.b64 	%rd1212, 9218868437227405312;
	st.global.u64 	[%rd13+10552], %rd1212;
	mov.b64 	%rd1213, -4616189618054758400;
	st.global.u64 	[%rd13+10544], %rd1213;
	mov.f64 	%fd3044, 0d7FF0000000000000;
	mov.f64 	%fd3043, 0dBFF0000000000000;
$L__BB0_163:
	ld.global.f64 	%fd1612, [%rd13+10416];
	add.f64 	%fd1613, %fd3044, %fd1612;
	ld.global.f64 	%fd1614, [%rd13+10424];
	add.f64 	%fd1615, %fd3043, %fd1614;
	ld.global.f64 	%fd1616, [%rd13+10432];
	add.f64 	%fd1617, %fd1615, %fd1616;
	div.rn.f64 	%fd1618, %fd1613, %fd1617;
	st.global.f64 	[%rd13+10528], %fd1618;
	ld.global.f64 	%fd1619, [%rd21];
	add.f64 	%fd1620, %fd1619, %fd1612;
	ld.global.f64 	%fd1621, [%rd21+5000];
	add.f64 	%fd1622, %fd1621, %fd1614;
	add.f64 	%fd1623, %fd1622, %fd1616;
	div.rn.f64 	%fd1624, %fd1620, %fd1623;
	st.global.f64 	[%rd13+10536], %fd1624;
	setp.leu.f64 	%p363, %fd1618, %fd1624;
	@%p363 bra 	$L__BB0_178;
	st.global.f64 	[%rd13+10480], %fd3043;
	st.global.f64 	[%rd13+10488], %fd3044;
	mov.f64 	%fd3051, %fd3043;
	mov.f64 	%fd3052, %fd3044;
	bra.uni 	$L__BB0_178;
$L__BB0_165:
	add.s32 	%r1462, %r90, %r76;
	add.s32 	%r1463, %r85, %r89;
	sub.s32 	%r1464, %r1463, %r1462;
	mul.wide.s32 	%rd1158, %r1464, 8;
	mov.u64 	%rd1159, parameter;
	add.s64 	%rd1160, %rd1159, %rd1158;
	ld.const.f64 	%fd1569, [%rd1160];
	ld.global.s8 	%r1465, [%rd19];
	mul.wide.s32 	%rd1161, %r1465, 5;
	ld.global.s8 	%rd1162, [%rd20+27];
	add.s64 	%rd1163, %rd1161, %rd1162;
	shl.b64 	%rd1164, %rd1163, 3;
	add.s64 	%rd1165, %rd1159, %rd1164;
	ld.const.f64 	%fd1570, [%rd1165+45640];
	add.f64 	%fd1571, %fd1569, %fd1570;
	cvt.s64.s32 	%rd1166, %r89;
	add.s64 	%rd1167, %rd12, %rd1166;
	ld.global.s8 	%r1466, [%rd1167];
	mul.wide.s32 	%rd1168, %r1466, 5;
	cvt.s64.s32 	%rd1169, %r90;
	add.s64 	%rd1170, %rd12, %rd1169;
	ld.global.s8 	%rd1171, [%rd1170+27];
	add.s64 	%rd1172, %rd1168, %rd1171;
	shl.b64 	%rd1173, %rd1172, 3;
	add.s64 	%rd1174, %rd1159, %rd1173;
	ld.const.f64 	%fd1572, [%rd1174+45640];
	add.f64 	%fd1573, %fd1571, %fd1572;
	st.global.f64 	[%rd13+10552], %fd1573;
	ld.global.f64 	%fd1574, [%rd22];
	add.f64 	%fd3046, %fd1574, %fd1573;
	st.global.f64 	[%rd13+10552], %fd3046;
	ld.const.f64 	%fd1575, [%rd1160+-720];
	ld.global.s8 	%r1467, [%rd19];
	mul.wide.s32 	%rd1175, %r1467, 5;
	ld.global.s8 	%rd1176, [%rd20+27];
	add.s64 	%rd1177, %rd1175, %rd1176;
	shl.b64 	%rd1178, %rd1177, 3;
	add.s64 	%rd1179, %rd1159, %rd1178;
	ld.const.f64 	%fd1576, [%rd1179+45440];
	add.f64 	%fd1577, %fd1575, %fd1576;
	ld.global.s8 	%r1468, [%rd1167];
	mul.wide.s32 	%rd1180, %r1468, 5;
	ld.global.s8 	%rd1181, [%rd1170+27];
	add.s64 	%rd1182, %rd1180, %rd1181;
	shl.b64 	%rd1183, %rd1182, 3;
	add.s64 	%rd1184, %rd1159, %rd1183;
	ld.const.f64 	%fd1578, [%rd1184+45440];
	add.f64 	%fd1579, %fd1577, %fd1578;
	st.global.f64 	[%rd13+10544], %fd1579;
	ld.global.f64 	%fd1580, [%rd22+5000];
	add.f64 	%fd3045, %fd1580, %fd1579;
	st.global.f64 	[%rd13+10544], %fd3045;
	abs.f64 	%fd1581, %fd3046;
	setp.leu.f64 	%p354, %fd1581, 0d41CDCD64FF800000;
	@%p354 bra 	$L__BB0_167;
	mov.b64 	%rd1185, 9218868437227405312;
	st.global.u64 	[%rd13+10552], %rd1185;
	mov.b64 	%rd1186, -4616189618054758400;
	st.global.u64 	[%rd13+10544], %rd1186;
	mov.f64 	%fd3046, 0d7FF0000000000000;
	mov.f64 	%fd3045, 0dBFF0000000000000;
$L__BB0_167:
	ld.global.f64 	%fd1586, [%rd13+10416];
	add.f64 	%fd1587, %fd3046, %fd1586;
	ld.global.f64 	%fd1588, [%rd13+10424];
	add.f64 	%fd1589, %fd3045, %fd1588;
	ld.global.f64 	%fd1590, [%rd13+10432];
	add.f64 	%fd1591, %fd1589, %fd1590;
	div.rn.f64 	%fd1592, %fd1587, %fd1591;
	st.global.f64 	[%rd13+10528], %fd1592;
	ld.global.f64 	%fd1593, [%rd21];
	add.f64 	%fd1594, %fd1593, %fd1586;
	ld.global.f64 	%fd1595, [%rd21+5000];
	add.f64 	%fd1596, %fd1595, %fd1588;
	add.f64 	%fd1597, %fd1596, %fd1590;
	div.rn.f64 	%fd1598, %fd1594, %fd1597;
	st.global.f64 	[%rd13+10536], %fd1598;
	setp.leu.f64 	%p355, %fd1592, %fd1598;
	@%p355 bra 	$L__BB0_178;
	st.global.f64 	[%rd13+10480], %fd3045;
	st.global.f64 	[%rd13+10488], %fd3046;
	mov.f64 	%fd3051, %fd3045;
	mov.f64 	%fd3052, %fd3046;
	bra.uni 	$L__BB0_178;
$L__BB0_169:
	setp.ne.s32 	%p342, %r92, -2;
	setp.ne.s32 	%p343, %r91, -2;
	or.pred  	%p344, %p342, %p343;
	@%p344 bra 	$L__BB0_174;
	ld.global.s8 	%r1450, [%rd19];
	mul.wide.s32 	%rd1115, %r1450, 125;
	ld.global.s8 	%r1451, [%rd19+1];
	mul.wide.s32 	%rd1116, %r1451, 25;
	ld.global.s8 	%r1452, [%rd20+27];
	mul.wide.s32 	%rd1117, %r1452, 5;
	ld.global.s8 	%rd1118, [%rd20+26];
	add.s64 	%rd1119, %rd1115, %rd1116;
	add.s64 	%rd1120, %rd1119, %rd1117;
	add.s64 	%rd1121, %rd1120, %rd1118;
	shl.b64 	%rd1122, %rd1121, 3;
	mov.u64 	%rd1123, parameter;
	add.s64 	%rd1124, %rd1123, %rd1122;
	ld.const.f64 	%fd1542, [%rd1124+10000];
	cvt.s64.s32 	%rd1125, %r90;
	add.s64 	%rd1126, %rd12, %rd1125;
	ld.global.s8 	%r1453, [%rd1126+27];
	mul.wide.s32 	%rd1127, %r1453, 125;
	ld.global.s8 	%r1454, [%rd1126+28];
	mul.wide.s32 	%rd1128, %r1454, 25;
	cvt.s64.s32 	%rd1129, %r89;
	add.s64 	%rd1130, %rd12, %rd1129;
	ld.global.s8 	%r1455, [%rd1130];
	mul.wide.s32 	%rd1131, %r1455, 5;
	ld.global.s8 	%rd1132, [%rd1130+-1];
	add.s64 	%rd1133, %rd1127, %rd1128;
	add.s64 	%rd1134, %rd1133, %rd1131;
	add.s64 	%rd1135, %rd1134, %rd1132;
	shl.b64 	%rd1136, %rd1135, 3;
	add.s64 	%rd1137, %rd1123, %rd1136;
	ld.const.f64 	%fd1543, [%rd1137+10000];
	add.f64 	%fd1544, %fd1542, %fd1543;
	st.global.f64 	[%rd13+10544], %fd1544;
	ld.global.f64 	%fd1545, [%rd22+5000];
	add.f64 	%fd3047, %fd1545, %fd1544;
	st.global.f64 	[%rd13+10544], %fd3047;
	ld.global.s8 	%r1456, [%rd19];
	mul.wide.s32 	%rd1138, %r1456, 125;
	ld.global.s8 	%r1457, [%rd19+1];
	mul.wide.s32 	%rd1139, %r1457, 25;
	ld.global.s8 	%r1458, [%rd20+27];
	mul.wide.s32 	%rd1140, %r1458, 5;
	ld.global.s8 	%rd1141, [%rd20+26];
	add.s64 	%rd1142, %rd1138, %rd1139;
	add.s64 	%rd1143, %rd1142, %rd1140;
	add.s64 	%rd1144, %rd1143, %rd1141;
	shl.b64 	%rd1145, %rd1144, 3;
	add.s64 	%rd1146, %rd1123, %rd1145;
	ld.const.f64 	%fd1546, [%rd1146+15000];
	ld.global.s8 	%r1459, [%rd1126+27];
	mul.wide.s32 	%rd1147, %r1459, 125;
	ld.global.s8 	%r1460, [%rd1126+28];
	mul.wide.s32 	%rd1148, %r1460, 25;
	ld.global.s8 	%r1461, [%rd1130];
	mul.wide.s32 	%rd1149, %r1461, 5;
	ld.global.s8 	%rd1150, [%rd1130+-1];
	add.s64 	%rd1151, %rd1147, %rd1148;
	add.s64 	%rd1152, %rd1151, %rd1149;
	add.s64 	%rd1153, %rd1152, %rd1150;
	shl.b64 	%rd1154, %rd1153, 3;
	add.s64 	%rd1155, %rd1123, %rd1154;
	ld.const.f64 	%fd1547, [%rd1155+15000];
	add.f64 	%fd1548, %fd1546, %fd1547;
	st.global.f64 	[%rd13+10552], %fd1548;
	ld.global.f64 	%fd1549, [%rd22];
	add.f64 	%fd3048, %fd1549, %fd1548;
	st.global.f64 	[%rd13+10552], %fd3048;
	abs.f64 	%fd1550, %fd3048;
	setp.leu.f64 	%p347, %fd1550, 0d41CDCD64FF800000;
	@%p347 bra 	$L__BB0_172;
	mov.b64 	%rd1156, 9218868437227405312;
	st.global.u64 	[%rd13+10552], %rd1156;
	mov.b64 	%rd1157, -4616189618054758400;
	st.global.u64 	[%rd13+10544], %rd1157;
	mov.f64 	%fd3048, 0d7FF0000000000000;
	mov.f64 	%fd3047, 0dBFF0000000000000;
$L__BB0_172:
	ld.global.f64 	%fd1555, [%rd13+10416];
	add.f64 	%fd1556, %fd3048, %fd1555;
	ld.global.f64 	%fd1557, [%rd13+10424];
	add.f64 	%fd1558, %fd3047, %fd1557;
	ld.global.f64 	%fd1559, [%rd13+10432];
	add.f64 	%fd1560, %fd1558, %fd1559;
	div.rn.f64 	%fd1561, %fd1556, %fd1560;
	st.global.f64 	[%rd13+10528], %fd1561;
	ld.global.f64 	%fd1562, [%rd21];
	add.f64 	%fd1563, %fd1562, %fd1555;
	ld.global.f64 	%fd1564, [%rd21+5000];
	add.f64 	%fd1565, %fd1564, %fd1557;
	add.f64 	%fd1566, %fd1565, %fd1559;
	div.rn.f64 	%fd1567, %fd1563, %fd1566;
	st.global.f64 	[%rd13+10536], %fd1567;
	sub.f64 	%fd1568, %fd1561, %fd1567;
	setp.ltu.f64 	%p348, %fd1568, 0d3EB0C6F7A0B5ED8D;
	setp.leu.f64 	%p349, %fd1561, %fd1567;
	or.pred  	%p350, %p348, %p349;
	@%p350 bra 	$L__BB0_178;
	st.global.f64 	[%rd13+10480], %fd3047;
	st.global.f64 	[%rd13+10488], %fd3048;
	mov.f64 	%fd3051, %fd3047;
	mov.f64 	%fd3052, %fd3048;
	bra.uni 	$L__BB0_178;
$L__BB0_174:
	add.s32 	%r1432, %r90, %r76;
	add.s32 	%r1433, %r83, %r89;
	sub.s32 	%r1434, %r1433, %r1432;
	mul.wide.s32 	%rd1070, %r1434, 8;
	mov.u64 	%rd1071, parameter;
	add.s64 	%rd1072, %rd1071, %rd1070;
	ld.const.f64 	%fd1510, [%rd1072];
	ld.global.s8 	%r1435, [%rd19];
	mul.wide.s32 	%rd1073, %r1435, 125;
	ld.global.s8 	%r1436, [%rd19+1];
	mul.wide.s32 	%rd1074, %r1436, 25;
	ld.global.s8 	%r1437, [%rd20+27];
	mul.wide.s32 	%rd1075, %r1437, 5;
	ld.global.s8 	%rd1076, [%rd20+26];
	add.s64 	%rd1077, %rd1073, %rd1074;
	add.s64 	%rd1078, %rd1077, %rd1075;
	add.s64 	%rd1079, %rd1078, %rd1076;
	shl.b64 	%rd1080, %rd1079, 3;
	add.s64 	%rd1081, %rd1071, %rd1080;
	ld.const.f64 	%fd1511, [%rd1081+30440];
	add.f64 	%fd1512, %fd1510, %fd1511;
	cvt.s64.s32 	%rd1082, %r90;
	add.s64 	%rd1083, %rd12, %rd1082;
	ld.global.s8 	%r1438, [%rd1083+27];
	mul.wide.s32 	%rd1084, %r1438, 125;
	ld.global.s8 	%r1439, [%rd1083+28];
	mul.wide.s32 	%rd1085, %r1439, 25;
	cvt.s64.s32 	%rd1086, %r89;
	add.s64 	%rd1087, %rd12, %rd1086;
	ld.global.s8 	%r1440, [%rd1087];
	mul.wide.s32 	%rd1088, %r1440, 5;
	ld.global.s8 	%rd1089, [%rd1087+-1];
	add.s64 	%rd1090, %rd1084, %rd1085;
	add.s64 	%rd1091, %rd1090, %rd1088;
	add.s64 	%rd1092, %rd1091, %rd1089;
	shl.b64 	%rd1093, %rd1092, 3;
	add.s64 	%rd1094, %rd1071, %rd1093;
	ld.const.f64 	%fd1513, [%rd1094+30440];
	add.f64 	%fd1514, %fd1512, %fd1513;
	st.global.f64 	[%rd13+10552], %fd1514;
	ld.global.f64 	%fd1515, [%rd22];
	add.f64 	%fd3050, %fd1515, %fd1514;
	st.global.f64 	[%rd13+10552], %fd3050;
	ld.const.f64 	%fd1516, [%rd1072+-720];
	ld.global.s8 	%r1441, [%rd19];
	mul.wide.s32 	%rd1095, %r1441, 125;
	ld.global.s8 	%r1442, [%rd19+1];
	mul.wide.s32 	%rd1096, %r1442, 25;
	ld.global.s8 	%r1443, [%rd20+27];
	mul.wide.s32 	%rd1097, %r1443, 5;
	ld.global.s8 	%rd1098, [%rd20+26];
	add.s64 	%rd1099, %rd1095, %rd1096;
	add.s64 	%rd1100, %rd1099, %rd1097;
	add.s64 	%rd1101, %rd1100, %rd1098;
	shl.b64 	%rd1102, %rd1101, 3;
	add.s64 	%rd1103, %rd1071, %rd1102;
	ld.const.f64 	%fd1517, [%rd1103+25440];
	add.f64 	%fd1518, %fd1516, %fd1517;
	ld.global.s8 	%r1444, [%rd1083+27];
	mul.wide.s32 	%rd1104, %r1444, 125;
	ld.global.s8 	%r1445, [%rd1083+28];
	mul.wide.s32 	%rd1105, %r1445, 25;
	ld.global.s8 	%r1446, [%rd1087];
	mul.wide.s32 	%rd1106, %r1446, 5;
	ld.global.s8 	%rd1107, [%rd1087+-1];
	add.s64 	%rd1108, %rd1104, %rd1105;
	add.s64 	%rd1109, %rd1108, %rd1106;
	add.s64 	%rd1110, %rd1109, %rd1107;
	shl.b64 	%rd1111, %rd1110, 3;
	add.s64 	%rd1112, %rd1071, %rd1111;
	ld.const.f64 	%fd1519, [%rd1112+25440];
	add.f64 	%fd1520, %fd1518, %fd1519;
	sub.s32 	%r1447, %r89, %r84;
	add.s32 	%r1448, %r1447, %r90;
	abs.s32 	%r1449, %r1448;
	cvt.rn.f64.s32 	%fd1521, %r1449;
	fma.rn.f64 	%fd1522, %fd1521, 0dBFEEF3E864B31D04, %fd1520;
	st.global.f64 	[%rd13+10544], %fd1522;
	ld.global.f64 	%fd1523, [%rd22+5000];
	add.f64 	%fd3049, %fd1523, %fd1522;
	st.global.f64 	[%rd13+10544], %fd3049;
	abs.f64 	%fd1524, %fd3050;
	setp.leu.f64 	%p345, %fd1524, 0d41CDCD64FF800000;
	@%p345 bra 	$L__BB0_176;
	mov.b64 	%rd1113, 9218868437227405312;
	st.global.u64 	[%rd13+10552], %rd1113;
	mov.b64 	%rd1114, -4616189618054758400;
	st.global.u64 	[%rd13+10544], %rd1114;
	mov.f64 	%fd3050, 0d7FF0000000000000;
	mov.f64 	%fd3049, 0dBFF0000000000000;
$L__BB0_176:
	ld.global.f64 	%fd1529, [%rd13+10416];
	add.f64 	%fd1530, %fd3050, %fd1529;
	ld.global.f64 	%fd1531, [%rd13+10424];
	add.f64 	%fd1532, %fd3049, %fd1531;
	ld.global.f64 	%fd1533, [%rd13+10432];
	add.f64 	%fd1534, %fd1532, %fd1533;
	div.rn.f64 	%fd1535, %fd1530, %fd1534;
	st.global.f64 	[%rd13+10528], %fd1535;
	ld.global.f64 	%fd1536, [%rd21];
	add.f64 	%fd1537, %fd1536, %fd1529;
	ld.global.f64 	%fd1538, [%rd21+5000];
	add.f64 	%fd1539, %fd1538, %fd1531;
	add.f64 	%fd1540, %fd1539, %fd1533;
	div.rn.f64 	%fd1541, %fd1537, %fd1540;
	st.global.f64 	[%rd13+10536], %fd1541;
	setp.leu.f64 	%p346, %fd1535, %fd1541;
	@%p346 bra 	$L__BB0_178;
	st.global.f64 	[%rd13+10480], %fd3049;
	st.global.f64 	[%rd13+10488], %fd3050;
	mov.f64 	%fd3051, %fd3049;
	mov.f64 	%fd3052, %fd3050;
$L__BB0_178:
	abs.f64 	%fd1627, %fd3052;
	setp.geu.f64 	%p364, %fd1627, 0d41CDCD64FF800000;
	@%p364 bra 	$L__BB0_182;
	setp.geu.f64 	%p365, %fd3051, 0dC0A3880000000000;
	@%p365 bra 	$L__BB0_181;
	mov.b64 	%rd1216, 0;
	st.global.u64 	[%rd13+10488], %rd1216;
	mov.f64 	%fd3052, 0d0000000000000000;
$L__BB0_181:
	st.global.f64 	[%rd21], %fd3052;
	ld.global.f64 	%fd1629, [%rd13+10480];
	st.global.f64 	[%rd21+5000], %fd1629;
$L__BB0_182:
	ld.global.u32 	%r1479, [%rd5+420];
	add.s32 	%r2811, %r1479, 1;
	st.global.u32 	[%rd5+420], %r2811;
	ld.global.u32 	%r2812, [%rd5+416];
	sub.s32 	%r1480, %r77, %r2812;
	setp.lt.s32 	%p366, %r2811, %r1480;
	@%p366 bra 	$L__BB0_151;
$L__BB0_183:
	add.s32 	%r2809, %r2812, -1;
	st.global.u32 	[%rd14], %r2809;
	setp.gt.s32 	%p367, %r2812, 4;
	@%p367 bra 	$L__BB0_148;
$L__BB0_184:
	mov.b64 	%rd1217, -4616189618054758400;
	st.global.u64 	[%rd13+10480], %rd1217;
	mov.b64 	%rd1218, 9218868437227405312;
	st.global.u64 	[%rd13+10488], %rd1218;
	ld.global.u32 	%r98, [%rd5+432];
	ld.global.u32 	%r99, [%rd5+436];
	sub.s32 	%r1481, %r99, %r98;
	setp.gt.s32 	%p368, %r1481, 3;
	mov.f64 	%fd3058, 0dBFF0000000000000;
	mov.f64 	%fd3059, 0d7FF0000000000000;
	@%p368 bra 	$L__BB0_186;
	mov.b64 	%rd1296, -4616189618054758400;
	st.global.u64 	[%rd13+10480], %rd1296;
	mov.b64 	%rd1297, 9218868437227405312;
	st.global.u64 	[%rd13+10488], %rd1297;
	bra.uni 	$L__BB0_248;
$L__BB0_186:
	setp.gt.s32 	%p369, %r98, %r574;
	setp.ge.s32 	%p370, %r574, %r99;
	or.pred  	%p371, %p369, %p370;
	@%p371 bra 	$L__BB0_188;
	mov.b64 	%rd1294, -4616189618054758400;
	st.global.u64 	[%rd13+10480], %rd1294;
	mov.b64 	%rd1295, 9218868437227405312;
	st.global.u64 	[%rd13+10488], %rd1295;
	bra.uni 	$L__BB0_248;
$L__BB0_188:
	setp.gt.s32 	%p372, %r98, %r574;
	selp.b32 	%r1482, %r574, 0, %p372;
	sub.s32 	%r100, %r99, %r1482;
	sub.s32 	%r101, %r98, %r1482;
	sub.s32 	%r102, %r101, %r100;
	setp.lt.s32 	%p373, %r102, -31;
	@%p373 bra 	$L__BB0_190;
	sub.s32 	%r1483, %r100, %r101;
	add.s32 	%r1484, %r1483, 3088;
	mul.wide.s32 	%rd1219, %r1484, 8;
	mov.u64 	%rd1220, parameter;
	add.s64 	%rd1221, %rd1220, %rd1219;
	ld.const.f64 	%fd3054, [%rd1221];
	st.global.f64 	[%rd13+10488], %fd3054;
	ld.const.f64 	%fd3055, [%rd1221+-720];
	bra.uni 	$L__BB0_191;
$L__BB0_190:
	st.global.f64 	[%rd13+10488], %fd15;
	mov.f64 	%fd3054, %fd15;
	mov.f64 	%fd3055, %fd16;
$L__BB0_191:
	st.global.f64 	[%rd13+10480], %fd3055;
	sub.s32 	%r103, %r100, %r101;
	setp.lt.s32 	%p374, %r103, 5;
	@%p374 bra 	$L__BB0_193;
	cvt.s64.s32 	%rd1237, %r101;
	add.s64 	%rd1238, %rd12, %rd1237;
	ld.global.s8 	%r1487, [%rd1238];
	mul.wide.s32 	%rd1239, %r1487, 125;
	ld.global.s8 	%r1488, [%rd1238+1];
	mul.wide.s32 	%rd1240, %r1488, 25;
	cvt.s64.s32 	%rd1241, %r100;
	add.s64 	%rd1242, %rd12, %rd1241;
	ld.global.s8 	%r1489, [%rd1242];
	mul.wide.s32 	%rd1243, %r1489, 5;
	ld.global.s8 	%rd1244, [%rd1242+-1];
	add.s64 	%rd1245, %rd1239, %rd1240;
	add.s64 	%rd1246, %rd1245, %rd1243;
	add.s64 	%rd1247, %rd1246, %rd1244;
	shl.b64 	%rd1248, %rd1247, 3;
	mov.u64 	%rd1249, parameter;
	add.s64 	%rd1250, %rd1249, %rd1248;
	ld.const.f64 	%fd1634, [%rd1250+40440];
	add.f64 	%fd1635, %fd1634, %fd3054;
	st.global.f64 	[%rd13+10488], %fd1635;
	ld.global.s8 	%r1490, [%rd1238];
	mul.wide.s32 	%rd1251, %r1490, 125;
	ld.global.s8 	%r1491, [%rd1238+1];
	mul.wide.s32 	%rd1252, %r1491, 25;
	ld.global.s8 	%r1492, [%rd1242];
	mul.wide.s32 	%rd1253, %r1492, 5;
	ld.global.s8 	%rd1254, [%rd1242+-1];
	add.s64 	%rd1255, %rd1251, %rd1252;
	add.s64 	%rd1256, %rd1255, %rd1253;
	add.s64 	%rd1257, %rd1256, %rd1254;
	shl.b64 	%rd1258, %rd1257, 3;
	add.s64 	%rd1259, %rd1249, %rd1258;
	ld.const.f64 	%fd1636, [%rd1259+35440];
	add.f64 	%fd1637, %fd1636, %fd3055;
	st.global.f64 	[%rd13+10480], %fd1637;
	bra.uni 	$L__BB0_195;
$L__BB0_193:
	setp.ne.s32 	%p375, %r103, 4;
	@%p375 bra 	$L__BB0_195;
	cvt.s64.s32 	%rd1222, %r101;
	add.s64 	%rd1223, %rd12, %rd1222;
	ld.global.s8 	%r1485, [%rd1223];
	mul.wide.s32 	%rd1224, %r1485, 5;
	cvt.s64.s32 	%rd1225, %r100;
	add.s64 	%rd1226, %rd12, %rd1225;
	ld.global.s8 	%rd1227, [%rd1226];
	add.s64 	%rd1228, %rd1224, %rd1227;
	shl.b64 	%rd1229, %rd1228, 3;
	mov.u64 	%rd1230, parameter;
	add.s64 	%rd1231, %rd1230, %rd1229;
	ld.const.f64 	%fd1630, [%rd1231+45640];
	add.f64 	%fd1631, %fd1630, %fd3054;
	st.global.f64 	[%rd13+10488], %fd1631;
	ld.global.s8 	%r1486, [%rd1223];
	mul.wide.s32 	%rd1232, %r1486, 5;
	ld.global.s8 	%rd1233, [%rd1226];
	add.s64 	%rd1234, %rd1232, %rd1233;
	shl.b64 	%rd1235, %rd1234, 3;
	add.s64 	%rd1236, %rd1230, %rd1235;
	ld.const.f64 	%fd1632, [%rd1236+45440];
	add.f64 	%fd1633, %fd1632, %fd3055;
	st.global.f64 	[%rd13+10480], %fd1633;
$L__BB0_195:
	setp.eq.s32 	%p376, %r102, -5;
	@%p376 bra 	$L__BB0_219;
	setp.ne.s32 	%p377, %r102, -4;
	@%p377 bra 	$L__BB0_243;
	cvt.u32.u64 	%r1526, %rd15;
	setp.lt.s32 	%p396, %r1526, 1;
	mov.b32 	%r1527, 0;
	st.global.u32 	[%rd5+420], %r1527;
	cvt.s64.s32 	%rd1278, %r101;
	add.s64 	%rd23, %rd12, %rd1278;
	mov.b32 	%r2814, -1;
	@%p396 bra 	$L__BB0_206;
	mov.b32 	%r2813, 0;
$L__BB0_199:
	mov.b32 	%r1530, 0;
	st.global.u32 	[%rd5+416], %r1530;
	st.global.u32 	[%rd5+424], %r1530;
	ld.global.u8 	%rs163, [%rd23];
	add.s32 	%r1531, %r2813, %r1526;
	mul.lo.s32 	%r1532, %r1531, 5;
	cvt.s64.s32 	%rd1279, %r1532;
	mov.u64 	%rd1280, d_Pchar;
	add.s64 	%rd24, %rd1280, %rd1279;
	ld.const.u8 	%rs164, [%rd24];
	setp.eq.s16 	%p397, %rs163, %rs164;
	@%p397 bra 	$L__BB0_201;
$L__BB0_200:
	mov.b32 	%r1539, 1;
	st.global.u32 	[%rd5+416], %r1539;
	add.s32 	%r2813, %r2813, 1;
	st.global.u32 	[%rd5+420], %r2813;
	setp.lt.s32 	%p402, %r2813, %r1526;
	@%p402 bra 	$L__BB0_199;
	bra.uni 	$L__BB0_206;
$L__BB0_201:
	mov.b32 	%r1533, 1;
	st.global.u32 	[%rd5+424], %r1533;
	ld.global.u8 	%rs165, [%rd23+1];
	ld.const.u8 	%rs166, [%rd24+1];
	setp.ne.s16 	%p398, %rs165, %rs166;
	@%p398 bra 	$L__BB0_200;
	mov.b32 	%r1534, 2;
	st.global.u32 	[%rd5+424], %r1534;
	ld.global.u8 	%rs167, [%rd23+2];
	ld.const.u8 	%rs168, [%rd24+2];
	setp.ne.s16 	%p399, %rs167, %rs168;
	@%p399 bra 	$L__BB0_200;
	mov.b32 	%r1535, 3;
	st.global.u32 	[%rd5+424], %r1535;
	ld.global.u8 	%rs169, [%rd23+3];
	ld.const.u8 	%rs170, [%rd24+3];
	setp.ne.s16 	%p400, %rs169, %rs170;
	@%p400 bra 	$L__BB0_200;
	mov.b32 	%r1536, 4;
	st.global.u32 	[%rd5+424], %r1536;
	ld.global.u8 	%rs171, [%rd23+4];
	ld.const.u8 	%rs172, [%rd24+4];
	setp.ne.s16 	%p401, %rs171, %rs172;
	@%p401 bra 	$L__BB0_200;
	mov.b32 	%r1540, 5;
	st.global.u32 	[%rd5+424], %r1540;
	mov.u32 	%r2814, %r2813;
$L__BB0_206:
	st.global.u32 	[%rd5+428], %r2814;
	setp.eq.s32 	%p403, %r2814, -1;
	@%p403 bra 	$L__BB0_208;
	cvt.s64.s32 	%rd1281, %r2814;
	add.s64 	%rd1282, %rd15, %rd1281;
	shl.b64 	%rd1283, %rd1282, 3;
	mov.u64 	%rd1284, parameter;
	add.s64 	%rd1285, %rd1284, %rd1283;
	ld.const.f64 	%fd1644, [%rd1285+45840];
	ld.global.f64 	%fd1645, [%rd13+10488];
	add.f64 	%fd1646, %fd1644, %fd1645;
	st.global.f64 	[%rd13+10488], %fd1646;
$L__BB0_208:
	setp.lt.s32 	%p404, %r1526, 1;
	mov.b32 	%r1543, 0;
	st.global.u32 	[%rd5+420], %r1543;
	mov.b32 	%r2816, -1;
	@%p404 bra 	$L__BB0_217;
	mov.b32 	%r2815, 0;
$L__BB0_210:
	mov.b32 	%r1545, 0;
	st.global.u32 	[%rd5+416], %r1545;
	st.global.u32 	[%rd5+424], %r1545;
	ld.global.u8 	%rs173, [%rd23];
	mul.lo.s32 	%r1546, %r2815, 5;
	cvt.u64.u32 	%rd1286, %r1546;
	mov.u64 	%rd1287, d_Pchar;
	add.s64 	%rd25, %rd1287, %rd1286;
	ld.const.u8 	%rs174, [%rd25];
	setp.eq.s16 	%p405, %rs173, %rs174;
	@%p405 bra 	$L__BB0_212;
$L__BB0_211:
	mov.b32 	%r1553, 1;
	st.global.u32 	[%rd5+416], %r1553;
	add.s32 	%r2815, %r2815, 1;
	st.global.u32 	[%rd5+420], %r2815;
	setp.lt.s32 	%p410, %r2815, %r1526;
	@%p410 bra 	$L__BB0_210;
	bra.uni 	$L__BB0_217;
$L__BB0_212:
	mov.b32 	%r1547, 1;
	st.global.u32 	[%rd5+424], %r1547;
	ld.global.u8 	%rs175, [%rd23+1];
	ld.const.u8 	%rs176, [%rd25+1];
	setp.ne.s16 	%p406, %rs175, %rs176;
	@%p406 bra 	$L__BB0_211;
	mov.b32 	%r1548, 2;
	st.global.u32 	[%rd5+424], %r1548;
	ld.global.u8 	%rs177, [%rd23+2];
	ld.const.u8 	%rs178, [%rd25+2];
	setp.ne.s16 	%p407, %rs177, %rs178;
	@%p407 bra 	$L__BB0_211;
	mov.b32 	%r1549, 3;
	st.global.u32 	[%rd5+424], %r1549;
	ld.global.u8 	%rs179, [%rd23+3];
	ld.const.u8 	%rs180, [%rd25+3];
	setp.ne.s16 	%p408, %rs179, %rs180;
	@%p408 bra 	$L__BB0_211;
	mov.b32 	%r1550, 4;
	st.global.u32 	[%rd5+424], %r1550;
	ld.global.u8 	%rs181, [%rd23+4];
	ld.const.u8 	%rs182, [%rd25+4];
	setp.ne.s16 	%p409, %rs181, %rs182;
	@%p409 bra 	$L__BB0_211;
	mov.b32 	%r1554, 5;
	st.global.u32 	[%rd5+424], %r1554;
	mov.u32 	%r2816, %r2815;
$L__BB0_217:
	st.global.u32 	[%rd5+428], %r2816;
	setp.eq.s32 	%p411, %r2816, -1;
	@%p411 bra 	$L__BB0_243;
	mul.wide.s32 	%rd1288, %r2816, 8;
	mov.u64 	%rd1289, parameter;
	add.s64 	%rd1290, %rd1289, %rd1288;
	ld.const.f64 	%fd1647, [%rd1290+45840];
	ld.global.f64 	%fd1648, [%rd13+10480];
	add.f64 	%fd1649, %fd1647, %fd1648;
	st.global.f64 	[%rd13+10480], %fd1649;
	bra.uni 	$L__BB0_243;
$L__BB0_219:
	cvt.u32.u64 	%r1494, %rd16;
	setp.lt.s32 	%p378, %r1494, 1;
	mov.b32 	%r1495, 0;
	st.global.u32 	[%rd5+420], %r1495;
	cvt.s64.s32 	%rd1260, %r101;
	add.s64 	%rd26, %rd12, %rd1260;
	mov.b32 	%r2818, -1;
	@%p378 bra 	$L__BB0_229;
	mov.b32 	%r2817, 0;
$L__BB0_221:
	mov.b32 	%r1498, 0;
	st.global.u32 	[%rd5+416], %r1498;
	st.global.u32 	[%rd5+424], %r1498;
	ld.global.u8 	%rs139, [%rd26];
	add.s32 	%r1499, %r2817, %r1494;
	mad.lo.s32 	%r1500, %r1499, 6, %r69;
	cvt.s64.s32 	%rd1261, %r1500;
	mov.u64 	%rd1262, d_Pchar;
	add.s64 	%rd27, %rd1262, %rd1261;
	ld.const.u8 	%rs140, [%rd27];
	setp.eq.s16 	%p379, %rs139, %rs140;
	@%p379 bra 	$L__BB0_223;
$L__BB0_222:
	mov.b32 	%r1508, 1;
	st.global.u32 	[%rd5+416], %r1508;
	add.s32 	%r2817, %r2817, 1;
	st.global.u32 	[%rd5+420], %r2817;
	setp.lt.s32 	%p385, %r2817, %r1494;
	@%p385 bra 	$L__BB0_221;
	bra.uni 	$L__BB0_229;
$L__BB0_223:
	mov.b32 	%r1501, 1;
	st.global.u32 	[%rd5+424], %r1501;
	ld.global.u8 	%rs141, [%rd26+1];
	ld.const.u8 	%rs142, [%rd27+1];
	setp.ne.s16 	%p380, %rs141, %rs142;
	@%p380 bra 	$L__BB0_222;
	mov.b32 	%r1502, 2;
	st.global.u32 	[%rd5+424], %r1502;
	ld.global.u8 	%rs143, [%rd26+2];
	ld.const.u8 	%rs144, [%rd27+2];
	setp.ne.s16 	%p381, %rs143, %rs144;
	@%p381 bra 	$L__BB0_222;
	mov.b32 	%r1503, 3;
	st.global.u32 	[%rd5+424], %r1503;
	ld.global.u8 	%rs145, [%rd26+3];
	ld.const.u8 	%rs146, [%rd27+3];
	setp.ne.s16 	%p382, %rs145, %rs146;
	@%p382 bra 	$L__BB0_222;
	mov.b32 	%r1504, 4;
	st.global.u32 	[%rd5+424], %r1504;
	ld.global.u8 	%rs147, [%rd26+4];
	ld.const.u8 	%rs148, [%rd27+4];
	setp.ne.s16 	%p383, %rs147, %rs148;
	@%p383 bra 	$L__BB0_222;
	mov.b32 	%r1505, 5;
	st.global.u32 	[%rd5+424], %r1505;
	ld.global.u8 	%rs149, [%rd26+5];
	ld.const.u8 	%rs150, [%rd27+5];
	setp.ne.s16 	%p384, %rs149, %rs150;
	@%p384 bra 	$L__BB0_222;
	mov.b32 	%r1509, 6;
	st.global.u32 	[%rd5+424], %r1509;
	mov.u32 	%r2818, %r2817;
$L__BB0_229:
	st.global.u32 	[%rd5+428], %r2818;
	setp.eq.s32 	%p386, %r2818, -1;
	@%p386 bra 	$L__BB0_231;
	cvt.s64.s32 	%rd1263, %r2818;
	cvt.s64.s32 	%rd1264, %r70;
	add.s64 	%rd1265, %rd1264, %rd16;
	add.s64 	%rd1266, %rd1265, %rd1263;
	shl.b64 	%rd1267, %rd1266, 3;
	mov.u64 	%rd1268, parameter;
	add.s64 	%rd1269, %rd1268, %rd1267;
	ld.const.f64 	%fd1638, [%rd1269+45840];
	ld.global.f64 	%fd1639, [%rd13+10488];
	add.f64 	%fd1640, %fd1638, %fd1639;
	st.global.f64 	[%rd13+10488], %fd1640;
$L__BB0_231:
	setp.lt.s32 	%p387, %r1494, 1;
	mov.b32 	%r1512, 0;
	st.global.u32 	[%rd5+420], %r1512;
	mov.b32 	%r2820, -1;
	@%p387 bra 	$L__BB0_241;
	mov.b32 	%r2819, 0;
$L__BB0_233:
	mov.b32 	%r1514, 0;
	st.global.u32 	[%rd5+416], %r1514;
	st.global.u32 	[%rd5+424], %r1514;
	ld.global.u8 	%rs151, [%rd26];
	mad.lo.s32 	%r1515, %r2819, 6, %r69;
	cvt.s64.s32 	%rd1270, %r1515;
	mov.u64 	%rd1271, d_Pchar;
	add.s64 	%rd28, %rd1271, %rd1270;
	ld.const.u8 	%rs152, [%rd28];
	setp.eq.s16 	%p388, %rs151, %rs152;
	@%p388 bra 	$L__BB0_235;
$L__BB0_234:
	mov.b32 	%r1523, 1;
	st.global.u32 	[%rd5+416], %r1523;
	add.s32 	%r2819, %r2819, 1;
	st.global.u32 	[%rd5+420], %r2819;
	setp.lt.s32 	%p394, %r2819, %r1494;
	@%p394 bra 	$L__BB0_233;
	bra.uni 	$L__BB0_241;
$L__BB0_235:
	mov.b32 	%r1516, 1;
	st.global.u32 	[%rd5+424], %r1516;
	ld.global.u8 	%rs153, [%rd26+1];
	ld.const.u8 	%rs154, [%rd28+1];
	setp.ne.s16 	%p389, %rs153, %rs154;
	@%p389 bra 	$L__BB0_234;
	mov.b32 	%r1517, 2;
	st.global.u32 	[%rd5+424], %r1517;
	ld.global.u8 	%rs155, [%rd26+2];
	ld.const.u8 	%rs156, [%rd28+2];
	setp.ne.s16 	%p390, %rs155, %rs156;
	@%p390 bra 	$L__BB0_234;
	mov.b32 	%r1518, 3;
	st.global.u32 	[%rd5+424], %r1518;
	ld.global.u8 	%rs157, [%rd26+3];
	ld.const.u8 	%rs158, [%rd28+3];
	setp.ne.s16 	%p391, %rs157, %rs158;
	@%p391 bra 	$L__BB0_234;
	mov.b32 	%r1519, 4;
	st.global.u32 	[%rd5+424], %r1519;
	ld.global.u8 	%rs159, [%rd26+4];
	ld.const.u8 	%rs160, [%rd28+4];
	setp.ne.s16 	%p392, %rs159, %rs160;
	@%p392 bra 	$L__BB0_234;
	mov.b32 	%r1520, 5;
	st.global.u32 	[%rd5+424], %r1520;
	ld.global.u8 	%rs161, [%rd26+5];
	ld.const.u8 	%rs162, [%rd28+5];
	setp.ne.s16 	%p393, %rs161, %rs162;
	@%p393 bra 	$L__BB0_234;
	mov.b32 	%r1524, 6;
	st.global.u32 	[%rd5+424], %r1524;
	mov.u32 	%r2820, %r2819;
$L__BB0_241:
	st.global.u32 	[%rd5+428], %r2820;
	setp.eq.s32 	%p395, %r2820, -1;
	@%p395 bra 	$L__BB0_243;
	cvt.s64.s32 	%rd1272, %r2820;
	cvt.s64.s32 	%rd1273, %r70;
	add.s64 	%rd1274, %rd1273, %rd1272;
	shl.b64 	%rd1275, %rd1274, 3;
	mov.u64 	%rd1276, parameter;
	add.s64 	%rd1277, %rd1276, %rd1275;
	ld.const.f64 	%fd1641, [%rd1277+45840];
	ld.global.f64 	%fd1642, [%rd13+10480];
	add.f64 	%fd1643, %fd1641, %fd1642;
	st.global.f64 	[%rd13+10480], %fd1643;
$L__BB0_243:
	ld.global.f64 	%fd3059, [%rd13+10488];
	abs.f64 	%fd1650, %fd3059;
	setp.gt.f64 	%p412, %fd1650, 0d41CDCD64FF800000;
	@%p412 bra 	$L__BB0_245;
	ld.global.f64 	%fd3058, [%rd13+10480];
	bra.uni 	$L__BB0_246;
$L__BB0_245:
	mov.b64 	%rd1291, 9218868437227405312;
	st.global.u64 	[%rd13+10488], %rd1291;
	mov.b64 	%rd1292, -4616189618054758400;
	st.global.u64 	[%rd13+10480], %rd1292;
	mov.f64 	%fd3059, 0d7FF0000000000000;
	mov.f64 	%fd3058, 0dBFF0000000000000;
$L__BB0_246:
	ld.global.f64 	%fd1653, [%rd13+10416];
	add.f64 	%fd1654, %fd3059, %fd1653;
	ld.global.f64 	%fd1655, [%rd13+10424];
	add.f64 	%fd1656, %fd3058, %fd1655;
	ld.global.f64 	%fd1657, [%rd13+10432];
	add.f64 	%fd1658, %fd1656, %fd1657;
	div.rn.f64 	%fd1659, %fd1654, %fd1658;
	st.global.f64 	[%rd13+10528], %fd1659;
	add.s32 	%r1555, %r101, -1;
	add.s32 	%r1556, %r66, %r100;
	mad.lo.s32 	%r1557, %r1555, %r65, %r1556;
	mul.wide.s32 	%rd1293, %r1557, 8;
	add.s64 	%rd29, %rd4, %rd1293;
	ld.global.f64 	%fd1660, [%rd29];
	add.f64 	%fd1661, %fd1660, %fd1653;
	ld.global.f64 	%fd1662, [%rd29+5000];
	add.f64 	%fd1663, %fd1662, %fd1655;
	add.f64 	%fd1664, %fd1663, %fd1657;
	div.rn.f64 	%fd1665, %fd1661, %fd1664;
	st.global.f64 	[%rd13+10536], %fd1665;
	setp.geu.f64 	%p413, %fd1659, %fd1665;
	@%p413 bra 	$L__BB0_248;
	ld.global.f64 	%fd3058, [%rd29+5000];
	st.global.f64 	[%rd13+10480], %fd3058;
	ld.global.f64 	%fd3059, [%rd29];
	st.global.f64 	[%rd13+10488], %fd3059;
$L__BB0_248:
	abs.f64 	%fd1670, %fd3059;
	setp.geu.f64 	%p414, %fd1670, 0d41CDCD64FF800000;
	@%p414 bra 	$L__BB0_252;
	setp.geu.f64 	%p415, %fd3058, 0dC0A3880000000000;
	@%p415 bra 	$L__BB0_251;
	mov.b64 	%rd1298, -4564063970805153792;
	st.global.u64 	[%rd13+10480], %rd1298;
	mov.b64 	%rd1299, 0;
	st.global.u64 	[%rd13+10488], %rd1299;
	mov.f64 	%fd3058, 0dC0A9300000000000;
$L__BB0_251:
	ld.global.u32 	%r1558, [%rd5+432];
	add.s32 	%r1559, %r1558, -1;
	ld.global.u32 	%r1560, [%rd5+436];
	add.s32 	%r1561, %r67, %r1560;
	mad.lo.s32 	%r1562, %r1559, %r65, %r1561;
	mul.wide.s32 	%rd1300, %r1562, 8;
	add.s64 	%rd1301, %rd4, %rd1300;
	st.global.f64 	[%rd1301], %fd3058;
	ld.global.f64 	%fd1672, [%rd13+10488];
	ld.global.u32 	%r1563, [%rd5+432];
	add.s32 	%r1564, %r1563, -1;
	ld.global.u32 	%r1565, [%rd5+436];
	add.s32 	%r1566, %r66, %r1565;
	mad.lo.s32 	%r1567, %r1564, %r65, %r1566;
	mul.wide.s32 	%rd1302, %r1567, 8;
	add.s64 	%rd1303, %rd4, %rd1302;
	st.global.f64 	[%rd1303], %fd1672;
$L__BB0_252:
	ld.global.u32 	%r1568, [%rd5+432];
	add.s32 	%r2808, %r1568, -1;
	st.global.u32 	[%rd5+432], %r2808;
	setp.gt.s32 	%p416, %r1568, 1;
	@%p416 bra 	$L__BB0_123;
	ld.global.u32 	%r2821, [%rd5+436];
$L__BB0_254:
	add.s32 	%r119, %r2821, 1;
	st.global.u32 	[%rd5+436], %r119;
	setp.lt.s32 	%p417, %r2821, %r574;
	mov.u32 	%r2821, %r119;
	@%p417 bra 	$L__BB0_122;
$L__BB0_255:
	setp.lt.s32 	%p418, %r574, 2;
	mov.b64 	%rd1304, -4616189618054758400;
	st.global.u64 	[%rd13+10008], %rd1304;
	st.global.u64 	[%rd13+10000], %rd1304;
	mov.b64 	%rd1305, 9218868437227405312;
	st.global.u64 	[%rd13+10216], %rd1305;
	st.global.u64 	[%rd13+10208], %rd1305;
	mov.b32 	%r1569, 2;
	st.global.u32 	[%rd5+420], %r1569;
	@%p418 bra 	$L__BB0_258;
	mov.b32 	%r2822, 2;
$L__BB0_257:
	mul.wide.s32 	%rd1306, %r2822, 8;
	add.s64 	%rd1307, %rd13, %rd1306;
	mov.b64 	%rd1308, -4564063970805153792;
	st.global.u64 	[%rd1307+10000], %rd1308;
	ld.global.u32 	%r1571, [%rd5+420];
	mul.wide.s32 	%rd1309, %r1571, 8;
	add.s64 	%rd1310, %rd13, %rd1309;
	mov.b64 	%rd1311, 0;
	st.global.u64 	[%rd1310+10208], %rd1311;
	ld.global.u32 	%r1572, [%rd5+420];
	add.s32 	%r2822, %r1572, 1;
	st.global.u32 	[%rd5+420], %r2822;
	setp.lt.s32 	%p419, %r1572, %r574;
	@%p419 bra 	$L__BB0_257;
$L__BB0_258:
	setp.lt.s32 	%p420, %r574, 2;
	mov.b32 	%r1573, 2;
	st.global.u32 	[%rd5+420], %r1573;
	@%p420 bra 	$L__BB0_383;
	add.s32 	%r120, %r54, 1275;
	add.s32 	%r121, %r54, 1249;
	add.s32 	%r122, %r51, 1;
	add.s32 	%r123, %r574, -1;
	add.s32 	%r124, %r54, -1;
	add.s32 	%r125, %r51, 2;
	add.s32 	%r126, %r54, -2;
	mov.b32 	%r2823, 2;
	mov.u64 	%rd1898, parameter;
$L__BB0_260:
	add.s32 	%r1575, %r120, %r2823;
	mul.wide.s32 	%rd1312, %r1575, 8;
	add.s64 	%rd1313, %rd4, %rd1312;
	ld.global.f64 	%fd1673, [%rd1313];
	ld.global.f64 	%fd1674, [%rd13+10416];
	add.f64 	%fd1675, %fd1673, %fd1674;
	ld.global.f64 	%fd1676, [%rd1313+-208];
	ld.global.f64 	%fd1677, [%rd13+10424];
	add.f64 	%fd1678, %fd1676, %fd1677;
	ld.global.f64 	%fd1679, [%rd13+10432];
	add.f64 	%fd1680, %fd1678, %fd1679;
	div.rn.f64 	%fd1681, %fd1675, %fd1680;
	st.global.f64 	[%rd13+10480], %fd1681;
	ld.global.u32 	%r130, [%rd5+420];
	mov.b64 	%rd1314, -4503599627370496;
	st.global.u64 	[%rd13+10584], %rd1314;
	mov.b64 	%rd1315, 9218868437227405312;
	st.global.u64 	[%rd13+10624], %rd1315;
	mov.b64 	%rd1316, -4616189618054758400;
	st.global.u64 	[%rd13+10632], %rd1316;
	mov.b32 	%r1576, 0;
	st.global.u32 	[%rd5+416], %r1576;
	setp.lt.s32 	%p421, %r130, 5;
	@%p421 bra 	$L__BB0_272;
	cvt.u64.u32 	%rd1317, %r130;
	add.s64 	%rd30, %rd12, %rd1317;
	add.s32 	%r131, %r124, %r130;
	add.s32 	%r132, %r131, 625;
	add.s32 	%r133, %r130, -5;
	mov.b32 	%r2824, 0;
$L__BB0_262:
	mul.wide.s32 	%rd1318, %r2824, 8;
	add.s64 	%rd1319, %rd13, %rd1318;
	ld.global.f64 	%fd1682, [%rd1319+10208];
	ld.global.f64 	%fd72, [%rd13+10416];
	add.f64 	%fd1683, %fd1682, %fd72;
	ld.global.f64 	%fd1684, [%rd1319+10000];
	ld.global.f64 	%fd73, [%rd13+10424];
	add.f64 	%fd1685, %fd1684, %fd73;
	ld.global.f64 	%fd74, [%rd13+10432];
	add.f64 	%fd1686, %fd1685, %fd74;
	div.rn.f64 	%fd1687, %fd1683, %fd1686;
	st.global.f64 	[%rd13+10592], %fd1687;
	add.f64 	%fd1688, %fd73, %fd74;
	div.rn.f64 	%fd1689, %fd72, %fd1688;
	st.global.f64 	[%rd13+10600], %fd1689;
	setp.ltu.f64 	%p422, %fd1687, %fd1689;
	@%p422 bra 	$L__BB0_266;
	ld.global.u32 	%r1578, [%rd14];
	mul.wide.s32 	%rd1320, %r1578, 8;
	add.s64 	%rd1321, %rd13, %rd1320;
	ld.global.f64 	%fd1690, [%rd1321+10208];
	add.s32 	%r1579, %r122, %r1578;
	cvt.s64.s32 	%rd1322, %r1579;
	add.s64 	%rd1323, %rd1, %rd1322;
	ld.global.s8 	%r1580, [%rd1323];
	mul.wide.s32 	%rd1324, %r1580, 5;
	ld.global.s8 	%rd1325, [%rd30];
	add.s64 	%rd1326, %rd1324, %rd1325;
	shl.b64 	%rd1327, %rd1326, 3;
	add.s64 	%rd1329, %rd1898, %rd1327;
	ld.const.f64 	%fd1691, [%rd1329+45640];
	add.f64 	%fd1692, %fd1690, %fd1691;
	mad.lo.s32 	%r1581, %r1578, %r123, %r131;
	mul.wide.s32 	%rd1330, %r1581, 8;
	add.s64 	%rd1331, %rd4, %rd1330;
	ld.global.f64 	%fd1693, [%rd1331];
	add.f64 	%fd3065, %fd1692, %fd1693;
	st.global.f64 	[%rd13+10608], %fd3065;
	ld.global.u32 	%r1582, [%rd14];
	mul.wide.s32 	%rd1332, %r1582, 8;
	add.s64 	%rd1333, %rd13, %rd1332;
	ld.global.f64 	%fd1695, [%rd1333+10000];
	add.s32 	%r1583, %r122, %r1582;
	cvt.s64.s32 	%rd1334, %r1583;
	add.s64 	%rd1335, %rd1, %rd1334;
	ld.global.s8 	%r1584, [%rd1335];
	mul.wide.s32 	%rd1336, %r1584, 5;
	ld.global.s8 	%rd1337, [%rd30];
	add.s64 	%rd1338, %rd1336, %rd1337;
	shl.b64 	%rd1339, %rd1338, 3;
	add.s64 	%rd1340, %rd1898, %rd1339;
	ld.const.f64 	%fd1696, [%rd1340+45440];
	add.f64 	%fd1697, %fd1695, %fd1696;
	mad.lo.s32 	%r1585, %r1582, %r123, %r132;
	mul.wide.s32 	%rd1341, %r1585, 8;
	add.s64 	%rd1342, %rd4, %rd1341;
	ld.global.f64 	%fd1698, [%rd1342];
	add.f64 	%fd3066, %fd1697, %fd1698;
	st.global.f64 	[%rd13+10616], %fd3066;
	abs.f64 	%fd1700, %fd3065;
	setp.leu.f64 	%p423, %fd1700, 0d41CDCD64FF800000;
	setp.leu.f64 	%p424, %fd3065, 0d0000000000000000;
	and.pred  	%p425, %p423, %p424;
	setp.leu.f64 	%p426, %fd3066, 0d0000000000000000;
	and.pred  	%p427, %p425, %p426;
	@%p427 bra 	$L__BB0_265;
	mov.b64 	%rd1343, 9218868437227405312;
	st.global.u64 	[%rd13+10608], %rd1343;
	mov.b64 	%rd1344, -4616189618054758400;
	st.global.u64 	[%rd13+10616], %rd1344;
	mov.f64 	%fd3065, 0d7FF0000000000000;
	mov.f64 	%fd3066, 0dBFF0000000000000;
$L__BB0_265:
	add.f64 	%fd1703, %fd3065, %fd72;
	add.f64 	%fd1704, %fd3066, %fd73;
	add.f64 	%fd1705, %fd1704, %fd74;
	div.rn.f64 	%fd3067, %fd1703, %fd1705;
	bra.uni 	$L__BB0_269;
$L__BB0_266:
	ld.global.u32 	%r1586, [%rd14];
	add.s32 	%r1587, %r122, %r1586;
	cvt.s64.s32 	%rd1345, %r1587;
	add.s64 	%rd1346, %rd1, %rd1345;
	ld.global.s8 	%r1588, [%rd1346];
	mul.wide.s32 	%rd1347, %r1588, 5;
	ld.global.s8 	%rd1348, [%rd30];
	add.s64 	%rd1349, %rd1347, %rd1348;
	shl.b64 	%rd1350, %rd1349, 3;
	add.s64 	%rd1352, %rd1898, %rd1350;
	ld.const.f64 	%fd1706, [%rd1352+45640];
	mad.lo.s32 	%r1589, %r1586, %r123, %r131;
	mul.wide.s32 	%rd1353, %r1589, 8;
	add.s64 	%rd1354, %rd4, %rd1353;
	ld.global.f64 	%fd1707, [%rd1354];
	add.f64 	%fd3065, %fd1706, %fd1707;
	st.global.f64 	[%rd13+10608], %fd3065;
	ld.global.u32 	%r1590, [%rd14];
	add.s32 	%r1591, %r122, %r1590;
	cvt.s64.s32 	%rd1355, %r1591;
	add.s64 	%rd1356, %rd1, %rd1355;
	ld.global.s8 	%r1592, [%rd1356];
	mul.wide.s32 	%rd1357, %r1592, 5;
	ld.global.s8 	%rd1358, [%rd30];
	add.s64 	%rd1359, %rd1357, %rd1358;
	shl.b64 	%rd1360, %rd1359, 3;
	add.s64 	%rd1361, %rd1898, %rd1360;
	ld.const.f64 	%fd1709, [%rd1361+45440];
	mad.lo.s32 	%r1593, %r1590, %r123, %r132;
	mul.wide.s32 	%rd1362, %r1593, 8;
	add.s64 	%rd1363, %rd4, %rd1362;
	ld.global.f64 	%fd1710, [%rd1363];
	add.f64 	%fd3066, %fd1709, %fd1710;
	st.global.f64 	[%rd13+10616], %fd3066;
	abs.f64 	%fd1712, %fd3065;
	setp.leu.f64 	%p428, %fd1712, 0d41CDCD64FF800000;
	setp.leu.f64 	%p429, %fd3065, 0d0000000000000000;
	and.pred  	%p430, %p428, %p429;
	setp.leu.f64 	%p431, %fd3066, 0d0000000000000000;
	and.pred  	%p432, %p430, %p431;
	@%p432 bra 	$L__BB0_268;
	mov.b64 	%rd1364, 9218868437227405312;
	st.global.u64 	[%rd13+10608], %rd1364;
	mov.b64 	%rd1365, -4616189618054758400;
	st.global.u64 	[%rd13+10616], %rd1365;
	mov.f64 	%fd3065, 0d7FF0000000000000;
	mov.f64 	%fd3066, 0dBFF0000000000000;
$L__BB0_268:
	add.f64 	%fd1715, %fd3065, %fd72;
	add.f64 	%fd1716, %fd3066, %fd73;
	add.f64 	%fd1717, %fd1716, %fd74;
	div.rn.f64 	%fd3067, %fd1715, %fd1717;
$L__BB0_269:
	st.global.f64 	[%rd13+10592], %fd3067;
	ld.global.f64 	%fd1718, [%rd13+10584];
	setp.geu.f64 	%p433, %fd1718, %fd3067;
	setp.leu.f64 	%p434, %fd3066, 0dC0A3880000000000;
	or.pred  	%p435, %p433, %p434;
	@%p435 bra 	$L__BB0_271;
	st.global.f64 	[%rd13+10624], %fd3065;
	st.global.f64 	[%rd13+10632], %fd3066;
	st.global.f64 	[%rd13+10584], %fd3067;
$L__BB0_271:
	ld.global.u32 	%r1594, [%rd14];
	add.s32 	%r2824, %r1594, 1;
	st.global.u32 	[%rd14], %r2824;
	setp.lt.s32 	%p436, %r1594, %r133;
	@%p436 bra 	$L__BB0_262;
$L__BB0_272:
	ld.global.f64 	%fd1719, [%rd13+10624];
	st.global.f64 	[%rd13+10640], %fd1719;
	st.global.f64 	[%rd13+10520], %fd1719;
	ld.global.u32 	%r136, [%rd5+420];
	mov.b64 	%rd1366, -4503599627370496;
	st.global.u64 	[%rd13+10584], %rd1366;
	mov.b64 	%rd1367, 9218868437227405312;
	st.global.u64 	[%rd13+10624], %rd1367;
	mov.b64 	%rd1368, -4616189618054758400;
	st.global.u64 	[%rd13+10632], %rd1368;
	mov.b32 	%r1595, 0;
	st.global.u32 	[%rd5+416], %r1595;
	setp.lt.s32 	%p437, %r136, 5;
	@%p437 bra 	$L__BB0_284;
	cvt.u64.u32 	%rd1369, %r136;
	add.s64 	%rd31, %rd12, %rd1369;
	add.s32 	%r137, %r124, %r136;
	add.s32 	%r138, %r137, 625;
	add.s32 	%r139, %r136, -5;
	mov.b32 	%r2825, 0;
$L__BB0_274:
	mul.wide.s32 	%rd1370, %r2825, 8;
	add.s64 	%rd1371, %rd13, %rd1370;
	ld.global.f64 	%fd1720, [%rd1371+10208];
	ld.global.f64 	%fd88, [%rd13+10416];
	add.f64 	%fd1721, %fd1720, %fd88;
	ld.global.f64 	%fd1722, [%rd1371+10000];
	ld.global.f64 	%fd89, [%rd13+10424];
	add.f64 	%fd1723, %fd1722, %fd89;
	ld.global.f64 	%fd90, [%rd13+10432];
	add.f64 	%fd1724, %fd1723, %fd90;
	div.rn.f64 	%fd1725, %fd1721, %fd1724;
	st.global.f64 	[%rd13+10592], %fd1725;
	add.f64 	%fd1726, %fd89, %fd90;
	div.rn.f64 	%fd1727, %fd88, %fd1726;
	st.global.f64 	[%rd13+10600], %fd1727;
	setp.ltu.f64 	%p438, %fd1725, %fd1727;
	@%p438 bra 	$L__BB0_278;
	ld.global.u32 	%r1597, [%rd14];
	mul.wide.s32 	%rd1372, %r1597, 8;
	add.s64 	%rd1373, %rd13, %rd1372;
	ld.global.f64 	%fd1728, [%rd1373+10208];
	add.s32 	%r1598, %r122, %r1597;
	cvt.s64.s32 	%rd1374, %r1598;
	add.s64 	%rd1375, %rd1, %rd1374;
	ld.global.s8 	%r1599, [%rd1375];
	mul.wide.s32 	%rd1376, %r1599, 5;
	ld.global.s8 	%rd1377, [%rd31];
	add.s64 	%rd1378, %rd1376, %rd1377;
	shl.b64 	%rd1379, %rd1378, 3;
	add.s64 	%rd1381, %rd1898, %rd1379;
	ld.const.f64 	%fd1729, [%rd1381+45640];
	add.f64 	%fd1730, %fd1728, %fd1729;
	mad.lo.s32 	%r1600, %r1597, %r123, %r137;
	mul.wide.s32 	%rd1382, %r1600, 8;
	add.s64 	%rd1383, %rd4, %rd1382;
	ld.global.f64 	%fd1731, [%rd1383];
	add.f64 	%fd3072, %fd1730, %fd1731;
	st.global.f64 	[%rd13+10608], %fd3072;
	ld.global.u32 	%r1601, [%rd14];
	mul.wide.s32 	%rd1384, %r1601, 8;
	add.s64 	%rd1385, %rd13, %rd1384;
	ld.global.f64 	%fd1733, [%rd1385+10000];
	add.s32 	%r1602, %r122, %r1601;
	cvt.s64.s32 	%rd1386, %r1602;
	add.s64 	%rd1387, %rd1, %rd1386;
	ld.global.s8 	%r1603, [%rd1387];
	mul.wide.s32 	%rd1388, %r1603, 5;
	ld.global.s8 	%rd1389, [%rd31];
	add.s64 	%rd1390, %rd1388, %rd1389;
	shl.b64 	%rd1391, %rd1390, 3;
	add.s64 	%rd1392, %rd1898, %rd1391;
	ld.const.f64 	%fd1734, [%rd1392+45440];
	add.f64 	%fd1735, %fd1733, %fd1734;
	mad.lo.s32 	%r1604, %r1601, %r123, %r138;
	mul.wide.s32 	%rd1393, %r1604, 8;
	add.s64 	%rd1394, %rd4, %rd1393;
	ld.global.f64 	%fd1736, [%rd1394];
	add.f64 	%fd3073, %fd1735, %fd1736;
	st.global.f64 	[%rd13+10616], %fd3073;
	abs.f64 	%fd1738, %fd3072;
	setp.leu.f64 	%p439, %fd1738, 0d41CDCD64FF800000;
	setp.leu.f64 	%p440, %fd3072, 0d0000000000000000;
	and.pred  	%p441, %p439, %p440;
	setp.leu.f64 	%p442, %fd3073, 0d0000000000000000;
	and.pred  	%p443, %p441, %p442;
	@%p443 bra 	$L__BB0_277;
	mov.b64 	%rd1395, 9218868437227405312;
	st.global.u64 	[%rd13+10608], %rd1395;
	mov.b64 	%rd1396, -4616189618054758400;
	st.global.u64 	[%rd13+10616], %rd1396;
	mov.f64 	%fd3072, 0d7FF0000000000000;
	mov.f64 	%fd3073, 0dBFF0000000000000;
$L__BB0_277:
	add.f64 	%fd1741, %fd3072, %fd88;
	add.f64 	%fd1742, %fd3073, %fd89;
	add.f64 	%fd1743, %fd1742, %fd90;
	div.rn.f64 	%fd3074, %fd1741, %fd1743;
	bra.uni 	$L__BB0_281;
$L__BB0_278:
	ld.global.u32 	%r1605, [%rd14];
	add.s32 	%r1606, %r122, %r1605;
	cvt.s64.s32 	%rd1397, %r1606;
	add.s64 	%rd1398, %rd1, %rd1397;
	ld.global.s8 	%r1607, [%rd1398];
	mul.wide.s32 	%rd1399, %r1607, 5;
	ld.global.s8 	%rd1400, [%rd31];
	add.s64 	%rd1401, %rd1399, %rd1400;
	shl.b64 	%rd1402, %rd1401, 3;
	add.s64 	%rd1404, %rd1898, %rd1402;
	ld.const.f64 	%fd1744, [%rd1404+45640];
	mad.lo.s32 	%r1608, %r1605, %r123, %r137;
	mul.wide.s32 	%rd1405, %r1608, 8;
	add.s64 	%rd1406, %rd4, %rd1405;
	ld.global.f64 	%fd1745, [%rd1406];
	add.f64 	%fd3072, %fd1744, %fd1745;
	st.global.f64 	[%rd13+10608], %fd3072;
	ld.global.u32 	%r1609, [%rd14];
	add.s32 	%r1610, %r122, %r1609;
	cvt.s64.s32 	%rd1407, %r1610;
	add.s64 	%rd1408, %rd1, %rd1407;
	ld.global.s8 	%r1611, [%rd1408];
	mul.wide.s32 	%rd1409, %r1611, 5;
	ld.global.s8 	%rd1410, [%rd31];
	add.s64 	%rd1411, %rd1409, %rd1410;
	shl.b64 	%rd1412, %rd1411, 3;
	add.s64 	%rd1413, %rd1898, %rd1412;
	ld.const.f64 	%fd1747, [%rd1413+45440];
	mad.lo.s32 	%r1612, %r1609, %r123, %r138;
	mul.wide.s32 	%rd1414, %r1612, 8;
	add.s64 	%rd1415, %rd4, %rd1414;
	ld.global.f64 	%fd1748, [%rd1415];
	add.f64 	%fd3073, %fd1747, %fd1748;
	st.global.f64 	[%rd13+10616], %fd3073;
	abs.f64 	%fd1750, %fd3072;
	setp.leu.f64 	%p444, %fd1750, 0d41CDCD64FF800000;
	setp.leu.f64 	%p445, %fd3072, 0d0000000000000000;
	and.pred  	%p446, %p444, %p445;
	setp.leu.f64 	%p447, %fd3073, 0d0000000000000000;
	and.pred  	%p448, %p446, %p447;
	@%p448 bra 	$L__BB0_280;
	mov.b64 	%rd1416, 9218868437227405312;
	st.global.u64 	[%rd13+10608], %rd1416;
	mov.b64 	%rd1417, -4616189618054758400;
	st.global.u64 	[%rd13+10616], %rd1417;
	mov.f64 	%fd3072, 0d7FF0000000000000;
	mov.f64 	%fd3073, 0dBFF0000000000000;
$L__BB0_280:
	add.f64 	%fd1753, %fd3072, %fd88;
	add.f64 	%fd1754, %fd3073, %fd89;
	add.f64 	%fd1755, %fd1754, %fd90;
	div.rn.f64 	%fd3074, %fd1753, %fd1755;
$L__BB0_281:
	st.global.f64 	[%rd13+10592], %fd3074;
	ld.global.f64 	%fd1756, [%rd13+10584];
	setp.geu.f64 	%p449, %fd1756, %fd3074;
	setp.leu.f64 	%p450, %fd3073, 0dC0A3880000000000;
	or.pred  	%p451, %p449, %p450;
	@%p451 bra 	$L__BB0_283;
	st.global.f64 	[%rd13+10624], %fd3072;
	st.global.f64 	[%rd13+10632], %fd3073;
	st.global.f64 	[%rd13+10584], %fd3074;
$L__BB0_283:
	ld.global.u32 	%r1613, [%rd14];
	add.s32 	%r2825, %r1613, 1;
	st.global.u32 	[%rd14], %r2825;
	setp.lt.s32 	%p452, %r1613, %r139;
	@%p452 bra 	$L__BB0_274;
$L__BB0_284:
	ld.global.f64 	%fd1757, [%rd13+10632];
	st.global.f64 	[%rd13+10640], %fd1757;
	st.global.f64 	[%rd13+10528], %fd1757;
	ld.global.f64 	%fd1758, [%rd13+10520];
	ld.global.f64 	%fd1759, [%rd13+10416];
	add.f64 	%fd1760, %fd1758, %fd1759;
	ld.global.f64 	%fd1761, [%rd13+10424];
	add.f64 	%fd1762, %fd1757, %fd1761;
	ld.global.f64 	%fd1763, [%rd13+10432];
	add.f64 	%fd1764, %fd1762, %fd1763;
	div.rn.f64 	%fd1765, %fd1760, %fd1764;
	st.global.f64 	[%rd13+10488], %fd1765;
	ld.global.u32 	%r142, [%rd5+420];
	mov.b64 	%rd1418, 9218868437227405312;
	st.global.u64 	[%rd13+10624], %rd1418;
	mov.b64 	%rd1419, -4503599627370496;
	st.global.u64 	[%rd13+10584], %rd1419;
	mov.b64 	%rd1420, -4616189618054758400;
	st.global.u64 	[%rd13+10632], %rd1420;
	mov.b32 	%r1614, 0;
	st.global.u32 	[%rd5+416], %r1614;
	setp.lt.s32 	%p453, %r142, 6;
	@%p453 bra 	$L__BB0_296;
	cvt.u64.u32 	%rd1421, %r142;
	add.s64 	%rd32, %rd12, %rd1421;
	add.s32 	%r143, %r124, %r142;
	add.s32 	%r144, %r143, 625;
	add.s32 	%r145, %r142, -6;
	mov.b32 	%r2826, 0;
$L__BB0_286:
	mul.wide.s32 	%rd1422, %r2826, 8;
	add.s64 	%rd1423, %rd13, %rd1422;
	ld.global.f64 	%fd1766, [%rd1423+10208];
	ld.global.f64 	%fd104, [%rd13+10416];
	add.f64 	%fd1767, %fd1766, %fd104;
	ld.global.f64 	%fd1768, [%rd1423+10000];
	ld.global.f64 	%fd105, [%rd13+10424];
	add.f64 	%fd1769, %fd1768, %fd105;
	ld.global.f64 	%fd106, [%rd13+10432];
	add.f64 	%fd1770, %fd1769, %fd106;
	div.rn.f64 	%fd1771, %fd1767, %fd1770;
	st.global.f64 	[%rd13+10592], %fd1771;
	add.f64 	%fd1772, %fd105, %fd106;
	div.rn.f64 	%fd1773, %fd104, %fd1772;
	st.global.f64 	[%rd13+10600], %fd1773;
	setp.ltu.f64 	%p454, %fd1771, %fd1773;
	@%p454 bra 	$L__BB0_290;
	ld.global.u32 	%r1616, [%rd14];
	mul.wide.s32 	%rd1424, %r1616, 8;
	add.s64 	%rd1425, %rd13, %rd1424;
	ld.global.f64 	%fd1774, [%rd1425+10208];
	add.s32 	%r1617, %r125, %r1616;
	cvt.s64.s32 	%rd1426, %r1617;
	add.s64 	%rd1427, %rd1, %rd1426;
	ld.global.s8 	%r1618, [%rd1427];
	mul.wide.s32 	%rd1428, %r1618, 5;
	ld.global.u8 	%rs183, [%rd32];
	cvt.u64.u16 	%rd1429, %rs183;
	cvt.s64.s8 	%rd1430, %rd1429;
	add.s64 	%rd1431, %rd1428, %rd1430;
	shl.b64 	%rd1432, %rd1431, 3;
	add.s64 	%rd1434, %rd1898, %rd1432;
	ld.const.f64 	%fd1775, [%rd1434+45640];
	add.f64 	%fd1776, %fd1774, %fd1775;
	ld.global.s8 	%rd1435, [%rd1427+-1];
	cvt.u32.u16 	%r1619, %rs183;
	cvt.s32.s8 	%r1620, %r1619;
	mul.wide.s32 	%rd1436, %r1620, 24;
	add.s64 	%rd1437, %rd1431, %rd1436;
	add.s64 	%rd1438, %rd1437, %rd1435;
	shl.b64 	%rd1439, %rd1438, 3;
	add.s64 	%rd1440, %rd1898, %rd1439;
	ld.const.f64 	%fd1777, [%rd1440+23000];
	add.f64 	%fd1778, %fd1776, %fd1777;
	mad.lo.s32 	%r1621, %r123, %r1616, %r123;
	add.s32 	%r1622, %r143, %r1621;
	mul.wide.s32 	%rd1441, %r1622, 8;
	add.s64 	%rd1442, %rd4, %rd1441;
	ld.global.f64 	%fd1779, [%rd1442];
	add.f64 	%fd3079, %fd1778, %fd1779;
	st.global.f64 	[%rd13+10608], %fd3079;
	ld.global.u32 	%r1623, [%rd14];
	mul.wide.s32 	%rd1443, %r1623, 8;
	add.s64 	%rd1444, %rd13, %rd1443;
	ld.global.f64 	%fd1781, [%rd1444+10000];
	add.s32 	%r1624, %r125, %r1623;
	cvt.s64.s32 	%rd1445, %r1624;
	add.s64 	%rd1446, %rd1, %rd1445;
	ld.global.s8 	%r1625, [%rd1446];
	mul.wide.s32 	%rd1447, %r1625, 5;
	ld.global.u8 	%rs184, [%rd32];
	cvt.u64.u16 	%rd1448, %rs184;
	cvt.s64.s8 	%rd1449, %rd1448;
	add.s64 	%rd1450, %rd1447, %rd1449;
	shl.b64 	%rd1451, %rd1450, 3;
	add.s64 	%rd1452, %rd1898, %rd1451;
	ld.const.f64 	%fd1782, [%rd1452+45440];
	add.f64 	%fd1783, %fd1781, %fd1782;
	ld.global.s8 	%rd1453, [%rd1446+-1];
	cvt.u32.u16 	%r1626, %rs184;
	cvt.s32.s8 	%r1627, %r1626;
	mul.wide.s32 	%rd1454, %r1627, 24;
	add.s64 	%rd1455, %rd1450, %rd1454;
	add.s64 	%rd1456, %rd1455, %rd1453;
	shl.b64 	%rd1457, %rd1456, 3;
	add.s64 	%rd1458, %rd1898, %rd1457;
	ld.const.f64 	%fd1784, [%rd1458+22000];
	add.f64 	%fd1785, %fd1783, %fd1784;
	mad.lo.s32 	%r1628, %r123, %r1623, %r123;
	add.s32 	%r1629, %r144, %r1628;
	mul.wide.s32 	%rd1459, %r1629, 8;
	add.s64 	%rd1460, %rd4, %rd1459;
	ld.global.f64 	%fd1786, [%rd1460];
	add.f64 	%fd3080, %fd1785, %fd1786;
	st.global.f64 	[%rd13+10616], %fd3080;
	abs.f64 	%fd1788, %fd3079;
	setp.leu.f64 	%p455, %fd1788, 0d41CDCD64FF800000;
	setp.leu.f64 	%p456, %fd3079, 0d0000000000000000;
	and.pred  	%p457, %p455, %p456;
	setp.leu.f64 	%p458, %fd3080, 0d0000000000000000;
	and.pred  	%p459, %p457, %p458;
	@%p459 bra 	$L__BB0_289;
	mov.b64 	%rd1461, 9218868437227405312;
	st.global.u64 	[%rd13+10608], %rd1461;
	mov.b64 	%rd1462, -4616189618054758400;
	st.global.u64 	[%rd13+10616], %rd1462;
	mov.f64 	%fd3079, 0d7FF0000000000000;
	mov.f64 	%fd3080, 0dBFF0000000000000;
$L__BB0_289:
	add.f64 	%fd1791, %fd3079, %fd104;
	add.f64 	%fd1792, %fd3080, %fd105;
	add.f64 	%fd1793, %fd1792, %fd106;
	div.rn.f64 	%fd3081, %fd1791, %fd1793;
	bra.uni 	$L__BB0_293;
$L__BB0_290:
	ld.global.u32 	%r1630, [%rd14];
	add.s32 	%r1631, %r125, %r1630;
	cvt.s64.s32 	%rd1463, %r1631;
	add.s64 	%rd1464, %rd1, %rd1463;
	ld.global.s8 	%r1632, [%rd1464];
	mul.wide.s32 	%rd1465, %r1632, 5;
	ld.global.u8 	%rs185, [%rd32];
	cvt.u64.u16 	%rd1466, %rs185;
	cvt.s64.s8 	%rd1467, %rd1466;
	add.s64 	%rd1468, %rd1465, %rd1467;
	shl.b64 	%rd1469, %rd1468, 3;
	add.s64 	%rd1471, %rd1898, %rd1469;
	ld.const.f64 	%fd1794, [%rd1471+45640];
	ld.global.s8 	%rd1472, [%rd1464+-1];
	cvt.u32.u16 	%r1633, %rs185;
	cvt.s32.s8 	%r1634, %r1633;
	mul.wide.s32 	%rd1473, %r1634, 24;
	add.s64 	%rd1474, %rd1468, %rd1473;
	add.s64 	%rd1475, %rd1474, %rd1472;
	shl.b64 	%rd1476, %rd1475, 3;
	add.s64 	%rd1477, %rd1898, %rd1476;
	ld.const.f64 	%fd1795, [%rd1477+23000];
	add.f64 	%fd1796, %fd1794, %fd1795;
	mad.lo.s32 	%r1635, %r123, %r1630, %r123;
	add.s32 	%r1636, %r143, %r1635;
	mul.wide.s32 	%rd1478, %r1636, 8;
	add.s64 	%rd1479, %rd4, %rd1478;
	ld.global.f64 	%fd1797, [%rd1479];
	add.f64 	%fd3079, %fd1796, %fd1797;
	st.global.f64 	[%rd13+10608], %fd3079;
	ld.global.u32 	%r1637, [%rd14];
	add.s32 	%r1638, %r125, %r1637;
	cvt.s64.s32 	%rd1480, %r1638;
	add.s64 	%rd1481, %rd1, %rd1480;
	ld.global.s8 	%r1639, [%rd1481];
	mul.wide.s32 	%rd1482, %r1639, 5;
	ld.global.u8 	%rs186, [%rd32];
	cvt.u64.u16 	%rd1483, %rs186;
	cvt.s64.s8 	%rd1484, %rd1483;
	add.s64 	%rd1485, %rd1482, %rd1484;
	shl.b64 	%rd1486, %rd1485, 3;
	add.s64 	%rd1487, %rd1898, %rd1486;
	ld.const.f64 	%fd1799, [%rd1487+45440];
	ld.global.s8 	%rd1488, [%rd1481+-1];
	cvt.u32.u16 	%r1640, %rs186;
	cvt.s32.s8 	%r1641, %r1640;
	mul.wide.s32 	%rd1489, %r1641, 24;
	add.s64 	%rd1490, %rd1485, %rd1489;
	add.s64 	%rd1491, %rd1490, %rd1488;
	shl.b64 	%rd1492, %rd1491, 3;
	add.s64 	%rd1493, %rd1898, %rd1492;
	ld.const.f64 	%fd1800, [%rd1493+22000];
	add.f64 	%fd1801, %fd1799, %fd1800;
	mad.lo.s32 	%r1642, %r123, %r1637, %r123;
	add.s32 	%r1643, %r144, %r1642;
	mul.wide.s32 	%rd1494, %r1643, 8;
	add.s64 	%rd1495, %rd4, %rd1494;
	ld.global.f64 	%fd1802, [%rd1495];
	add.f64 	%fd3080, %fd1801, %fd1802;
	st.global.f64 	[%rd13+10616], %fd3080;
	abs.f64 	%fd1804, %fd3079;
	setp.leu.f64 	%p460, %fd1804, 0d41CDCD64FF800000;
	setp.leu.f64 	%p461, %fd3079, 0d0000000000000000;
	and.pred  	%p462, %p460, %p461;
	setp.leu.f64 	%p463, %fd3080, 0d0000000000000000;
	and.pred  	%p464, %p462, %p463;
	@%p464 bra 	$L__BB0_292;
	mov.b64 	%rd1496, 9218868437227405312;
	st.global.u64 	[%rd13+10608], %rd1496;
	mov.b64 	%rd1497, -4616189618054758400;
	st.global.u64 	[%rd13+10616], %rd1497;
	mov.f64 	%fd3079, 0d7FF0000000000000;
	mov.f64 	%fd3080, 0dBFF0000000000000;
$L__BB0_292:
	add.f64 	%fd1807, %fd3079, %fd104;
	add.f64 	%fd1808, %fd3080, %fd105;
	add.f64 	%fd1809, %fd1808, %fd106;
	div.rn.f64 	%fd3081, %fd1807, %fd1809;
$L__BB0_293:
	st.global.f64 	[%rd13+10592], %fd3081;
	ld.global.f64 	%fd1810, [%rd13+10584];
	setp.geu.f64 	%p465, %fd1810, %fd3081;
	setp.leu.f64 	%p466, %fd3080, 0dC0A3880000000000;
	or.pred  	%p467, %p465, %p466;
	@%p467 bra 	$L__BB0_295;
	st.global.f64 	[%rd13+10624], %fd3079;
	st.global.f64 	[%rd13+10632], %fd3080;
	st.global.f64 	[%rd13+10584], %fd3081;
$L__BB0_295:
	ld.global.u32 	%r1644, [%rd14];
	add.s32 	%r2826, %r1644, 1;
	st.global.u32 	[%rd14], %r2826;
	setp.lt.s32 	%p468, %r1644, %r145;
	@%p468 bra 	$L__BB0_286;
$L__BB0_296:
	ld.global.f64 	%fd1811, [%rd13+10624];
	st.global.f64 	[%rd13+10640], %fd1811;
	st.global.f64 	[%rd13+10536], %fd1811;
	ld.global.u32 	%r148, [%rd5+420];
	mov.b64 	%rd1498, 9218868437227405312;
	st.global.u64 	[%rd13+10624], %rd1498;
	mov.b64 	%rd1499, -4503599627370496;
	st.global.u64 	[%rd13+10584], %rd1499;
	mov.b64 	%rd1500, -4616189618054758400;
	st.global.u64 	[%rd13+10632], %rd1500;
	mov.b32 	%r1645, 0;
	st.global.u32 	[%rd5+416], %r1645;
	setp.lt.s32 	%p469, %r148, 6;
	@%p469 bra 	$L__BB0_308;
	cvt.u64.u32 	%rd1501, %r148;
	add.s64 	%rd33, %rd12, %rd1501;
	add.s32 	%r149, %r124, %r148;
	add.s32 	%r150, %r149, 625;
	add.s32 	%r151, %r148, -6;
	mov.b32 	%r2827, 0;
$L__BB0_298:
	mul.wide.s32 	%rd1502, %r2827, 8;
	add.s64 	%rd1503, %rd13, %rd1502;
	ld.global.f64 	%fd1812, [%rd1503+10208];
	ld.global.f64 	%fd120, [%rd13+10416];
	add.f64 	%fd1813, %fd1812, %fd120;
	ld.global.f64 	%fd1814, [%rd1503+10000];
	ld.global.f64 	%fd121, [%rd13+10424];
	add.f64 	%fd1815, %fd1814, %fd121;
	ld.global.f64 	%fd122, [%rd13+10432];
	add.f64 	%fd1816, %fd1815, %fd122;
	div.rn.f64 	%fd1817, %fd1813, %fd1816;
	st.global.f64 	[%rd13+10592], %fd1817;
	add.f64 	%fd1818, %fd121, %fd122;
	div.rn.f64 	%fd1819, %fd120, %fd1818;
	st.global.f64 	[%rd13+10600], %fd1819;
	setp.ltu.f64 	%p470, %fd1817, %fd1819;
	@%p470 bra 	$L__BB0_302;
	ld.global.u32 	%r1647, [%rd14];
	mul.wide.s32 	%rd1504, %r1647, 8;
	add.s64 	%rd1505, %rd13, %rd1504;
	ld.global.f64 	%fd1820, [%rd1505+10208];
	add.s32 	%r1648, %r125, %r1647;
	cvt.s64.s32 	%rd1506, %r1648;
	add.s64 	%rd1507, %rd1, %rd1506;
	ld.global.s8 	%r1649, [%rd1507];
	mul.wide.s32 	%rd1508, %r1649, 5;
	ld.global.u8 	%rs187, [%rd33];
	cvt.u64.u16 	%rd1509, %rs187;
	cvt.s64.s8 	%rd1510, %rd1509;
	add.s64 	%rd1511, %rd1508, %rd1510;
	shl.b64 	%rd1512, %rd1511, 3;
	add.s64 	%rd1514, %rd1898, %rd1512;
	ld.const.f64 	%fd1821, [%rd1514+45640];
	add.f64 	%fd1822, %fd1820, %fd1821;
	ld.global.s8 	%rd1515, [%rd1507+-1];
	cvt.u32.u16 	%r1650, %rs187;
	cvt.s32.s8 	%r1651, %r1650;
	mul.wide.s32 	%rd1516, %r1651, 24;
	add.s64 	%rd1517, %rd1511, %rd1516;
	add.s64 	%rd1518, %rd1517, %rd1515;
	shl.b64 	%rd1519, %rd1518, 3;
	add.s64 	%rd1520, %rd1898, %rd1519;
	ld.const.f64 	%fd1823, [%rd1520+23000];
	add.f64 	%fd1824, %fd1822, %fd1823;
	mad.lo.s32 	%r1652, %r123, %r1647, %r123;
	add.s32 	%r1653, %r149, %r1652;
	mul.wide.s32 	%rd1521, %r1653, 8;
	add.s64 	%rd1522, %rd4, %rd1521;
	ld.global.f64 	%fd1825, [%rd1522];
	add.f64 	%fd3086, %fd1824, %fd1825;
	st.global.f64 	[%rd13+10608], %fd3086;
	ld.global.u32 	%r1654, [%rd14];
	mul.wide.s32 	%rd1523, %r1654, 8;
	add.s64 	%rd1524, %rd13, %rd1523;
	ld.global.f64 	%fd1827, [%rd1524+10000];
	add.s32 	%r1655, %r125, %r1654;
	cvt.s64.s32 	%rd1525, %r1655;
	add.s64 	%rd1526, %rd1, %rd1525;
	ld.global.s8 	%r1656, [%rd1526];
	mul.wide.s32 	%rd1527, %r1656, 5;
	ld.global.u8 	%rs188, [%rd33];
	cvt.u64.u16 	%rd1528, %rs188;
	cvt.s64.s8 	%rd1529, %rd1528;
	add.s64 	%rd1530, %rd1527, %rd1529;
	shl.b64 	%rd1531, %rd1530, 3;
	add.s64 	%rd1532, %rd1898, %rd1531;
	ld.const.f64 	%fd1828, [%rd1532+45440];
	add.f64 	%fd1829, %fd1827, %fd1828;
	ld.global.s8 	%rd1533, [%rd1526+-1];
	cvt.u32.u16 	%r1657, %rs188;
	cvt.s32.s8 	%r1658, %r1657;
	mul.wide.s32 	%rd1534, %r1658, 24;
	add.s64 	%rd1535, %rd1530, %rd1534;
	add.s64 	%rd1536, %rd1535, %rd1533;
	shl.b64 	%rd1537, %rd1536, 3;
	add.s64 	%rd1538, %rd1898, %rd1537;
	ld.const.f64 	%fd1830, [%rd1538+22000];
	add.f64 	%fd1831, %fd1829, %fd1830;
	mad.lo.s32 	%r1659, %r123, %r1654, %r123;
	add.s32 	%r1660, %r150, %r1659;
	mul.wide.s32 	%rd1539, %r1660, 8;
	add.s64 	%rd1540, %rd4, %rd1539;
	ld.global.f64 	%fd1832, [%rd1540];
	add.f64 	%fd3087, %fd1831, %fd1832;
	st.global.f64 	[%rd13+10616], %fd3087;
	abs.f64 	%fd1834, %fd3086;
	setp.leu.f64 	%p471, %fd1834, 0d41CDCD64FF800000;
	setp.leu.f64 	%p472, %fd3086, 0d0000000000000000;
	and.pred  	%p473, %p471, %p472;
	setp.leu.f64 	%p474, %fd3087, 0d0000000000000000;
	and.pred  	%p475, %p473, %p474;
	@%p475 bra 	$L__BB0_301;
	mov.b64 	%rd1541, 9218868437227405312;
	st.global.u64 	[%rd13+10608], %rd1541;
	mov.b64 	%rd1542, -4616189618054758400;
	st.global.u64 	[%rd13+10616], %rd1542;
	mov.f64 	%fd3086, 0d7FF0000000000000;
	mov.f64 	%fd3087, 0dBFF0000000000000;
$L__BB0_301:
	add.f64 	%fd1837, %fd3086, %fd120;
	add.f64 	%fd1838, %fd3087, %fd121;
	add.f64 	%fd1839, %fd1838, %fd122;
	div.rn.f64 	%fd3088, %fd1837, %fd1839;
	bra.uni 	$L__BB0_305;
$L__BB0_302:
	ld.global.u32 	%r1661, [%rd14];
	add.s32 	%r1662, %r125, %r1661;
	cvt.s64.s32 	%rd1543, %r1662;
	add.s64 	%rd1544, %rd1, %rd1543;
	ld.global.s8 	%r1663, [%rd1544];
	mul.wide.s32 	%rd1545, %r1663, 5;
	ld.global.u8 	%rs189, [%rd33];
	cvt.u64.u16 	%rd1546, %rs189;
	cvt.s64.s8 	%rd1547, %rd1546;
	add.s64 	%rd1548, %rd1545, %rd1547;
	shl.b64 	%rd1549, %rd1548, 3;
	add.s64 	%rd1551, %rd1898, %rd1549;
	ld.const.f64 	%fd1840, [%rd1551+45640];
	ld.global.s8 	%rd1552, [%rd1544+-1];
	cvt.u32.u16 	%r1664, %rs189;
	cvt.s32.s8 	%r1665, %r1664;
	mul.wide.s32 	%rd1553, %r1665, 24;
	add.s64 	%rd1554, %rd1548, %rd1553;
	add.s64 	%rd1555, %rd1554, %rd1552;
	shl.b64 	%rd1556, %rd1555, 3;
	add.s64 	%rd1557, %rd1898, %rd1556;
	ld.const.f64 	%fd1841, [%rd1557+23000];
	add.f64 	%fd1842, %fd1840, %fd1841;
	mad.lo.s32 	%r1666, %r123, %r1661, %r123;
	add.s32 	%r1667, %r149, %r1666;
	mul.wide.s32 	%rd1558, %r1667, 8;
	add.s64 	%rd1559, %rd4, %rd1558;
	ld.global.f64 	%fd1843, [%rd1559];
	add.f64 	%fd3086, %fd1842, %fd1843;
	st.global.f64 	[%rd13+10608], %fd3086;
	ld.global.u32 	%r1668, [%rd14];
	add.s32 	%r1669, %r125, %r1668;
	cvt.s64.s32 	%rd1560, %r1669;
	add.s64 	%rd1561, %rd1, %rd1560;
	ld.global.s8 	%r1670, [%rd1561];
	mul.wide.s32 	%rd1562, %r1670, 5;
	ld.global.u8 	%rs190, [%rd33];
	cvt.u64.u16 	%rd1563, %rs190;
	cvt.s64.s8 	%rd1564, %rd1563;
	add.s64 	%rd1565, %rd1562, %rd1564;
	shl.b64 	%rd1566, %rd1565, 3;
	add.s64 	%rd1567, %rd1898, %rd1566;
	ld.const.f64 	%fd1845, [%rd1567+45440];
	ld.global.s8 	%rd1568, [%rd1561+-1];
	cvt.u32.u16 	%r1671, %rs190;
	cvt.s32.s8 	%r1672, %r1671;
	mul.wide.s32 	%rd1569, %r1672, 24;
	add.s64 	%rd1570, %rd1565, %rd1569;
	add.s64 	%rd1571, %rd1570, %rd1568;
	shl.b64 	%rd1572, %rd1571, 3;
	add.s64 	%rd1573, %rd1898, %rd1572;
	ld.const.f64 	%fd1846, [%rd1573+22000];
	add.f64 	%fd1847, %fd1845, %fd1846;
	mad.lo.s32 	%r1673, %r123, %r1668, %r123;
	add.s32 	%r1674, %r150, %r1673;
	mul.wide.s32 	%rd1574, %r1674, 8;
	add.s64 	%rd1575, %rd4, %rd1574;
	ld.global.f64 	%fd1848, [%rd1575];
	add.f64 	%fd3087, %fd1847, %fd1848;
	st.global.f64 	[%rd13+10616], %fd3087;
	abs.f64 	%fd1850, %fd3086;
	setp.leu.f64 	%p476, %fd1850, 0d41CDCD64FF800000;
	setp.leu.f64 	%p477, %fd3086, 0d0000000000000000;
	and.pred  	%p478, %p476, %p477;
	setp.leu.f64 	%p479, %fd3087, 0d0000000000000000;
	and.pred  	%p480, %p478, %p479;
	@%p480 bra 	$L__BB0_304;
	mov.b64 	%rd1576, 9218868437227405312;
	st.global.u64 	[%rd13+10608], %rd1576;
	mov.b64 	%rd1577, -4616189618054758400;
	st.global.u64 	[%rd13+10616], %rd1577;
	mov.f64 	%fd3086, 0d7FF0000000000000;
	mov.f64 	%fd3087, 0dBFF0000000000000;
$L__BB0_304:
	add.f64 	%fd1853, %fd3086, %fd120;
	add.f64 	%fd1854, %fd3087, %fd121;
	add.f64 	%fd1855, %fd1854, %fd122;
	div.rn.f64 	%fd3088, %fd1853, %fd1855;
$L__BB0_305:
	st.global.f64 	[%rd13+10592], %fd3088;
	ld.global.f64 	%fd1856, [%rd13+10584];
	setp.geu.f64 	%p481, %fd1856, %fd3088;
	setp.leu.f64 	%p482, %fd3087, 0dC0A3880000000000;
	or.pred  	%p483, %p481, %p482;
	@%p483 bra 	$L__BB0_307;
	st.global.f64 	[%rd13+10624], %fd3086;
	st.global.f64 	[%rd13+10632], %fd3087;
	st.global.f64 	[%rd13+10584], %fd3088;
$L__BB0_307:
	ld.global.u32 	%r1675, [%rd14];
	add.s32 	%r2827, %r1675, 1;
	st.global.u32 	[%rd14], %r2827;
	setp.lt.s32 	%p484, %r1675, %r151;
	@%p484 bra 	$L__BB0_298;
$L__BB0_308:
	ld.global.f64 	%fd1857, [%rd13+10632];
	st.global.f64 	[%rd13+10640], %fd1857;
	st.global.f64 	[%rd13+10544], %fd1857;
	ld.global.f64 	%fd1858, [%rd13+10536];
	ld.global.f64 	%fd1859, [%rd13+10416];
	add.f64 	%fd1860, %fd1858, %fd1859;
	ld.global.f64 	%fd1861, [%rd13+10424];
	add.f64 	%fd1862, %fd1857, %fd1861;
	ld.global.f64 	%fd1863, [%rd13+10432];
	add.f64 	%fd1864, %fd1862, %fd1863;
	div.rn.f64 	%fd1865, %fd1860, %fd1864;
	st.global.f64 	[%rd13+10496], %fd1865;
	ld.global.u32 	%r154, [%rd5+420];
	mov.b64 	%rd1578, 9218868437227405312;
	st.global.u64 	[%rd13+10624], %rd1578;
	mov.b64 	%rd1579, -4503599627370496;
	st.global.u64 	[%rd13+10584], %rd1579;
	mov.b64 	%rd1580, -4616189618054758400;
	st.global.u64 	[%rd13+10632], %rd1580;
	mov.b32 	%r1676, 0;
	st.global.u32 	[%rd5+416], %r1676;
	setp.lt.s32 	%p485, %r154, 6;
	@%p485 bra 	$L__BB0_320;
	cvt.u64.u32 	%rd1581, %r154;
	add.s64 	%rd34, %rd12, %rd1581;
	add.s32 	%r155, %r126, %r154;
	add.s32 	%r156, %r155, 625;
	add.s32 	%r157, %r154, -6;
	mov.b32 	%r2828, 0;
$L__BB0_310:
	mul.wide.s32 	%rd1582, %r2828, 8;
	add.s64 	%rd1583, %rd13, %rd1582;
	ld.global.f64 	%fd1866, [%rd1583+10208];
	ld.global.f64 	%fd136, [%rd13+10416];
	add.f64 	%fd1867, %fd1866, %fd136;
	ld.global.f64 	%fd1868, [%rd1583+10000];
	ld.global.f64 	%fd137, [%rd13+10424];
	add.f64 	%fd1869, %fd1868, %fd137;
	ld.global.f64 	%fd138, [%rd13+10432];
	add.f64 	%fd1870, %fd1869, %fd138;
	div.rn.f64 	%fd1871, %fd1867, %fd1870;
	st.global.f64 	[%rd13+10592], %fd1871;
	add.f64 	%fd1872, %fd137, %fd138;
	div.rn.f64 	%fd1873, %fd136, %fd1872;
	st.global.f64 	[%rd13+10600], %fd1873;
	setp.ltu.f64 	%p486, %fd1871, %fd1873;
	@%p486 bra 	$L__BB0_314;
	ld.global.u32 	%r1678, [%rd14];
	mul.wide.s32 	%rd1584, %r1678, 8;
	add.s64 	%rd1585, %rd13, %rd1584;
	ld.global.f64 	%fd1874, [%rd1585+10208];
	add.s32 	%r1679, %r122, %r1678;
	cvt.s64.s32 	%rd1586, %r1679;
	add.s64 	%rd1587, %rd1, %rd1586;
	ld.global.u8 	%rs191, [%rd1587];
	cvt.u64.u16 	%rd1588, %rs191;
	cvt.s64.s8 	%rd1589, %rd1588;
	cvt.u32.u16 	%r1680, %rs191;
	cvt.s32.s8 	%r1681, %r1680;
	mul.wide.s32 	%rd1590, %r1681, 5;
	ld.global.u8 	%rs192, [%rd34+-1];
	cvt.u64.u16 	%rd1591, %rs192;
	cvt.s64.s8 	%rd1592, %rd1591;
	add.s64 	%rd1593, %rd1590, %rd1592;
	shl.b64 	%rd1594, %rd1593, 3;
	add.s64 	%rd1596, %rd1898, %rd1594;
	ld.const.f64 	%fd1875, [%rd1596+45640];
	add.f64 	%fd1876, %fd1874, %fd1875;
	cvt.u32.u16 	%r1682, %rs192;
	cvt.s32.s8 	%r1683, %r1682;
	mul.wide.s32 	%rd1597, %r1683, 25;
	ld.global.s8 	%r1684, [%rd34];
	mul.wide.s32 	%rd1598, %r1684, 5;
	add.s64 	%rd1599, %rd1597, %rd1598;
	add.s64 	%rd1600, %rd1599, %rd1589;
	shl.b64 	%rd1601, %rd1600, 3;
	add.s64 	%rd1602, %rd1898, %rd1601;
	ld.const.f64 	%fd1877, [%rd1602+21000];
	add.f64 	%fd1878, %fd1876, %fd1877;
	mad.lo.s32 	%r1685, %r1678, %r123, %r155;
	mul.wide.s32 	%rd1603, %r1685, 8;
	add.s64 	%rd1604, %rd4, %rd1603;
	ld.global.f64 	%fd1879, [%rd1604];
	add.f64 	%fd3093, %fd1878, %fd1879;
	st.global.f64 	[%rd13+10608], %fd3093;
	ld.global.u32 	%r1686, [%rd14];
	mul.wide.s32 	%rd1605, %r1686, 8;
	add.s64 	%rd1606, %rd13, %rd1605;
	ld.global.f64 	%fd1881, [%rd1606+10000];
	add.s32 	%r1687, %r122, %r1686;
	cvt.s64.s32 	%rd1607, %r1687;
	add.s64 	%rd1608, %rd1, %rd1607;
	ld.global.u8 	%rs193, [%rd1608];
	cvt.u64.u16 	%rd1609, %rs193;
	cvt.s64.s8 	%rd1610, %rd1609;
	cvt.u32.u16 	%r1688, %rs193;
	cvt.s32.s8 	%r1689, %r1688;
	mul.wide.s32 	%rd1611, %r1689, 5;
	ld.global.u8 	%rs194, [%rd34+-1];
	cvt.u64.u16 	%rd1612, %rs194;
	cvt.s64.s8 	%rd1613, %rd1612;
	add.s64 	%rd1614, %rd1611, %rd1613;
	shl.b64 	%rd1615, %rd1614, 3;
	add.s64 	%rd1616, %rd1898, %rd1615;
	ld.const.f64 	%fd1882, [%rd1616+45440];
	add.f64 	%fd1883, %fd1881, %fd1882;
	cvt.u32.u16 	%r1690, %rs194;
	cvt.s32.s8 	%r1691, %r1690;
	mul.wide.s32 	%rd1617, %r1691, 25;
	ld.global.s8 	%r1692, [%rd34];
	mul.wide.s32 	%rd1618, %r1692, 5;
	add.s64 	%rd1619, %rd1617, %rd1618;
	add.s64 	%rd1620, %rd1619, %rd1610;
	shl.b64 	%rd1621, %rd1620, 3;
	add.s64 	%rd1622, %rd1898, %rd1621;
	ld.const.f64 	%fd1884, [%rd1622+20000];
	add.f64 	%fd1885, %fd1883, %fd1884;
	mad.lo.s32 	%r1693, %r1686, %r123, %r156;
	mul.wide.s32 	%rd1623, %r1693, 8;
	add.s64 	%rd1624, %rd4, %rd1623;
	ld.global.f64 	%fd1886, [%rd1624];
	add.f64 	%fd3094, %fd1885, %fd1886;
	st.global.f64 	[%rd13+10616], %fd3094;
	abs.f64 	%fd1888, %fd3093;
	setp.leu.f64 	%p487, %fd1888, 0d41CDCD64FF800000;
	setp.leu.f64 	%p488, %fd3093, 0d0000000000000000;
	and.pred  	%p489, %p487, %p488;
	setp.leu.f64 	%p490, %fd3094, 0d0000000000000000;
	and.pred  	%p491, %p489, %p490;
	@%p491 bra 	$L__BB0_313;
	mov.b64 	%rd1625, 9218868437227405312;
	st.global.u64 	[%rd13+10608], %rd1625;
	mov.b64 	%rd1626, -4616189618054758400;
	st.global.u64 	[%rd13+10616], %rd1626;
	mov.f64 	%fd3093, 0d7FF0000000000000;
	mov.f64 	%fd3094, 0dBFF0000000000000;
$L__BB0_313:
	add.f64 	%fd1891, %fd3093, %fd136;
	add.f64 	%fd1892, %fd3094, %fd137;
	add.f64 	%fd1893, %fd1892, %fd138;
	div.rn.f64 	%fd3095, %fd1891, %fd1893;
	bra.uni 	$L__BB0_317;
$L__BB0_314:
	ld.global.u32 	%r1694, [%rd14];
	add.s32 	%r1695, %r122, %r1694;
	cvt.s64.s32 	%rd1627, %r1695;
	add.s64 	%rd1628, %rd1, %rd1627;
	ld.global.u8 	%rs195, [%rd1628];
	cvt.u64.u16 	%rd1629, %rs195;
	cvt.s64.s8 	%rd1630, %rd1629;
	cvt.u32.u16 	%r1696, %rs195;
	cvt.s32.s8 	%r1697, %r1696;
	mul.wide.s32 	%rd1631, %r1697, 5;
	ld.global.u8 	%rs196, [%rd34+-1];
	cvt.u64.u16 	%rd1632, %rs196;
	cvt.s64.s8 	%rd1633, %rd1632;
	add.s64 	%rd1634, %rd1631, %rd1633;
	shl.b64 	%rd1635, %rd1634, 3;
	add.s64 	%rd1637, %rd1898, %rd1635;
	ld.const.f64 	%fd1894, [%rd1637+45640];
	cvt.u32.u16 	%r1698, %rs196;
	cvt.s32.s8 	%r1699, %r1698;
	mul.wide.s32 	%rd1638, %r1699, 25;
	ld.global.s8 	%r1700, [%rd34];
	mul.wide.s32 	%rd1639, %r1700, 5;
	add.s64 	%rd1640, %rd1638, %rd1639;
	add.s64 	%rd1641, %rd1640, %rd1630;
	shl.b64 	%rd1642, %rd1641, 3;
	add.s64 	%rd1643, %rd1898, %rd1642;
	ld.const.f64 	%fd1895, [%rd1643+21000];
	add.f64 	%fd1896, %fd1894, %fd1895;
	mad.lo.s32 	%r1701, %r1694, %r123, %r155;
	mul.wide.s32 	%rd1644, %r1701, 8;
	add.s64 	%rd1645, %rd4, %rd1644;
	ld.global.f64 	%fd1897, [%rd1645];
	add.f64 	%fd3093, %fd1896, %fd1897;
	st.global.f64 	[%rd13+10608], %fd3093;
	ld.global.u32 	%r1702, [%rd14];
	add.s32 	%r1703, %r122, %r1702;
	cvt.s64.s32 	%rd1646, %r1703;
	add.s64 	%rd1647, %rd1, %rd1646;
	ld.global.u8 	%rs197, [%rd1647];
	cvt.u64.u16 	%rd1648, %rs197;
	cvt.s64.s8 	%rd1649, %rd1648;
	cvt.u32.u16 	%r1704, %rs197;
	cvt.s32.s8 	%r1705, %r1704;
	mul.wide.s32 	%rd1650, %r1705, 5;
	ld.global.u8 	%rs198, [%rd34+-1];
	cvt.u64.u16 	%rd1651, %rs198;
	cvt.s64.s8 	%rd1652, %rd1651;
	add.s64 	%rd1653, %rd1650, %rd1652;
	shl.b64 	%rd1654, %rd1653, 3;
	add.s64 	%rd1655, %rd1898, %rd1654;
	ld.const.f64 	%fd1899, [%rd1655+45440];
	cvt.u32.u16 	%r1706, %rs198;
	cvt.s32.s8 	%r1707, %r1706;
	mul.wide.s32 	%rd1656, %r1707, 25;
	ld.global.s8 	%r1708, [%rd34];
	mul.wide.s32 	%rd1657, %r1708, 5;
	add.s64 	%rd1658, %rd1656, %rd1657;
	add.s64 	%rd1659, %rd1658, %rd1649;
	shl.b64 	%rd1660, %rd1659, 3;
	add.s64 	%rd1661, %rd1898, %rd1660;
	ld.const.f64 	%fd1900, [%rd1661+20000];
	add.f64 	%fd1901, %fd1899, %fd1900;
	mad.lo.s32 	%r1709, %r1702, %r123, %r156;
	mul.wide.s32 	%rd1662, %r1709, 8;
	add.s64 	%rd1663, %rd4, %rd1662;
	ld.global.f64 	%fd1902, [%rd1663];
	add.f64 	%fd3094, %fd1901, %fd1902;
	st.global.f64 	[%rd13+10616], %fd3094;
	abs.f64 	%fd1904, %fd3093;
	setp.leu.f64 	%p492, %fd1904, 0d41CDCD64FF800000;
	setp.leu.f64 	%p493, %fd3093, 0d0000000000000000;
	and.pred  	%p494, %p492, %p493;
	setp.leu.f64 	%p495, %fd3094, 0d0000000000000000;
	and.pred  	%p496, %p494, %p495;
	@%p496 bra 	$L__BB0_316;
	mov.b64 	%rd1664, 9218868437227405312;
	st.global.u64 	[%rd13+10608], %rd1664;
	mov.b64 	%rd1665, -4616189618054758400;
	st.global.u64 	[%rd13+10616], %rd1665;
	mov.f64 	%fd3093, 0d7FF0000000000000;
	mov.f64 	%fd3094, 0dBFF0000000000000;
$L__BB0_316:
	add.f64 	%fd1907, %fd3093, %fd136;
	add.f64 	%fd1908, %fd3094, %fd137;
	add.f64 	%fd1909, %fd1908, %fd138;
	div.rn.f64 	%fd3095, %fd1907, %fd1909;
$L__BB0_317:
	st.global.f64 	[%rd13+10592], %fd3095;
	ld.global.f64 	%fd1910, [%rd13+10584];
	setp.geu.f64 	%p497, %fd1910, %fd3095;
	setp.leu.f64 	%p498, %fd3094, 0dC0A3880000000000;
	or.pred  	%p499, %p497, %p498;
	@%p499 bra 	$L__BB0_319;
	st.global.f64 	[%rd13+10624], %fd3093;
	st.global.f64 	[%rd13+10632], %fd3094;
	st.global.f64 	[%rd13+10584], %fd3095;
$L__BB0_319:
	ld.global.u32 	%r1710, [%rd14];
	add.s32 	%r2828, %r1710, 1;
	st.global.u32 	[%rd14], %r2828;
	setp.lt.s32 	%p500, %r1710, %r157;
	@%p500 bra 	$L__BB0_310;
$L__BB0_320:
	ld.global.f64 	%fd1911, [%rd13+10624];
	st.global.f64 	[%rd13+10640], %fd1911;
	st.global.f64 	[%rd13+10552], %fd1911;
	ld.global.u32 	%r160, [%rd5+420];
	mov.b64 	%rd1666, 9218868437227405312;
	st.global.u64 	[%rd13+10624], %rd1666;
	mov.b64 	%rd1667, -4503599627370496;
	st.global.u64 	[%rd13+10584], %rd1667;
	mov.b64 	%rd1668, -4616189618054758400;
	st.global.u64 	[%rd13+10632], %rd1668;
	mov.b32 	%r1711, 0;
	st.global.u32 	[%rd5+416], %r1711;
	setp.lt.s32 	%p501, %r160, 6;
	@%p501 bra 	$L__BB0_332;
	cvt.u64.u32 	%rd1669, %r160;
	add.s64 	%rd35, %rd12, %rd1669;
	add.s32 	%r161, %r126, %r160;
	add.s32 	%r162, %r161, 625;
	add.s32 	%r163, %r160, -6;
	mov.b32 	%r2829, 0;
$L__BB0_322:
	mul.wide.s32 	%rd1670, %r2829, 8;
	add.s64 	%rd1671, %rd13, %rd1670;
	ld.global.f64 	%fd1912, [%rd1671+10208];
	ld.global.f64 	%fd152, [%rd13+10416];
	add.f64 	%fd1913, %fd1912, %fd152;
	ld.global.f64 	%fd1914, [%rd1671+10000];
	ld.global.f64 	%fd153, [%rd13+10424];
	add.f64 	%fd1915, %fd1914, %fd153;
	ld.global.f64 	%fd154, [%rd13+10432];
	add.f64 	%fd1916, %fd1915, %fd154;
	div.rn.f64 	%fd1917, %fd1913, %fd1916;
	st.global.f64 	[%rd13+10592], %fd1917;
	add.f64 	%fd1918, %fd153, %fd154;
	div.rn.f64 	%fd1919, %fd152, %fd1918;
	st.global.f64 	[%rd13+10600], %fd1919;
	setp.ltu.f64 	%p502, %fd1917, %fd1919;
	@%p502 bra 	$L__BB0_326;
	ld.global.u32 	%r1713, [%rd14];
	mul.wide.s32 	%rd1672, %r1713, 8;
	add.s64 	%rd1673, %rd13, %rd1672;
	ld.global.f64 	%fd1920, [%rd1673+10208];
	add.s32 	%r1714, %r122, %r1713;
	cvt.s64.s32 	%rd1674, %r1714;
	add.s64 	%rd1675, %rd1, %rd1674;
	ld.global.u8 	%rs199, [%rd1675];
	cvt.u64.u16 	%rd1676, %rs199;
	cvt.s64.s8 	%rd1677, %rd1676;
	cvt.u32.u16 	%r1715, %rs199;
	cvt.s32.s8 	%r1716, %r1715;
	mul.wide.s32 	%rd1678, %r1716, 5;
	ld.global.u8 	%rs200, [%rd35+-1];
	cvt.u64.u16 	%rd1679, %rs200;
	cvt.s64.s8 	%rd1680, %rd1679;
	add.s64 	%rd1681, %rd1678, %rd1680;
	shl.b64 	%rd1682, %rd1681, 3;
	add.s64 	%rd1684, %rd1898, %rd1682;
	ld.const.f64 	%fd1921, [%rd1684+45640];
	add.f64 	%fd1922, %fd1920, %fd1921;
	cvt.u32.u16 	%r1717, %rs200;
	cvt.s32.s8 	%r1718, %r1717;
	mul.wide.s32 	%rd1685, %r1718, 25;
	ld.global.s8 	%r1719, [%rd35];
	mul.wide.s32 	%rd1686, %r1719, 5;
	add.s64 	%rd1687, %rd1685, %rd1686;
	add.s64 	%rd1688, %rd1687, %rd1677;
	shl.b64 	%rd1689, %rd1688, 3;
	add.s64 	%rd1690, %rd1898, %rd1689;
	ld.const.f64 	%fd1923, [%rd1690+21000];
	add.f64 	%fd1924, %fd1922, %fd1923;
	mad.lo.s32 	%r1720, %r1713, %r123, %r161;
	mul.wide.s32 	%rd1691, %r1720, 8;
	add.s64 	%rd1692, %rd4, %rd1691;
	ld.global.f64 	%fd1925, [%rd1692];
	add.f64 	%fd3100, %fd1924, %fd1925;
	st.global.f64 	[%rd13+10608], %fd3100;
	ld.global.u32 	%r1721, [%rd14];
	mul.wide.s32 	%rd1693, %r1721, 8;
	add.s64 	%rd1694, %rd13, %rd1693;
	ld.global.f64 	%fd1927, [%rd1694+10000];
	add.s32 	%r1722, %r122, %r1721;
	cvt.s64.s32 	%rd1695, %r1722;
	add.s64 	%rd1696, %rd1, %rd1695;
	ld.global.u8 	%rs201, [%rd1696];
	cvt.u64.u16 	%rd1697, %rs201;
	cvt.s64.s8 	%rd1698, %rd1697;
	cvt.u32.u16 	%r1723, %rs201;
	cvt.s32.s8 	%r1724, %r1723;
	mul.wide.s32 	%rd1699, %r1724, 5;
	ld.global.u8 	%rs202, [%rd35+-1];
	cvt.u64.u16 	%rd1700, %rs202;
	cvt.s64.s8 	%rd1701, %rd1700;
	add.s64 	%rd1702, %rd1699, %rd1701;
	shl.b64 	%rd1703, %rd1702, 3;
	add.s64 	%rd1704, %rd1898, %rd1703;
	ld.const.f64 	%fd1928, [%rd1704+45440];
	add.f64 	%fd1929, %fd1927, %fd1928;
	cvt.u32.u16 	%r1725, %rs202;
	cvt.s32.s8 	%r1726, %r1725;
	mul.wide.s32 	%rd1705, %r1726, 25;
	ld.global.s8 	%r1727, [%rd35];
	mul.wide.s32 	%rd1706, %r1727, 5;
	add.s64 	%rd1707, %rd1705, %rd1706;
	add.s64 	%rd1708, %rd1707, %rd1698;
	shl.b64 	%rd1709, %rd1708, 3;
	add.s64 	%rd1710, %rd1898, %rd1709;
	ld.const.f64 	%fd1930, [%rd1710+20000];
	add.f64 	%fd1931, %fd1929, %fd1930;
	mad.lo.s32 	%r1728, %r1721, %r123, %r162;
	mul.wide.s32 	%rd1711, %r1728, 8;
	add.s64 	%rd1712, %rd4, %rd1711;
	ld.global.f64 	%fd1932, [%rd1712];
	add.f64 	%fd3101, %fd1931, %fd1932;
	st.global.f64 	[%rd13+10616], %fd3101;
	abs.f64 	%fd1934, %fd3100;
	setp.leu.f64 	%p503, %fd1934, 0d41CDCD64FF800000;
	setp.leu.f64 	%p504, %fd3100, 0d0000000000000000;
	and.pred  	%p505, %p503, %p504;
	setp.leu.f64 	%p506, %fd3101, 0d0000000000000000;
	and.pred  	%p507, %p505, %p506;
	@%p507 bra 	$L__BB0_325;
	mov.b64 	%rd1713, 9218868437227405312;
	st.global.u64 	[%rd13+10608], %rd1713;
	mov.b64 	%rd1714, -4616189618054758400;
	st.global.u64 	[%rd13+10616], %rd1714;
	mov.f64 	%fd3100, 0d7FF0000000000000;
	mov.f64 	%fd3101, 0dBFF0000000000000;
$L__BB0_325:
	add.f64 	%fd1937, %fd3100, %fd152;
	add.f64 	%fd1938, %fd3101, %fd153;
	add.f64 	%fd1939, %fd1938, %fd154;
	div.rn.f64 	%fd3102, %fd1937, %fd1939;
	bra.uni 	$L__BB0_329;
$L__BB0_326:
	ld.global.u32 	%r1729, [%rd14];
	add.s32 	%r1730, %r122, %r1729;
	cvt.s64.s32 	%rd1715, %r1730;
	add.s64 	%rd1716, %rd1, %rd1715;
	ld.global.u8 	%rs203, [%rd1716];
	cvt.u64.u16 	%rd1717, %rs203;
	cvt.s64.s8 	%rd1718, %rd1717;
	cvt.u32.u16 	%r1731, %rs203;
	cvt.s32.s8 	%r1732, %r1731;
	mul.wide.s32 	%rd1719, %r1732, 5;
	ld.global.u8 	%rs204, [%rd35+-1];
	cvt.u64.u16 	%rd1720, %rs204;
	cvt.s64.s8 	%rd1721, %rd1720;
	add.s64 	%rd1722, %rd1719, %rd1721;
	shl.b64 	%rd1723, %rd1722, 3;
	add.s64 	%rd1725, %rd1898, %rd1723;
	ld.const.f64 	%fd1940, [%rd1725+45640];
	cvt.u32.u16 	%r1733, %rs204;
	cvt.s32.s8 	%r1734, %r1733;
	mul.wide.s32 	%rd1726, %r1734, 25;
	ld.global.s8 	%r1735, [%rd35];
	mul.wide.s32 	%rd1727, %r1735, 5;
	add.s64 	%rd1728, %rd1726, %rd1727;
	add.s64 	%rd1729, %rd1728, %rd1718;
	shl.b64 	%rd1730, %rd1729, 3;
	add.s64 	%rd1731, %rd1898, %rd1730;
	ld.const.f64 	%fd1941, [%rd1731+21000];
	add.f64 	%fd1942, %fd1940, %fd1941;
	mad.lo.s32 	%r1736, %r1729, %r123, %r161;
	mul.wide.s32 	%rd1732, %r1736, 8;
	add.s64 	%rd1733, %rd4, %rd1732;
	ld.global.f64 	%fd1943, [%rd1733];
	add.f64 	%fd3100, %fd1942, %fd1943;
	st.global.f64 	[%rd13+10608], %fd3100;
	ld.global.u32 	%r1737, [%rd14];
	add.s32 	%r1738, %r122, %r1737;
	cvt.s64.s32 	%rd1734, %r1738;
	add.s64 	%rd1735, %rd1, %rd1734;
	ld.global.u8 	%rs205, [%rd1735];
	cvt.u64.u16 	%rd1736, %rs205;
	cvt.s64.s8 	%rd1737, %rd1736;
	cvt.u32.u16 	%r1739, %rs205;
	cvt.s32.s8 	%r1740, %r1739;
	mul.wide.s32 	%rd1738, %r1740, 5;
	ld.global.u8 	%rs206, [%rd35+-1];
	cvt.u64.u16 	%rd1739, %rs206;
	cvt.s64.s8 	%rd1740, %rd1739;
	add.s64 	%rd1741, %rd1738, %rd1740;
	shl.b64 	%rd1742, %rd1741, 3;
	add.s64 	%rd1743, %rd1898, %rd1742;
	ld.const.f64 	%fd1945, [%rd1743+45440];
	cvt.u32.u16 	%r1741, %rs206;
	cvt.s32.s8 	%r1742, %r1741;
	mul.wide.s32 	%rd1744, %r1742, 25;
	ld.global.s8 	%r1743, [%rd35];
	mul.wide.s32 	%rd1745, %r1743, 5;
	add.s64 	%rd1746, %rd1744, %rd1745;
	add.s64 	%rd1747, %rd1746, %rd1737;
	shl.b64 	%rd1748, %rd1747, 3;
	add.s64 	%rd1749, %rd1898, %rd1748;
	ld.const.f64 	%fd1946, [%rd1749+20000];
	add.f64 	%fd1947, %fd1945, %fd1946;
	mad.lo.s32 	%r1744, %r1737, %r123, %r162;
	mul.wide.s32 	%rd1750, %r1744, 8;
	add.s64 	%rd1751, %rd4, %rd1750;
	ld.global.f64 	%fd1948, [%rd1751];
	add.f64 	%fd3101, %fd1947, %fd1948;
	st.global.f64 	[%rd13+10616], %fd3101;
	abs.f64 	%fd1950, %fd3100;
	setp.leu.f64 	%p508, %fd1950, 0d41CDCD64FF800000;
	setp.leu.f64 	%p509, %fd3100, 0d0000000000000000;
	and.pred  	%p510, %p508, %p509;
	setp.leu.f64 	%p511, %fd3101, 0d0000000000000000;
	and.pred  	%p512, %p510, %p511;
	@%p512 bra 	$L__BB0_328;
	mov.b64 	%rd1752, 9218868437227405312;
	st.global.u64 	[%rd13+10608], %rd1752;
	mov.b64 	%rd1753, -4616189618054758400;
	st.global.u64 	[%rd13+10616], %rd1753;
	mov.f64 	%fd3100, 0d7FF0000000000000;
	mov.f64 	%fd3101, 0dBFF0000000000000;
$L__BB0_328:
	add.f64 	%fd1953, %fd3100, %fd152;
	add.f64 	%fd1954, %fd3101, %fd153;
	add.f64 	%fd1955, %fd1954, %fd154;
	div.rn.f64 	%fd3102, %fd1953, %fd1955;
$L__BB0_329:
	st.global.f64 	[%rd13+10592], %fd3102;
	ld.global.f64 	%fd1956, [%rd13+10584];
	setp.geu.f64 	%p513, %fd1956, %fd3102;
	setp.leu.f64 	%p514, %fd3101, 0dC0A3880000000000;
	or.pred  	%p515, %p513, %p514;
	@%p515 bra 	$L__BB0_331;
	st.global.f64 	[%rd13+10624], %fd3100;
	st.global.f64 	[%rd13+10632], %fd3101;
	st.global.f64 	[%rd13+10584], %fd3102;
$L__BB0_331:
	ld.global.u32 	%r1745, [%rd14];
	add.s32 	%r2829, %r1745, 1;
	st.global.u32 	[%rd14], %r2829;
	setp.lt.s32 	%p516, %r1745, %r163;
	@%p516 bra 	$L__BB0_322;
$L__BB0_332:
	ld.global.f64 	%fd1957, [%rd13+10632];
	st.global.f64 	[%rd13+10640], %fd1957;
	st.global.f64 	[%rd13+10560], %fd1957;
	ld.global.f64 	%fd1958, [%rd13+10552];
	ld.global.f64 	%fd1959, [%rd13+10416];
	add.f64 	%fd1960, %fd1958, %fd1959;
	ld.global.f64 	%fd1961, [%rd13+10424];
	add.f64 	%fd1962, %fd1957, %fd1961;
	ld.global.f64 	%fd1963, [%rd13+10432];
	add.f64 	%fd1964, %fd1962, %fd1963;
	div.rn.f64 	%fd1965, %fd1960, %fd1964;
	st.global.f64 	[%rd13+10504], %fd1965;
	ld.global.u32 	%r166, [%rd5+420];
	mov.b64 	%rd1754, 9218868437227405312;
	st.global.u64 	[%rd13+10624], %rd1754;
	mov.b64 	%rd1755, -4503599627370496;
	st.global.u64 	[%rd13+10584], %rd1755;
	mov.b64 	%rd1756, -4616189618054758400;
	st.global.u64 	[%rd13+10632], %rd1756;
	mov.b32 	%r1746, 0;
	st.global.u32 	[%rd5+416], %r1746;
	setp.lt.s32 	%p517, %r166, 7;
	@%p517 bra 	$L__BB0_344;
	cvt.u64.u32 	%rd1757, %r166;
	add.s64 	%rd36, %rd12, %rd1757;
	add.s32 	%r167, %r126, %r166;
	add.s32 	%r168, %r167, 625;
	add.s32 	%r169, %r166, -7;
	mov.b32 	%r2830, 0;
$L__BB0_334:
	mul.wide.s32 	%rd1758, %r2830, 8;
	add.s64 	%rd1759, %rd13, %rd1758;
	ld.global.f64 	%fd1966, [%rd1759+10208];
	ld.global.f64 	%fd168, [%rd13+10416];
	add.f64 	%fd1967, %fd1966, %fd168;
	ld.global.f64 	%fd1968, [%rd1759+10000];
	ld.global.f64 	%fd169, [%rd13+10424];
	add.f64 	%fd1969, %fd1968, %fd169;
	ld.global.f64 	%fd170, [%rd13+10432];
	add.f64 	%fd1970, %fd1969, %fd170;
	div.rn.f64 	%fd1971, %fd1967, %fd1970;
	st.global.f64 	[%rd13+10592], %fd1971;
	add.f64 	%fd1972, %fd169, %fd170;
	div.rn.f64 	%fd1973, %fd168, %fd1972;
	st.global.f64 	[%rd13+10600], %fd1973;
	setp.ltu.f64 	%p518, %fd1971, %fd1973;
	@%p518 bra 	$L__BB0_338;
	ld.global.u32 	%r1748, [%rd14];
	mul.wide.s32 	%rd1760, %r1748, 8;
	add.s64 	%rd1761, %rd13, %rd1760;
	ld.global.f64 	%fd1974, [%rd1761+10208];
	add.s32 	%r1749, %r125, %r1748;
	cvt.s64.s32 	%rd1762, %r1749;
	add.s64 	%rd1763, %rd1, %rd1762;
	ld.global.s8 	%r1750, [%rd1763];
	mul.wide.s32 	%rd1764, %r1750, 5;
	ld.global.u8 	%rs207, [%rd36+-1];
	cvt.u64.u16 	%rd1765, %rs207;
	cvt.s64.s8 	%rd1766, %rd1765;
	add.s64 	%rd1767, %rd1764, %rd1766;
	shl.b64 	%rd1768, %rd1767, 3;
	add.s64 	%rd1770, %rd1898, %rd1768;
	ld.const.f64 	%fd1975, [%rd1770+45640];
	add.f64 	%fd1976, %fd1974, %fd1975;
	cvt.u32.u16 	%r1751, %rs207;
	cvt.s32.s8 	%r1752, %r1751;
	mul.wide.s32 	%rd1771, %r1752, 125;
	ld.global.s8 	%r1753, [%rd36];
	mul.wide.s32 	%rd1772, %r1753, 25;
	ld.global.s8 	%rd1773, [%rd1763+-1];
	add.s64 	%rd1774, %rd1771, %rd1772;
	add.s64 	%rd1775, %rd1774, %rd1764;
	add.s64 	%rd1776, %rd1775, %rd1773;
	shl.b64 	%rd1777, %rd1776, 3;
	add.s64 	%rd1778, %rd1898, %rd1777;
	ld.const.f64 	%fd1977, [%rd1778+40440];
	add.f64 	%fd1978, %fd1976, %fd1977;
	mad.lo.s32 	%r1754, %r123, %r1748, %r123;
	add.s32 	%r1755, %r167, %r1754;
	mul.wide.s32 	%rd1779, %r1755, 8;
	add.s64 	%rd1780, %rd4, %rd1779;
	ld.global.f64 	%fd1979, [%rd1780];
	add.f64 	%fd3107, %fd1978, %fd1979;
	st.global.f64 	[%rd13+10608], %fd3107;
	ld.global.u32 	%r1756, [%rd14];
	mul.wide.s32 	%rd1781, %r1756, 8;
	add.s64 	%rd1782, %rd13, %rd1781;
	ld.global.f64 	%fd1981, [%rd1782+10000];
	add.s32 	%r1757, %r125, %r1756;
	cvt.s64.s32 	%rd1783, %r1757;
	add.s64 	%rd1784, %rd1, %rd1783;
	ld.global.s8 	%r1758, [%rd1784];
	mul.wide.s32 	%rd1785, %r1758, 5;
	ld.global.u8 	%rs208, [%rd36+-1];
	cvt.u64.u16 	%rd1786, %rs208;
	cvt.s64.s8 	%rd1787, %rd1786;
	add.s64 	%rd1788, %rd1785, %rd1787;
	shl.b64 	%rd1789, %rd1788, 3;
	add.s64 	%rd1790, %rd1898, %rd1789;
	ld.const.f64 	%fd1982, [%rd1790+45440];
	add.f64 	%fd1983, %fd1981, %fd1982;
	cvt.u32.u16 	%r1759, %rs208;
	cvt.s32.s8 	%r1760, %r1759;
	mul.wide.s32 	%rd1791, %r1760, 125;
	ld.global.s8 	%r1761, [%rd36];
	mul.wide.s32 	%rd1792, %r1761, 25;
	ld.global.s8 	%rd1793, [%rd1784+-1];
	add.s64 	%rd1794, %rd1791, %rd1792;
	add.s64 	%rd1795, %rd1794, %rd1785;
	add.s64 	%rd1796, %rd1795, %rd1793;
	shl.b64 	%rd1797, %rd1796, 3;
	add.s64 	%rd1798, %rd1898, %rd1797;
	ld.const.f64 	%fd1984, [%rd1798+35440];
	add.f64 	%fd1985, %fd1983, %fd1984;
	mad.lo.s32 	%r1762, %r123, %r1756, %r123;
	add.s32 	%r1763, %r168, %r1762;
	mul.wide.s32 	%rd1799, %r1763, 8;
	add.s64 	%rd1800, %rd4, %rd1799;
	ld.global.f64 	%fd1986, [%rd1800];
	add.f64 	%fd3108, %fd1985, %fd1986;
	st.global.f64 	[%rd13+10616], %fd3108;
	abs.f64 	%fd1988, %fd3107;
	setp.leu.f64 	%p519, %fd1988, 0d41CDCD64FF800000;
	setp.leu.f64 	%p520, %fd3107, 0d0000000000000000;
	and.pred  	%p521, %p519, %p520;
	setp.leu.f64 	%p522, %fd3108, 0d0000000000000000;
	and.pred  	%p523, %p521, %p522;
	@%p523 bra 	$L__BB0_337;
	mov.b64 	%rd1801, 9218868437227405312;
	st.global.u64 	[%rd13+10608], %rd1801;
	mov.b64 	%rd1802, -4616189618054758400;
	st.global.u64 	[%rd13+10616], %rd1802;
	mov.f64 	%fd3107, 0d7FF0000000000000;
	mov.f64 	%fd3108, 0dBFF0000000000000;
$L__BB0_337:
	add.f64 	%fd1991, %fd3107, %fd168;
	add.f64 	%fd1992, %fd3108, %fd169;
	add.f64 	%fd1993, %fd1992, %fd170;
	div.rn.f64 	%fd3109, %fd1991, %fd1993;
	bra.uni 	$L__BB0_341;
$L__BB0_338:
	ld.global.u32 	%r1764, [%rd14];
	add.s32 	%r1765, %r125, %r1764;
	cvt.s64.s32 	%rd1803, %r1765;
	add.s64 	%rd1804, %rd1, %rd1803;
	ld.global.s8 	%r1766, [%rd1804];
	mul.wide.s32 	%rd1805, %r1766, 5;
	ld.global.u8 	%rs209, [%rd36+-1];
	cvt.u64.u16 	%rd1806, %rs209;
	cvt.s64.s8 	%rd1807, %rd1806;
	add.s64 	%rd1808, %rd1805, %rd1807;
	shl.b64 	%rd1809, %rd1808, 3;
	add.s64 	%rd1811, %rd1898, %rd1809;
	ld.const.f64 	%fd1994, [%rd1811+45640];
	cvt.u32.u16 	%r1767, %rs209;
	cvt.s32.s8 	%r1768, %r1767;
	mul.wide.s32 	%rd1812, %r1768, 125;
	ld.global.s8 	%r1769, [%rd36];
	mul.wide.s32 	%rd1813, %r1769, 25;
	ld.global.s8 	%rd1814, [%rd1804+-1];
	add.s64 	%rd1815, %rd1812, %rd1813;
	add.s64 	%rd1816, %rd1815, %rd1805;
	add.s64 	%rd1817, %rd1816, %rd1814;
	shl.b64 	%rd1818, %rd1817, 3;
	add.s64 	%rd1819, %rd1898, %rd1818;
	ld.const.f64 	%fd1995, [%rd1819+40440];
	add.f64 	%fd1996, %fd1994, %fd1995;
	mad.lo.s32 	%r1770, %r123, %r1764, %r123;
	add.s32 	%r1771, %r167, %r1770;
	mul.wide.s32 	%rd1820, %r1771, 8;
	add.s64 	%rd1821, %rd4, %rd1820;
	ld.global.f64 	%fd1997, [%rd1821];
	add.f64 	%fd3107, %fd1996, %fd1997;
	st.global.f64 	[%rd13+10608], %fd3107;
	ld.global.u32 	%r1772, [%rd14];
	add.s32 	%r1773, %r125, %r1772;
	cvt.s64.s32 	%rd1822, %r1773;
	add.s64 	%rd1823, %rd1, %rd1822;
	ld.global.s8 	%r1774, [%rd1823];
	mul.wide.s32 	%rd1824, %r1774, 5;
	ld.global.u8 	%rs210, [%rd36+-1];
	cvt.u64.u16 	%rd1825, %rs210;
	cvt.s64.s8 	%rd1826, %rd1825;
	add.s64 	%rd1827, %rd1824, %rd1826;
	shl.b64 	%rd1828, %rd1827, 3;
	add.s64 	%rd1829, %rd1898, %rd1828;
	ld.const.f64 	%fd1999, [%rd1829+45440];
	cvt.u32.u16 	%r1775, %rs210;
	cvt.s32.s8 	%r1776, %r1775;
	mul.wide.s32 	%rd1830, %r1776, 125;
	ld.global.s8 	%r1777, [%rd36];
	mul.wide.s32 	%rd1831, %r1777, 25;
	ld.global.s8 	%rd1832, [%rd1823+-1];
	add.s64 	%rd1833, %rd1830, %rd1831;
	add.s64 	%rd1834, %rd1833, %rd1824;
	add.s64 	%rd1835, %rd1834, %rd1832;
	shl.b64 	%rd1836, %rd1835, 3;
	add.s64 	%rd1837, %rd1898, %rd1836;
	ld.const.f64 	%fd2000, [%rd1837+35440];
	add.f64 	%fd2001, %fd1999, %fd2000;
	mad.lo.s32 	%r1778, %r123, %r1772, %r123;
	add.s32 	%r1779, %r168, %r1778;
	mul.wide.s32 	%rd1838, %r1779, 8;
	add.s64 	%rd1839, %rd4, %rd1838;
	ld.global.f64 	%fd2002, [%rd1839];
	add.f64 	%fd3108, %fd2001, %fd2002;
	st.global.f64 	[%rd13+10616], %fd3108;
	abs.f64 	%fd2004, %fd3107;
	setp.leu.f64 	%p524, %fd2004, 0d41CDCD64FF800000;
	setp.leu.f64 	%p525, %fd3107, 0d0000000000000000;
	and.pred  	%p526, %p524, %p525;
	setp.leu.f64 	%p527, %fd3108, 0d0000000000000000;
	and.pred  	%p528, %p526, %p527;
	@%p528 bra 	$L__BB0_340;
	mov.b64 	%rd1840, 9218868437227405312;
	st.global.u64 	[%rd13+10608], %rd1840;
	mov.b64 	%rd1841, -4616189618054758400;
	st.global.u64 	[%rd13+10616], %rd1841;
	mov.f64 	%fd3107, 0d7FF0000000000000;
	mov.f64 	%fd3108, 0dBFF0000000000000;
$L__BB0_340:
	add.f64 	%fd2007, %fd3107, %fd168;
	add.f64 	%fd2008, %fd3108, %fd169;
	add.f64 	%fd2009, %fd2008, %fd170;
	div.rn.f64 	%fd3109, %fd2007, %fd2009;
$L__BB0_341:
	st.global.f64 	[%rd13+10592], %fd3109;
	ld.global.f64 	%fd2010, [%rd13+10584];
	setp.geu.f64 	%p529, %fd2010, %fd3109;
	setp.leu.f64 	%p530, %fd3108, 0dC0A3880000000000;
	or.pred  	%p531, %p529, %p530;
	@%p531 bra 	$L__BB0_343;
	st.global.f64 	[%rd13+10624], %fd3107;
	st.global.f64 	[%rd13+10632], %fd3108;
	st.global.f64 	[%rd13+10584], %fd3109;
$L__BB0_343:
	ld.global.u32 	%r1780, [%rd14];
	add.s32 	%r2830, %r1780, 1;
	st.global.u32 	[%rd14], %r2830;
	setp.lt.s32 	%p532, %r1780, %r169;
	@%p532 bra 	$L__BB0_334;
$L__BB0_344:
	ld.global.f64 	%fd2011, [%rd13+10624];
	st.global.f64 	[%rd13+10640], %fd2011;
	st.global.f64 	[%rd13+10568], %fd2011;
	ld.global.u32 	%r172, [%rd5+420];
	mov.b64 	%rd1842, 9218868437227405312;
	st.global.u64 	[%rd13+10624], %rd1842;
	mov.b64 	%rd1843, -4503599627370496;
	st.global.u64 	[%rd13+10584], %rd1843;
	mov.b64 	%rd1844, -4616189618054758400;
	st.global.u64 	[%rd13+10632], %rd1844;
	mov.b32 	%r1781, 0;
	st.global.u32 	[%rd5+416], %r1781;
	setp.lt.s32 	%p533, %r172, 7;
	@%p533 bra 	$L__BB0_356;
	cvt.u64.u32 	%rd1845, %r172;
	add.s64 	%rd37, %rd12, %rd1845;
	add.s32 	%r173, %r126, %r172;
	add.s32 	%r174, %r173, 625;
	add.s32 	%r175, %r172, -7;
	mov.b32 	%r2831, 0;
$L__BB0_346:
	mul.wide.s32 	%rd1846, %r2831, 8;
	add.s64 	%rd1847, %rd13, %rd1846;
	ld.global.f64 	%fd2012, [%rd1847+10208];
	ld.global.f64 	%fd184, [%rd13+10416];
	add.f64 	%fd2013, %fd2012, %fd184;
	ld.global.f64 	%fd2014, [%rd1847+10000];
	ld.global.f64 	%fd185, [%rd13+10424];
	add.f64 	%fd2015, %fd2014, %fd185;
	ld.global.f64 	%fd186, [%rd13+10432];
	add.f64 	%fd2016, %fd2015, %fd186;
	div.rn.f64 	%fd2017, %fd2013, %fd2016;
	st.global.f64 	[%rd13+10592], %fd2017;
	add.f64 	%fd2018, %fd185, %fd186;
	div.rn.f64 	%fd2019, %fd184, %fd2018;
	st.global.f64 	[%rd13+10600], %fd2019;
	setp.ltu.f64 	%p534, %fd2017, %fd2019;
	@%p534 bra 	$L__BB0_350;
	ld.global.u32 	%r1783, [%rd14];
	mul.wide.s32 	%rd1848, %r1783, 8;
	add.s64 	%rd1849, %rd13, %rd1848;
	ld.global.f64 	%fd2020, [%rd1849+10208];
	add.s32 	%r1784, %r125, %r1783;
	cvt.s64.s32 	%rd1850, %r1784;
	add.s64 	%rd1851, %rd1, %rd1850;
	ld.global.s8 	%r1785, [%rd1851];
	mul.wide.s32 	%rd1852, %r1785, 5;
	ld.global.u8 	%rs211, [%rd37+-1];
	cvt.u64.u16 	%rd1853, %rs211;
	cvt.s64.s8 	%rd1854, %rd1853;
	add.s64 	%rd1855, %rd1852, %rd1854;
	shl.b64 	%rd1856, %rd1855, 3;
	add.s64 	%rd1858, %rd1898, %rd1856;
	ld.const.f64 	%fd2021, [%rd1858+45640];
	add.f64 	%fd2022, %fd2020, %fd2021;
	cvt.u32.u16 	%r1786, %rs211;
	cvt.s32.s8 	%r1787, %r1786;
	mul.wide.s32 	%rd1859, %r1787, 125;
	ld.global.s8 	%r1788, [%rd37];
	mul.wide.s32 	%rd1860, %r1788, 25;
	ld.global.s8 	%rd1861, [%rd1851+-1];
	add.s64 	%rd1862, %rd1859, %rd1860;
	add.s64 	%rd1863, %rd1862, %rd1852;
	add.s64 	%rd1864, %rd1863, %rd1861;
	shl.b64 	%rd1865, %rd1864, 3;
	add.s64 	%rd1866, %rd1898, %rd1865;
	ld.const.f64 	%fd2023, [%rd1866+40440];
	add.f64 	%fd2024, %fd2022, %fd2023;
	mad.lo.s32 	%r1789, %r123, %r1783, %r123;
	add.s32 	%r1790, %r173, %r1789;
	mul.wide.s32 	%rd1867, %r1790, 8;
	add.s64 	%rd1868, %rd4, %rd1867;
	ld.global.f64 	%fd2025, [%rd1868];
	add.f64 	%fd3114, %fd2024, %fd2025;
	st.global.f64 	[%rd13+10608], %fd3114;
	ld.global.u32 	%r1791, [%rd14];
	mul.wide.s32 	%rd1869, %r1791, 8;
	add.s64 	%rd1870, %rd13, %rd1869;
	ld.global.f64 	%fd2027, [%rd1870+10000];
	add.s32 	%r1792, %r125, %r1791;
	cvt.s64.s32 	%rd1871, %r1792;
	add.s64 	%rd1872, %rd1, %rd1871;
	ld.global.s8 	%r1793, [%rd1872];
	mul.wide.s32 	%rd1873, %r1793, 5;
	ld.global.u8 	%rs212, [%rd37+-1];
	cvt.u64.u16 	%rd1874, %rs212;
	cvt.s64.s8 	%rd1875, %rd1874;
	add.s64 	%rd1876, %rd1873, %rd1875;
	shl.b64 	%rd1877, %rd1876, 3;
	add.s64 	%rd1878, %rd1898, %rd1877;
	ld.const.f64 	%fd2028, [%rd1878+45440];
	add.f64 	%fd2029, %fd2027, %fd2028;
	cvt.u32.u16 	%r1794, %rs212;
	cvt.s32.s8 	%r1795, %r1794;
	mul.wide.s32 	%rd1879, %r1795, 125;
	ld.global.s8 	%r1796, [%rd37];
	mul.wide.s32 	%rd1880, %r1796, 25;
	ld.global.s8 	%rd1881, [%rd1872+-1];
	add.s64 	%rd1882, %rd1879, %rd1880;
	add.s64 	%rd1883, %rd1882, %rd1873;
	add.s64 	%rd1884, %rd1883, %rd1881;
	shl.b64 	%rd1885, %rd1884, 3;
	add.s64 	%rd1886, %rd1898, %rd1885;
	ld.const.f64 	%fd2030, [%rd1886+35440];
	add.f64 	%fd2031, %fd2029, %fd2030;
	mad.lo.s32 	%r1797, %r123, %r1791, %r123;
	add.s32 	%r1798, %r174, %r1797;
	mul.wide.s32 	%rd1887, %r1798, 8;
	add.s64 	%rd1888, %rd4, %rd1887;
	ld.global.f64 	%fd2032, [%rd1888];
	add.f64 	%fd3115, %fd2031, %fd2032;
	st.global.f64 	[%rd13+10616], %fd3115;
	abs.f64 	%fd2034, %fd3114;
	setp.leu.f64 	%p535, %fd2034, 0d41CDCD64FF800000;
	setp.leu.f64 	%p536, %fd3114, 0d0000000000000000;
	and.pred  	%p537, %p535, %p536;
	setp.leu.f64 	%p538, %fd3115, 0d0000000000000000;
	and.pred  	%p539, %p537, %p538;
	@%p539 bra 	$L__BB0_349;
	mov.b64 	%rd1889, 9218868437227405312;
	st.global.u64 	[%rd13+10608], %rd1889;
	mov.b64 	%rd1890, -4616189618054758400;
	st.global.u64 	[%rd13+10616], %rd1890;
	mov.f64 	%fd3114, 0d7FF0000000000000;
	mov.f64 	%fd3115, 0dBFF0000000000000;
$L__BB0_349:
	add.f64 	%fd2037, %fd3114, %fd184;
	add.f64 	%fd2038, %fd3115, %fd185;
	add.f64 	%fd2039, %fd2038, %fd186;
	div.rn.f64 	%fd3116, %fd2037, %fd2039;
	bra.uni 	$L__BB0_353;
$L__BB0_350:
	ld.global.u32 	%r1799, [%rd14];
	add.s32 	%r1800, %r125, %r1799;
	cvt.s64.s32 	%rd1891, %r1800;
	add.s64 	%rd1892, %rd1, %rd1891;
	ld.global.s8 	%r1801, [%rd1892];
	mul.wide.s32 	%rd1893, %r1801, 5;
	ld.global.u8 	%rs213, [%rd37+-1];
	cvt.u64.u16 	%rd1894, %rs213;
	cvt.s64.s8 	%rd1895, %rd1894;
	add.s64 	%rd1896, %rd1893, %rd1895;
	shl.b64 	%rd1897, %rd1896, 3;
	add.s64 	%rd1899, %rd1898, %rd1897;
	ld.const.f64 	%fd2040, [%rd1899+45640];
	cvt.u32.u16 	%r1802, %rs213;
	cvt.s32.s8 	%r1803, %r1802;
	mul.wide.s32 	%rd1900, %r1803, 125;
	ld.global.s8 	%r1804, [%rd37];
	mul.wide.s32 	%rd1901, %r1804, 25;
	ld.global.s8 	%rd1902, [%rd1892+-1];
	add.s64 	%rd1903, %rd1900, %rd1901;
	add.s64 	%rd1904, %rd1903, %rd1893;
	add.s64 	%rd1905, %rd1904, %rd1902;
	shl.b64 	%rd1906, %rd1905, 3;
	add.s64 	%rd1907, %rd1898, %rd1906;
	ld.const.f64 	%fd2041, [%rd1907+40440];
	add.f64 	%fd2042, %fd2040, %fd2041;
	mad.lo.s32 	%r1805, %r123, %r1799, %r123;
	add.s32 	%r1806, %r173, %r1805;
	mul.wide.s32 	%rd1908, %r1806, 8;
	add.s64 	%rd1909, %rd4, %rd1908;
	ld.global.f64 	%fd2043, [%rd1909];
	add.f64 	%fd3114, %fd2042, %fd2043;
	st.global.f64 	[%rd13+10608], %fd3114;
	ld.global.u32 	%r1807, [%rd14];
	add.s32 	%r1808, %r125, %r1807;
	cvt.s64.s32 	%rd1910, %r1808;
	add.s64 	%rd1911, %rd1, %rd1910;
	ld.global.s8 	%r1809, [%rd1911];
	mul.wide.s32 	%rd1912, %r1809, 5;
	ld.global.u8 	%rs214, [%rd37+-1];
	cvt.u64.u16 	%rd1913, %rs214;
	cvt.s64.s8 	%rd1914, %rd1913;
	add.s64 	%rd1915, %rd1912, %rd1914;
	shl.b64 	%rd1916, %rd1915, 3;
	add.s64 	%rd1917, %rd1898, %rd1916;
	ld.const.f64 	%fd2045, [%rd1917+45440];
	cvt.u32.u16 	%r1810, %rs214;
	cvt.s32.s8 	%r1811, %r1810;
	mul.wide.s32 	%rd1918, %r1811, 125;
	ld.global.s8 	%r1812, [%rd37];
	mul.wide.s32 	%rd1919, %r1812, 25;
	ld.global.s8 	%rd1920, [%rd1911+-1];
	add.s64 	%rd1921, %rd1918, %rd1919;
	add.s64 	%rd1922, %rd1921, %rd1912;
	add.s64 	%rd1923, %rd1922, %rd1920;
	shl.b64 	%rd1924, %rd1923, 3;
	add.s64 	%rd1925, %rd1898, %rd1924;
	ld.const.f64 	%fd2046, [%rd1925+35440];
	add.f64 	%fd2047, %fd2045, %fd2046;
	mad.lo.s32 	%r1813, %r123, %r1807, %r123;
	add.s32 	%r1814, %r174, %r1813;
	mul.wide.s32 	%rd1926, %r1814, 8;
	add.s64 	%rd1927, %rd4, %rd1926;
	ld.global.f64 	%fd2048, [%rd1927];
	add.f64 	%fd3115, %fd2047, %fd2048;
	st.global.f64 	[%rd13+10616], %fd3115;
	abs.f64 	%fd2050, %fd3114;
	setp.leu.f64 	%p540, %fd2050, 0d41CDCD64FF800000;
	setp.leu.f64 	%p541, %fd3114, 0d0000000000000000;
	and.pred  	%p542, %p540, %p541;
	setp.leu.f64 	%p543, %fd3115, 0d0000000000000000;
	and.pred  	%p544, %p542, %p543;
	@%p544 bra 	$L__BB0_352;
	mov.b64 	%rd1928, 9218868437227405312;
	st.global.u64 	[%rd13+10608], %rd1928;
	mov.b64 	%rd1929, -4616189618054758400;
	st.global.u64 	[%rd13+10616], %rd1929;
	mov.f64 	%fd3114, 0d7FF0000000000000;
	mov.f64 	%fd3115, 0dBFF0000000000000;
$L__BB0_352:
	add.f64 	%fd2053, %fd3114, %fd184;
	add.f64 	%fd2054, %fd3115, %fd185;
	add.f64 	%fd2055, %fd2054, %fd186;
	div.rn.f64 	%fd3116, %fd2053, %fd2055;
$L__BB0_353:
	st.global.f64 	[%rd13+10592], %fd3116;
	ld.global.f64 	%fd2056, [%rd13+10584];
	setp.geu.f64 	%p545, %fd2056, %fd3116;
	setp.leu.f64 	%p546, %fd3115, 0dC0A3880000000000;
	or.pred  	%p547, %p545, %p546;
	@%p547 bra 	$L__BB0_355;
	st.global.f64 	[%rd13+10624], %fd3114;
	st.global.f64 	[%rd13+10632], %fd3115;
	st.global.f64 	[%rd13+10584], %fd3116;
$L__BB0_355:
	ld.global.u32 	%r1815, [%rd14];
	add.s32 	%r2831, %r1815, 1;
	st.global.u32 	[%rd14], %r2831;
	setp.lt.s32 	%p548, %r1815, %r175;
	@%p548 bra 	$L__BB0_346;
$L__BB0_356:
	ld.global.f64 	%fd2057, [%rd13+10632];
	st.global.f64 	[%rd13+10640], %fd2057;
	st.global.f64 	[%rd13+10576], %fd2057;
	ld.global.f64 	%fd2058, [%rd13+10568];
	ld.global.f64 	%fd2059, [%rd13+10416];
	add.f64 	%fd2060, %fd2058, %fd2059;
	ld.global.f64 	%fd2061, [%rd13+10424];
	add.f64 	%fd2062, %fd2057, %fd2061;
	ld.global.f64 	%fd2063, [%rd13+10432];
	add.f64 	%fd2064, %fd2062, %fd2063;
	div.rn.f64 	%fd2065, %fd2060, %fd2064;
	st.global.f64 	[%rd13+10512], %fd2065;
	ld.global.f64 	%fd2066, [%rd13+10480];
	ld.global.f64 	%fd201, [%rd13+10488];
	ld.global.f64 	%fd2068, [%rd13+10496];
	ld.global.f64 	%fd2069, [%rd13+10504];
	setp.leu.f64 	%p549, %fd2066, %fd201;
	setp.leu.f64 	%p550, %fd2066, %fd2068;
	or.pred  	%p551, %p549, %p550;
	setp.leu.f64 	%p552, %fd2066, %fd2069;
	or.pred  	%p553, %p551, %p552;
	setp.leu.f64 	%p554, %fd2066, %fd2065;
	or.pred  	%p555, %p553, %p554;
	@%p555 bra 	$L__BB0_358;
	mov.b32 	%r2832, 1;
	st.global.u32 	[%rd14], %r2832;
	bra.uni 	$L__BB0_365;
$L__BB0_358:
	setp.leu.f64 	%p556, %fd201, %fd2068;
	setp.leu.f64 	%p557, %fd201, %fd2069;
	or.pred  	%p558, %p556, %p557;
	setp.leu.f64 	%p559, %fd201, %fd2065;
	or.pred  	%p560, %p558, %p559;
	@%p560 bra 	$L__BB0_360;
	mov.b32 	%r2832, 2;
	st.global.u32 	[%rd14], %r2832;
	bra.uni 	$L__BB0_365;
$L__BB0_360:
	setp.leu.f64 	%p561, %fd2068, %fd2069;
	setp.leu.f64 	%p562, %fd2068, %fd2065;
	or.pred  	%p563, %p561, %p562;
	@%p563 bra 	$L__BB0_362;
	mov.b32 	%r2832, 3;
	st.global.u32 	[%rd14], %r2832;
	bra.uni 	$L__BB0_365;
$L__BB0_362:
	setp.leu.f64 	%p564, %fd2069, %fd2065;
	@%p564 bra 	$L__BB0_364;
	mov.b32 	%r2832, 4;
	st.global.u32 	[%rd14], %r2832;
	bra.uni 	$L__BB0_365;
$L__BB0_364:
	mov.b32 	%r2832, 5;
	st.global.u32 	[%rd14], %r2832;
$L__BB0_365:
	setp.gt.s32 	%p565, %r2832, 2;
	@%p565 bra 	$L__BB0_368;
	setp.eq.s32 	%p568, %r2832, 1;
	@%p568 bra 	$L__BB0_367;
	bra.uni 	$L__BB0_372;
$L__BB0_367:
	ld.global.u32 	%r1845, [%rd5+420];
	add.s32 	%r1846, %r121, %r1845;
	mul.wide.s32 	%rd1978, %r1846, 8;
	add.s64 	%rd1979, %rd4, %rd1978;
	ld.global.f64 	%fd2090, [%rd1979];
	mul.wide.s32 	%rd1980, %r1845, 8;
	add.s64 	%rd1981, %rd13, %rd1980;
	st.global.f64 	[%rd1981+10000], %fd2090;
	ld.global.u32 	%r1847, [%rd5+420];
	add.s32 	%r1848, %r120, %r1847;
	mul.wide.s32 	%rd1982, %r1848, 8;
	add.s64 	%rd1983, %rd4, %rd1982;
	ld.global.f64 	%fd2091, [%rd1983];
	mul.wide.s32 	%rd1984, %r1847, 8;
	add.s64 	%rd1985, %rd13, %rd1984;
	st.global.f64 	[%rd1985+10208], %fd2091;
	bra.uni 	$L__BB0_382;
$L__BB0_368:
	setp.eq.s32 	%p566, %r2832, 3;
	@%p566 bra 	$L__BB0_375;
	setp.eq.s32 	%p567, %r2832, 4;
	@%p567 bra 	$L__BB0_370;
	bra.uni 	$L__BB0_379;
$L__BB0_370:
	ld.global.f64 	%fd2075, [%rd13+10552];
	ld.global.f64 	%fd206, [%rd13+10560];
	mul.f64 	%fd2076, %fd206, 0d4073626666666666;
	setp.geu.f64 	%p570, %fd2075, %fd2076;
	@%p570 bra 	$L__BB0_378;
	ld.global.u32 	%r1831, [%rd5+420];
	mul.wide.s32 	%rd1950, %r1831, 8;
	add.s64 	%rd1951, %rd13, %rd1950;
	st.global.f64 	[%rd1951+10000], %fd206;
	ld.global.f64 	%fd2079, [%rd13+10552];
	ld.global.u32 	%r1832, [%rd5+420];
	mul.wide.s32 	%rd1952, %r1832, 8;
	add.s64 	%rd1953, %rd13, %rd1952;
	st.global.f64 	[%rd1953+10208], %fd2079;
	bra.uni 	$L__BB0_382;
$L__BB0_372:
	ld.global.f64 	%fd2085, [%rd13+10520];
	ld.global.f64 	%fd204, [%rd13+10528];
	mul.f64 	%fd2086, %fd204, 0d4073626666666666;
	setp.geu.f64 	%p572, %fd2085, %fd2086;
	@%p572 bra 	$L__BB0_374;
	ld.global.u32 	%r1843, [%rd5+420];
	mul.wide.s32 	%rd1974, %r1843, 8;
	add.s64 	%rd1975, %rd13, %rd1974;
	st.global.f64 	[%rd1975+10000], %fd204;
	ld.global.f64 	%fd2089, [%rd13+10520];
	ld.global.u32 	%r1844, [%rd5+420];
	mul.wide.s32 	%rd1976, %r1844, 8;
	add.s64 	%rd1977, %rd13, %rd1976;
	st.global.f64 	[%rd1977+10208], %fd2089;
	bra.uni 	$L__BB0_382;
$L__BB0_374:
	ld.global.u32 	%r1839, [%rd5+420];
	add.s32 	%r1840, %r121, %r1839;
	mul.wide.s32 	%rd1966, %r1840, 8;
	add.s64 	%rd1967, %rd4, %rd1966;
	ld.global.f64 	%fd2087, [%rd1967];
	mul.wide.s32 	%rd1968, %r1839, 8;
	add.s64 	%rd1969, %rd13, %rd1968;
	st.global.f64 	[%rd1969+10000], %fd2087;
	ld.global.u32 	%r1841, [%rd5+420];
	add.s32 	%r1842, %r120, %r1841;
	mul.wide.s32 	%rd1970, %r1842, 8;
	add.s64 	%rd1971, %rd4, %rd1970;
	ld.global.f64 	%fd2088, [%rd1971];
	mul.wide.s32 	%rd1972, %r1841, 8;
	add.s64 	%rd1973, %rd13, %rd1972;
	st.global.f64 	[%rd1973+10208], %fd2088;
	bra.uni 	$L__BB0_382;
$L__BB0_375:
	ld.global.f64 	%fd2080, [%rd13+10536];
	ld.global.f64 	%fd205, [%rd13+10544];
	mul.f64 	%fd2081, %fd205, 0d4073626666666666;
	setp.geu.f64 	%p571, %fd2080, %fd2081;
	@%p571 bra 	$L__BB0_377;
	ld.global.u32 	%r1837, [%rd5+420];
	mul.wide.s32 	%rd1962, %r1837, 8;
	add.s64 	%rd1963, %rd13, %rd1962;
	st.global.f64 	[%rd1963+10000], %fd205;
	ld.global.f64 	%fd2084, [%rd13+10536];
	ld.global.u32 	%r1838, [%rd5+420];
	mul.wide.s32 	%rd1964, %r1838, 8;
	add.s64 	%rd1965, %rd13, %rd1964;
	st.global.f64 	[%rd1965+10208], %fd2084;
	bra.uni 	$L__BB0_382;
$L__BB0_377:
	ld.global.u32 	%r1833, [%rd5+420];
	add.s32 	%r1834, %r121, %r1833;
	mul.wide.s32 	%rd1954, %r1834, 8;
	add.s64 	%rd1955, %rd4, %rd1954;
	ld.global.f64 	%fd2082, [%rd1955];
	mul.wide.s32 	%rd1956, %r1833, 8;
	add.s64 	%rd1957, %rd13, %rd1956;
	st.global.f64 	[%rd1957+10000], %fd2082;
	ld.global.u32 	%r1835, [%rd5+420];
	add.s32 	%r1836, %r120, %r1835;
	mul.wide.s32 	%rd1958, %r1836, 8;
	add.s64 	%rd1959, %rd4, %rd1958;
	ld.global.f64 	%fd2083, [%rd1959];
	mul.wide.s32 	%rd1960, %r1835, 8;
	add.s64 	%rd1961, %rd13, %rd1960;
	st.global.f64 	[%rd1961+10208], %fd2083;
	bra.uni 	$L__BB0_382;
$L__BB0_378:
	ld.global.u32 	%r1827, [%rd5+420];
	add.s32 	%r1828, %r121, %r1827;
	mul.wide.s32 	%rd1942, %r1828, 8;
	add.s64 	%rd1943, %rd4, %rd1942;
	ld.global.f64 	%fd2077, [%rd1943];
	mul.wide.s32 	%rd1944, %r1827, 8;
	add.s64 	%rd1945, %rd13, %rd1944;
	st.global.f64 	[%rd1945+10000], %fd2077;
	ld.global.u32 	%r1829, [%rd5+420];
	add.s32 	%r1830, %r120, %r1829;
	mul.wide.s32 	%rd1946, %r1830, 8;
	add.s64 	%rd1947, %rd4, %rd1946;
	ld.global.f64 	%fd2078, [%rd1947];
	mul.wide.s32 	%rd1948, %r1829, 8;
	add.s64 	%rd1949, %rd13, %rd1948;
	st.global.f64 	[%rd1949+10208], %fd2078;
	bra.uni 	$L__BB0_382;
$L__BB0_379:
	ld.global.f64 	%fd2070, [%rd13+10568];
	ld.global.f64 	%fd207, [%rd13+10576];
	mul.f64 	%fd2071, %fd207, 0d4073626666666666;
	setp.geu.f64 	%p569, %fd2070, %fd2071;
	@%p569 bra 	$L__BB0_381;
	ld.global.u32 	%r1825, [%rd5+420];
	mul.wide.s32 	%rd1938, %r1825, 8;
	add.s64 	%rd1939, %rd13, %rd1938;
	st.global.f64 	[%rd1939+10000], %fd207;
	ld.global.f64 	%fd2074, [%rd13+10568];
	ld.global.u32 	%r1826, [%rd5+420];
	mul.wide.s32 	%rd1940, %r1826, 8;
	add.s64 	%rd1941, %rd13, %rd1940;
	st.global.f64 	[%rd1941+10208], %fd2074;
	bra.uni 	$L__BB0_382;
$L__BB0_381:
	ld.global.u32 	%r1821, [%rd5+420];
	add.s32 	%r1822, %r121, %r1821;
	mul.wide.s32 	%rd1930, %r1822, 8;
	add.s64 	%rd1931, %rd4, %rd1930;
	ld.global.f64 	%fd2072, [%rd1931];
	mul.wide.s32 	%rd1932, %r1821, 8;
	add.s64 	%rd1933, %rd13, %rd1932;
	st.global.f64 	[%rd1933+10000], %fd2072;
	ld.global.u32 	%r1823, [%rd5+420];
	add.s32 	%r1824, %r120, %r1823;
	mul.wide.s32 	%rd1934, %r1824, 8;
	add.s64 	%rd1935, %rd4, %rd1934;
	ld.global.f64 	%fd2073, [%rd1935];
	mul.wide.s32 	%rd1936, %r1823, 8;
	add.s64 	%rd1937, %rd13, %rd1936;
	st.global.f64 	[%rd1937+10208], %fd2073;
$L__BB0_382:
	ld.global.u32 	%r1849, [%rd5+420];
	add.s32 	%r2823, %r1849, 1;
	st.global.u32 	[%rd5+420], %r2823;
	setp.lt.s32 	%p573, %r1849, %r574;
	@%p573 bra 	$L__BB0_260;
$L__BB0_383:
	mul.wide.s32 	%rd1986, %r574, 8;
	add.s64 	%rd1987, %rd13, %rd1986;
	ld.global.f64 	%fd2092, [%rd1987+10208];
	st.global.f64 	[%rd13+10448], %fd2092;
	ld.global.f64 	%fd2093, [%rd1987+10000];
	st.global.f64 	[%rd13+10456], %fd2093;
	mov.b32 	%r1850, 0;
	st.global.u32 	[%rd5+408], %r1850;
	setp.lt.s32 	%p574, %r574, 1;
	@%p574 bra 	$L__BB0_386;
	mov.b32 	%r2833, 0;
$L__BB0_385:
	mul.wide.s32 	%rd1988, %r2833, 4;
	add.s64 	%rd1989, %rd5, %rd1988;
	mov.b32 	%r1852, 0;
	st.global.u32 	[%rd1989], %r1852;
	ld.global.u32 	%r1853, [%rd5+408];
	add.s32 	%r2833, %r1853, 1;
	st.global.u32 	[%rd5+408], %r2833;
	setp.lt.s32 	%p575, %r2833, %r574;
	@%p575 bra 	$L__BB0_385;
$L__BB0_386:
	ld.global.f64 	%fd2094, [%rd13+10448];
	abs.f64 	%fd2095, %fd2094;
	setp.geu.f64 	%p576, %fd2095, 0d41CDCD64FF800000;
	@%p576 bra 	$L__BB0_1048;
	mov.b32 	%r1856, -1;
	st.global.u32 	[%rd5+416], %r1856;
	st.global.u32 	[%rd5+200], %r574;
	add.s32 	%r182, %r1, 51;
	mov.b32 	%r2882, 0;
	st.global.u32 	[%rd5+204], %r2882;
	add.s32 	%r183, %r1, 52;
	mov.b32 	%r2881, 1;
	st.global.u32 	[%rd5+208], %r2881;
	st.global.u32 	[%rd5+440], %r2881;
	st.global.u32 	[%rd5+444], %r2882;
	add.s32 	%r184, %r1, -1;
	ld.const.f64 	%fd208, [parameter+24952];
	ld.const.f64 	%fd209, [parameter+24232];
	ld.const.u32 	%r1857, [d_NumL];
	cvt.s64.s32 	%rd38, %r1857;
	mul.lo.s32 	%r185, %r1857, 10;
	ld.const.s32 	%rd39, [d_NumL+4];
	shl.b32 	%r186, %r1857, 1;
	add.s32 	%r187, %r574, -1;
	mad.lo.s32 	%r188, %r577, 1214, %r184;
	add.s32 	%r189, %r188, 625;
	add.s32 	%r190, %r188, 624;
	add.s32 	%r191, %r188, -1;
	add.s32 	%r192, %r1, 53;
	add.s32 	%r193, %r51, 1;
	add.s32 	%r194, %r51, 2;
	mad.lo.s32 	%r195, %r577, -1277, %r188;
$L__BB0_388:
	mul.lo.s32 	%r1859, %r2882, 3;
	mul.wide.s32 	%rd1990, %r1859, 4;
	add.s64 	%rd1991, %rd5, %rd1990;
	ld.global.u32 	%r2836, [%rd1991+200];
	st.global.u32 	[%rd5+432], %r2836;
	add.s32 	%r1860, %r182, %r1859;
	mul.wide.s32 	%rd1992, %r1860, 4;
	add.s64 	%rd1993, %rd3, %rd1992;
	ld.global.u32 	%r199, [%rd1993];
	st.global.u32 	[%rd5+436], %r199;
	ld.global.u32 	%r1858, [%rd1993+4];
	setp.eq.s32 	%p577, %r1858, 0;
	@%p577 bra 	$L__BB0_558;
	setp.ne.s32 	%p578, %r1858, 1;
	@%p578 bra 	$L__BB0_712;
$L__BB0_390:
	mul.wide.s32 	%rd2303, %r2836, 8;
	add.s64 	%rd40, %rd13, %rd2303;
	ld.global.f64 	%fd2397, [%rd40+10000];
	add.s32 	%r2274, %r188, %r2836;
	add.s32 	%r201, %r2274, 1250;
	mul.wide.s32 	%rd2304, %r201, 8;
	add.s64 	%rd41, %rd4, %rd2304;
	ld.global.f64 	%fd2398, [%rd41];
	abs.f64 	%fd2399, %fd2397;
	abs.f64 	%fd2400, %fd2398;
	max.f64 	%fd2402, %fd2399, %fd2400;
	setp.gt.f64 	%p724, %fd2402, 0d41CDCD64FF800000;
	sub.f64 	%fd2403, %fd2397, %fd2398;
	abs.f64 	%fd2404, %fd2403;
	setp.geu.f64 	%p725, %fd2404, 0d3EE4F8B588E368F1;
	or.pred  	%p726, %p724, %p725;
	@%p726 bra 	$L__BB0_393;
	ld.global.f64 	%fd2406, [%rd40+10208];
	ld.global.f64 	%fd2407, [%rd41+208];
	abs.f64 	%fd2408, %fd2406;
	abs.f64 	%fd2409, %fd2407;
	max.f64 	%fd2411, %fd2408, %fd2409;
	setp.gt.f64 	%p727, %fd2411, 0d41CDCD64FF800000;
	sub.f64 	%fd2412, %fd2406, %fd2407;
	abs.f64 	%fd2413, %fd2412;
	setp.geu.f64 	%p728, %fd2413, 0d3EE4F8B588E368F1;
	or.pred  	%p729, %p727, %p728;
	@%p729 bra 	$L__BB0_393;
	add.s32 	%r2836, %r2836, -1;
	st.global.u32 	[%rd5+432], %r2836;
	bra.uni 	$L__BB0_390;
$L__BB0_393:
	setp.eq.s32 	%p730, %r2836, 0;
	@%p730 bra 	$L__BB0_713;
	mov.b64 	%rd2305, -4503599627370496;
	st.global.u64 	[%rd13+10584], %rd2305;
	mov.b64 	%rd2306, 9218868437227405312;
	st.global.u64 	[%rd13+10624], %rd2306;
	mov.b64 	%rd2307, -4616189618054758400;
	st.global.u64 	[%rd13+10632], %rd2307;
	mov.b32 	%r2275, 0;
	st.global.u32 	[%rd14], %r2275;
	setp.lt.s32 	%p731, %r2836, 5;
	@%p731 bra 	$L__BB0_406;
	cvt.u64.u32 	%rd2308, %r2836;
	add.s64 	%rd42, %rd12, %rd2308;
	add.s32 	%r204, %r201, -625;
	add.s32 	%r205, %r2836, -5;
	mov.b32 	%r2837, 0;
$L__BB0_396:
	mul.wide.s32 	%rd2309, %r2837, 8;
	add.s64 	%rd2310, %rd13, %rd2309;
	ld.global.f64 	%fd2415, [%rd2310+10208];
	ld.global.f64 	%fd210, [%rd13+10416];
	add.f64 	%fd2416, %fd2415, %fd210;
	ld.global.f64 	%fd2417, [%rd2310+10000];
	ld.global.f64 	%fd211, [%rd13+10424];
	add.f64 	%fd2418, %fd2417, %fd211;
	ld.global.f64 	%fd212, [%rd13+10432];
	add.f64 	%fd2419, %fd2418, %fd212;
	div.rn.f64 	%fd2420, %fd2416, %fd2419;
	st.global.f64 	[%rd13+10592], %fd2420;
	add.f64 	%fd2421, %fd211, %fd212;
	div.rn.f64 	%fd2422, %fd210, %fd2421;
	st.global.f64 	[%rd13+10600], %fd2422;
	setp.ltu.f64 	%p732, %fd2420, %fd2422;
	@%p732 bra 	$L__BB0_400;
	ld.global.u32 	%r2277, [%rd14];
	mul.wide.s32 	%rd2311, %r2277, 8;
	add.s64 	%rd2312, %rd13, %rd2311;
	ld.global.f64 	%fd2423, [%rd2312+10208];
	add.s32 	%r2278, %r193, %r2277;
	cvt.s64.s32 	%rd2313, %r2278;
	add.s64 	%rd2314, %rd1, %rd2313;
	ld.global.s8 	%r2279, [%rd2314];
	mul.wide.s32 	%rd2315, %r2279, 5;
	ld.global.s8 	%rd2316, [%rd42];
	add.s64 	%rd2317, %rd2315, %rd2316;
	shl.b64 	%rd2318, %rd2317, 3;
	mov.u64 	%rd2319, parameter;
	add.s64 	%rd2320, %rd2319, %rd2318;
	ld.const.f64 	%fd2424, [%rd2320+45640];
	add.f64 	%fd2425, %fd2423, %fd2424;
	mad.lo.s32 	%r2280, %r2277, %r187, %r2274;
	mul.wide.s32 	%rd2321, %r2280, 8;
	add.s64 	%rd2322, %rd4, %rd2321;
	ld.global.f64 	%fd2426, [%rd2322];
	add.f64 	%fd3121, %fd2425, %fd2426;
	st.global.f64 	[%rd13+10608], %fd3121;
	ld.global.u32 	%r2281, [%rd14];
	mul.wide.s32 	%rd2323, %r2281, 8;
	add.s64 	%rd2324, %rd13, %rd2323;
	ld.global.f64 	%fd2428, [%rd2324+10000];
	add.s32 	%r2282, %r193, %r2281;
	cvt.s64.s32 	%rd2325, %r2282;
	add.s64 	%rd2326, %rd1, %rd2325;
	ld.global.s8 	%r2283, [%rd2326];
	mul.wide.s32 	%rd2327, %r2283, 5;
	ld.global.s8 	%rd2328, [%rd42];
	add.s64 	%rd2329, %rd2327, %rd2328;
	shl.b64 	%rd2330, %rd2329, 3;
	add.s64 	%rd2331, %rd2319, %rd2330;
	ld.const.f64 	%fd2429, [%rd2331+45440];
	add.f64 	%fd2430, %fd2428, %fd2429;
	mad.lo.s32 	%r2284, %r2281, %r187, %r204;
	mul.wide.s32 	%rd2332, %r2284, 8;
	add.s64 	%rd2333, %rd4, %rd2332;
	ld.global.f64 	%fd2431, [%rd2333];
	add.f64 	%fd3122, %fd2430, %fd2431;
	st.global.f64 	[%rd13+10616], %fd3122;
	abs.f64 	%fd2433, %fd3121;
	setp.leu.f64 	%p733, %fd2433, 0d41CDCD64FF800000;
	setp.leu.f64 	%p734, %fd3121, 0d0000000000000000;
	and.pred  	%p735, %p733, %p734;
	setp.leu.f64 	%p736, %fd3122, 0d0000000000000000;
	and.pred  	%p737, %p735, %p736;
	@%p737 bra 	$L__BB0_399;
	mov.b64 	%rd2334, 9218868437227405312;
	st.global.u64 	[%rd13+10608], %rd2334;
	mov.b64 	%rd2335, -4616189618054758400;
	st.global.u64 	[%rd13+10616], %rd2335;
	mov.f64 	%fd3121, 0d7FF0000000000000;
	mov.f64 	%fd3122, 0dBFF0000000000000;
$L__BB0_399:
	add.f64 	%fd2436, %fd3121, %fd210;
	add.f64 	%fd2437, %fd3122, %fd211;
	add.f64 	%fd2438, %fd2437, %fd212;
	div.rn.f64 	%fd3123, %fd2436, %fd2438;
	bra.uni 	$L__BB0_403;
$L__BB0_400:
	ld.global.u32 	%r2285, [%rd14];
	add.s32 	%r2286, %r193, %r2285;
	cvt.s64.s32 	%rd2336, %r2286;
	add.s64 	%rd2337, %rd1, %rd2336;
	ld.global.s8 	%r2287, [%rd2337];
	mul.wide.s32 	%rd2338, %r2287, 5;
	ld.global.s8 	%rd2339, [%rd42];
	add.s64 	%rd2340, %rd2338, %rd2339;
	shl.b64 	%rd2341, %rd2340, 3;
	mov.u64 	%rd2342, parameter;
	add.s64 	%rd2343, %rd2342, %rd2341;
	ld.const.f64 	%fd2439, [%rd2343+45640];
	mad.lo.s32 	%r2288, %r2285, %r187, %r2274;
	mul.wide.s32 	%rd2344, %r2288, 8;
	add.s64 	%rd2345, %rd4, %rd2344;
	ld.global.f64 	%fd2440, [%rd2345];
	add.f64 	%fd3121, %fd2439, %fd2440;
	st.global.f64 	[%rd13+10608], %fd3121;
	ld.global.u32 	%r2289, [%rd14];
	add.s32 	%r2290, %r193, %r2289;
	cvt.s64.s32 	%rd2346, %r2290;
	add.s64 	%rd2347, %rd1, %rd2346;
	ld.global.s8 	%r2291, [%rd2347];
	mul.wide.s32 	%rd2348, %r2291, 5;
	ld.global.s8 	%rd2349, [%rd42];
	add.s64 	%rd2350, %rd2348, %rd2349;
	shl.b64 	%rd2351, %rd2350, 3;
	add.s64 	%rd2352, %rd2342, %rd2351;
	ld.const.f64 	%fd2442, [%rd2352+45440];
	mad.lo.s32 	%r2292, %r2289, %r187, %r204;
	mul.wide.s32 	%rd2353, %r2292, 8;
	add.s64 	%rd2354, %rd4, %rd2353;
	ld.global.f64 	%fd2443, [%rd2354];
	add.f64 	%fd3122, %fd2442, %fd2443;
	st.global.f64 	[%rd13+10616], %fd3122;
	abs.f64 	%fd2445, %fd3121;
	setp.leu.f64 	%p738, %fd2445, 0d41CDCD64FF800000;
	setp.leu.f64 	%p739, %fd3121, 0d0000000000000000;
	and.pred  	%p740, %p738, %p739;
	setp.leu.f64 	%p741, %fd3122, 0d0000000000000000;
	and.pred  	%p742, %p740, %p741;
	@%p742 bra 	$L__BB0_402;
	mov.b64 	%rd2355, 9218868437227405312;
	st.global.u64 	[%rd13+10608], %rd2355;
	mov.b64 	%rd2356, -4616189618054758400;
	st.global.u64 	[%rd13+10616], %rd2356;
	mov.f64 	%fd3121, 0d7FF0000000000000;
	mov.f64 	%fd3122, 0dBFF0000000000000;
$L__BB0_402:
	add.f64 	%fd2448, %fd3121, %fd210;
	add.f64 	%fd2449, %fd3122, %fd211;
	add.f64 	%fd2450, %fd2449, %fd212;
	div.rn.f64 	%fd3123, %fd2448, %fd2450;
$L__BB0_403:
	st.global.f64 	[%rd13+10592], %fd3123;
	ld.global.f64 	%fd2451, [%rd13+10584];
	setp.geu.f64 	%p743, %fd2451, %fd3123;
	setp.leu.f64 	%p744, %fd3122, 0dC0A3880000000000;
	or.pred  	%p745, %p743, %p744;
	@%p745 bra 	$L__BB0_405;
	st.global.f64 	[%rd13+10624], %fd3121;
	st.global.f64 	[%rd13+10632], %fd3122;
	st.global.f64 	[%rd13+10584], %fd3123;
$L__BB0_405:
	ld.global.u32 	%r2293, [%rd14];
	add.s32 	%r2837, %r2293, 1;
	st.global.u32 	[%rd14], %r2837;
	setp.lt.s32 	%p746, %r2293, %r205;
	@%p746 bra 	$L__BB0_396;
$L__BB0_406:
	ld.global.f64 	%fd2452, [%rd13+10632];
	st.global.f64 	[%rd13+10640], %fd2452;
	ld.global.u32 	%r208, [%rd5+432];
	mov.b64 	%rd2357, -4503599627370496;
	st.global.u64 	[%rd13+10584], %rd2357;
	mov.b64 	%rd2358, 9218868437227405312;
	st.global.u64 	[%rd13+10624], %rd2358;
	mov.b64 	%rd2359, -4616189618054758400;
	st.global.u64 	[%rd13+10632], %rd2359;
	mov.b32 	%r2294, 0;
	st.global.u32 	[%rd5+416], %r2294;
	setp.lt.s32 	%p747, %r208, 5;
	@%p747 bra 	$L__BB0_418;
	cvt.u64.u32 	%rd2360, %r208;
	add.s64 	%rd43, %rd12, %rd2360;
	add.s32 	%r209, %r188, %r208;
	add.s32 	%r210, %r209, 625;
	add.s32 	%r211, %r208, -5;
	mov.b32 	%r2838, 0;
$L__BB0_408:
	mul.wide.s32 	%rd2361, %r2838, 8;
	add.s64 	%rd2362, %rd13, %rd2361;
	ld.global.f64 	%fd2453, [%rd2362+10208];
	ld.global.f64 	%fd226, [%rd13+10416];
	add.f64 	%fd2454, %fd2453, %fd226;
	ld.global.f64 	%fd2455, [%rd2362+10000];
	ld.global.f64 	%fd227, [%rd13+10424];
	add.f64 	%fd2456, %fd2455, %fd227;
	ld.global.f64 	%fd228, [%rd13+10432];
	add.f64 	%fd2457, %fd2456, %fd228;
	div.rn.f64 	%fd2458, %fd2454, %fd2457;
	st.global.f64 	[%rd13+10592], %fd2458;
	add.f64 	%fd2459, %fd227, %fd228;
	div.rn.f64 	%fd2460, %fd226, %fd2459;
	st.global.f64 	[%rd13+10600], %fd2460;
	setp.ltu.f64 	%p748, %fd2458, %fd2460;
	@%p748 bra 	$L__BB0_412;
	ld.global.u32 	%r2296, [%rd14];
	mul.wide.s32 	%rd2363, %r2296, 8;
	add.s64 	%rd2364, %rd13, %rd2363;
	ld.global.f64 	%fd2461, [%rd2364+10208];
	add.s32 	%r2297, %r193, %r2296;
	cvt.s64.s32 	%rd2365, %r2297;
	add.s64 	%rd2366, %rd1, %rd2365;
	ld.global.s8 	%r2298, [%rd2366];
	mul.wide.s32 	%rd2367, %r2298, 5;
	ld.global.s8 	%rd2368, [%rd43];
	add.s64 	%rd2369, %rd2367, %rd2368;
	shl.b64 	%rd2370, %rd2369, 3;
	mov.u64 	%rd2371, parameter;
	add.s64 	%rd2372, %rd2371, %rd2370;
	ld.const.f64 	%fd2462, [%rd2372+45640];
	add.f64 	%fd2463, %fd2461, %fd2462;
	mad.lo.s32 	%r2299, %r2296, %r187, %r209;
	mul.wide.s32 	%rd2373, %r2299, 8;
	add.s64 	%rd2374, %rd4, %rd2373;
	ld.global.f64 	%fd2464, [%rd2374];
	add.f64 	%fd3128, %fd2463, %fd2464;
	st.global.f64 	[%rd13+10608], %fd3128;
	ld.global.u32 	%r2300, [%rd14];
	mul.wide.s32 	%rd2375, %r2300, 8;
	add.s64 	%rd2376, %rd13, %rd2375;
	ld.global.f64 	%fd2466, [%rd2376+10000];
	add.s32 	%r2301, %r193, %r2300;
	cvt.s64.s32 	%rd2377, %r2301;
	add.s64 	%rd2378, %rd1, %rd2377;
	ld.global.s8 	%r2302, [%rd2378];
	mul.wide.s32 	%rd2379, %r2302, 5;
	ld.global.s8 	%rd2380, [%rd43];
	add.s64 	%rd2381, %rd2379, %rd2380;
	shl.b64 	%rd2382, %rd2381, 3;
	add.s64 	%rd2383, %rd2371, %rd2382;
	ld.const.f64 	%fd2467, [%rd2383+45440];
	add.f64 	%fd2468, %fd2466, %fd2467;
	mad.lo.s32 	%r2303, %r2300, %r187, %r210;
	mul.wide.s32 	%rd2384, %r2303, 8;
	add.s64 	%rd2385, %rd4, %rd2384;
	ld.global.f64 	%fd2469, [%rd2385];
	add.f64 	%fd3129, %fd2468, %fd2469;
	st.global.f64 	[%rd13+10616], %fd3129;
	abs.f64 	%fd2471, %fd3128;
	setp.leu.f64 	%p749, %fd2471, 0d41CDCD64FF800000;
	setp.leu.f64 	%p750, %fd3128, 0d0000000000000000;
	and.pred  	%p751, %p749, %p750;
	setp.leu.f64 	%p752, %fd3129, 0d0000000000000000;
	and.pred  	%p753, %p751, %p752;
	@%p753 bra 	$L__BB0_411;
	mov.b64 	%rd2386, 9218868437227405312;
	st.global.u64 	[%rd13+10608], %rd2386;
	mov.b64 	%rd2387, -4616189618054758400;
	st.global.u64 	[%rd13+10616], %rd2387;
	mov.f64 	%fd3128, 0d7FF0000000000000;
	mov.f64 	%fd3129, 0dBFF0000000000000;
$L__BB0_411:
	add.f64 	%fd2474, %fd3128, %fd226;
	add.f64 	%fd2475, %fd3129, %fd227;
	add.f64 	%fd2476, %fd2475, %fd228;
	div.rn.f64 	%fd3130, %fd2474, %fd2476;
	bra.uni 	$L__BB0_415;
$L__BB0_412:
	ld.global.u32 	%r2304, [%rd14];
	add.s32 	%r2305, %r193, %r2304;
	cvt.s64.s32 	%rd2388, %r2305;
	add.s64 	%rd2389, %rd1, %rd2388;
	ld.global.s8 	%r2306, [%rd2389];
	mul.wide.s32 	%rd2390, %r2306, 5;
	ld.global.s8 	%rd2391, [%rd43];
	add.s64 	%rd2392, %rd2390, %rd2391;
	shl.b64 	%rd2393, %rd2392, 3;
	mov.u64 	%rd2394, parameter;
	add.s64 	%rd2395, %rd2394, %rd2393;
	ld.const.f64 	%fd2477, [%rd2395+45640];
	mad.lo.s32 	%r2307, %r2304, %r187, %r209;
	mul.wide.s32 	%rd2396, %r2307, 8;
	add.s64 	%rd2397, %rd4, %rd2396;
	ld.global.f64 	%fd2478, [%rd2397];
	add.f64 	%fd3128, %fd2477, %fd2478;
	st.global.f64 	[%rd13+10608], %fd3128;
	ld.global.u32 	%r2308, [%rd14];
	add.s32 	%r2309, %r193, %r2308;
	cvt.s64.s32 	%rd2398, %r2309;
	add.s64 	%rd2399, %rd1, %rd2398;
	ld.global.s8 	%r2310, [%rd2399];
	mul.wide.s32 	%rd2400, %r2310, 5;
	ld.global.s8 	%rd2401, [%rd43];
	add.s64 	%rd2402, %rd2400, %rd2401;
	shl.b64 	%rd2403, %rd2402, 3;
	add.s64 	%rd2404, %rd2394, %rd2403;
	ld.const.f64 	%fd2480, [%rd2404+45440];
	mad.lo.s32 	%r2311, %r2308, %r187, %r210;
	mul.wide.s32 	%rd2405, %r2311, 8;
	add.s64 	%rd2406, %rd4, %rd2405;
	ld.global.f64 	%fd2481, [%rd2406];
	add.f64 	%fd3129, %fd2480, %fd2481;
	st.global.f64 	[%rd13+10616], %fd3129;
	abs.f64 	%fd2483, %fd3128;
	setp.leu.f64 	%p754, %fd2483, 0d41CDCD64FF800000;
	setp.leu.f64 	%p755, %fd3128, 0d0000000000000000;
	and.pred  	%p756, %p754, %p755;
	setp.leu.f64 	%p757, %fd3129, 0d0000000000000000;
	and.pred  	%p758, %p756, %p757;
	@%p758 bra 	$L__BB0_414;
	mov.b64 	%rd2407, 9218868437227405312;
	st.global.u64 	[%rd13+10608], %rd2407;
	mov.b64 	%rd2408, -4616189618054758400;
	st.global.u64 	[%rd13+10616], %rd2408;
	mov.f64 	%fd3128, 0d7FF0000000000000;
	mov.f64 	%fd3129, 0dBFF0000000000000;
$L__BB0_414:
	add.f64 	%fd2486, %fd3128, %fd226;
	add.f64 	%fd2487, %fd3129, %fd227;
	add.f64 	%fd2488, %fd2487, %fd228;
	div.rn.f64 	%fd3130, %fd2486, %fd2488;
$L__BB0_415:
	st.global.f64 	[%rd13+10592], %fd3130;
	ld.global.f64 	%fd2489, [%rd13+10584];
	setp.geu.f64 	%p759, %fd2489, %fd3130;
	setp.leu.f64 	%p760, %fd3129, 0dC0A3880000000000;
	or.pred  	%p761, %p759, %p760;
	@%p761 bra 	$L__BB0_417;
	st.global.f64 	[%rd13+10624], %fd3128;
	st.global.f64 	[%rd13+10632], %fd3129;
	st.global.f64 	[%rd13+10584], %fd3130;
$L__BB0_417:
	ld.global.u32 	%r2312, [%rd14];
	add.s32 	%r2838, %r2312, 1;
	st.global.u32 	[%rd14], %r2838;
	setp.lt.s32 	%p762, %r2312, %r211;
	@%p762 bra 	$L__BB0_408;
$L__BB0_418:
	ld.global.f64 	%fd242, [%rd13+10624];
	st.global.f64 	[%rd13+10640], %fd242;
	ld.global.u32 	%r214, [%rd5+432];
	mul.wide.s32 	%rd2409, %r214, 8;
	add.s64 	%rd44, %rd13, %rd2409;
	ld.global.f64 	%fd2490, [%rd44+10000];
	ld.global.f64 	%fd2491, [%rd13+10632];
	abs.f64 	%fd2492, %fd2490;
	abs.f64 	%fd2493, %fd2491;
	max.f64 	%fd2495, %fd2492, %fd2493;
	setp.gt.f64 	%p763, %fd2495, 0d41CDCD64FF800000;
	sub.f64 	%fd2496, %fd2490, %fd2491;
	abs.f64 	%fd2497, %fd2496;
	setp.geu.f64 	%p764, %fd2497, 0d3EE4F8B588E368F1;
	or.pred  	%p765, %p763, %p764;
	@%p765 bra 	$L__BB0_435;
	ld.global.f64 	%fd2499, [%rd44+10208];
	abs.f64 	%fd2500, %fd2499;
	abs.f64 	%fd2501, %fd242;
	max.f64 	%fd2503, %fd2500, %fd2501;
	setp.gt.f64 	%p766, %fd2503, 0d41CDCD64FF800000;
	sub.f64 	%fd2504, %fd2499, %fd242;
	abs.f64 	%fd2505, %fd2504;
	setp.geu.f64 	%p767, %fd2505, 0d3EE4F8B588E368F1;
	or.pred  	%p768, %p766, %p767;
	@%p768 bra 	$L__BB0_435;
	mov.b32 	%r2313, 0;
	st.global.u32 	[%rd5+456], %r2313;
	setp.lt.s32 	%p769, %r214, 5;
	@%p769 bra 	$L__BB0_712;
	cvt.u64.u32 	%rd2410, %r214;
	add.s64 	%rd45, %rd12, %rd2410;
	add.s32 	%r215, %r189, %r214;
	add.s32 	%r216, %r214, -5;
	mov.b32 	%r217, 0;
$L__BB0_422:
	ld.global.f64 	%fd243, [%rd44+10000];
	add.s32 	%r2315, %r193, %r217;
	cvt.s64.s32 	%rd2411, %r2315;
	add.s64 	%rd2412, %rd1, %rd2411;
	ld.global.s8 	%r2316, [%rd2412];
	mul.wide.s32 	%rd2413, %r2316, 5;
	ld.global.s8 	%rd2414, [%rd45];
	add.s64 	%rd2415, %rd2413, %rd2414;
	shl.b64 	%rd2416, %rd2415, 3;
	mov.u64 	%rd2417, parameter;
	add.s64 	%rd46, %rd2417, %rd2416;
	ld.const.f64 	%fd244, [%rd46+45440];
	mad.lo.s32 	%r2317, %r217, %r187, %r215;
	mul.wide.s32 	%rd2418, %r2317, 8;
	add.s64 	%rd47, %rd4, %rd2418;
	ld.global.f64 	%fd245, [%rd47];
	add.f64 	%fd2507, %fd244, %fd245;
	abs.f64 	%fd246, %fd243;
	abs.f64 	%fd2508, %fd2507;
	max.f64 	%fd2510, %fd246, %fd2508;
	setp.gt.f64 	%p770, %fd2510, 0d41CDCD64FF800000;
	sub.f64 	%fd2511, %fd243, %fd2507;
	abs.f64 	%fd2512, %fd2511;
	setp.geu.f64 	%p771, %fd2512, 0d3EE4F8B588E368F1;
	or.pred  	%p772, %p770, %p771;
	@%p772 bra 	$L__BB0_427;
	ld.global.f64 	%fd2514, [%rd44+10208];
	ld.const.f64 	%fd2515, [%rd46+45640];
	ld.global.f64 	%fd2516, [%rd47+-5000];
	add.f64 	%fd2517, %fd2515, %fd2516;
	abs.f64 	%fd2518, %fd2514;
	abs.f64 	%fd2519, %fd2517;
	max.f64 	%fd2521, %fd2518, %fd2519;
	setp.gt.f64 	%p773, %fd2521, 0d41CDCD64FF800000;
	sub.f64 	%fd2522, %fd2514, %fd2517;
	abs.f64 	%fd2523, %fd2522;
	setp.geu.f64 	%p774, %fd2523, 0d3EE4F8B588E368F1;
	or.pred  	%p775, %p773, %p774;
	@%p775 bra 	$L__BB0_427;
	ld.global.u32 	%r2318, [%rd5+440];
	ld.global.u32 	%r218, [%rd5+444];
	add.s32 	%r2840, %r2318, -1;
	st.global.u32 	[%rd5+416], %r2840;
	setp.le.s32 	%p776, %r2840, %r218;
	@%p776 bra 	$L__BB0_426;
$L__BB0_425:
	mul.lo.s32 	%r2319, %r2840, 3;
	mul.wide.s32 	%rd2419, %r2319, 4;
	add.s64 	%rd2420, %rd5, %rd2419;
	ld.global.u32 	%r2320, [%rd2420+200];
	add.s32 	%r2321, %r192, %r2319;
	mul.wide.s32 	%rd2421, %r2321, 4;
	add.s64 	%rd2422, %rd3, %rd2421;
	st.global.u32 	[%rd2422], %r2320;
	ld.global.u32 	%r2322, [%rd5+416];
	mad.lo.s32 	%r2323, %r2322, 3, %r182;
	mul.wide.s32 	%rd2423, %r2323, 4;
	add.s64 	%rd2424, %rd3, %rd2423;
	ld.global.u32 	%r2324, [%rd2424];
	st.global.u32 	[%rd2424+12], %r2324;
	ld.global.u32 	%r2325, [%rd5+416];
	mad.lo.s32 	%r2326, %r2325, 3, %r183;
	mul.wide.s32 	%rd2425, %r2326, 4;
	add.s64 	%rd2426, %rd3, %rd2425;
	ld.global.u32 	%r2327, [%rd2426];
	st.global.u32 	[%rd2426+12], %r2327;
	ld.global.u32 	%r2328, [%rd5+416];
	add.s32 	%r2840, %r2328, -1;
	st.global.u32 	[%rd5+416], %r2840;
	setp.gt.s32 	%p777, %r2840, %r218;
	@%p777 bra 	$L__BB0_425;
$L__BB0_426:
	mad.lo.s32 	%r2329, %r218, 3, %r192;
	mul.wide.s32 	%rd2427, %r2329, 4;
	add.s64 	%rd2428, %rd3, %rd2427;
	add.s32 	%r2330, %r217, 1;
	st.global.u32 	[%rd2428], %r2330;
	st.global.u32 	[%rd2428+4], %r214;
	mov.b32 	%r2331, 0;
	st.global.u32 	[%rd2428+8], %r2331;
	ld.global.u32 	%r2332, [%rd5+440];
	add.s32 	%r2333, %r2332, 1;
	st.global.u32 	[%rd5+440], %r2333;
	bra.uni 	$L__BB0_712;
$L__BB0_427:
	mul.wide.u32 	%rd2429, %r217, 8;
	add.s64 	%rd48, %rd13, %rd2429;
	ld.global.f64 	%fd2525, [%rd48+10000];
	add.f64 	%fd2526, %fd2525, %fd244;
	add.f64 	%fd2527, %fd2526, %fd245;
	abs.f64 	%fd2528, %fd2527;
	max.f64 	%fd2530, %fd246, %fd2528;
	setp.gt.f64 	%p778, %fd2530, 0d41CDCD64FF800000;
	sub.f64 	%fd2531, %fd243, %fd2527;
	abs.f64 	%fd2532, %fd2531;
	setp.geu.f64 	%p779, %fd2532, 0d3EE4F8B588E368F1;
	or.pred  	%p780, %p778, %p779;
	@%p780 bra 	$L__BB0_434;
	ld.global.f64 	%fd2534, [%rd44+10208];
	ld.global.f64 	%fd2535, [%rd48+10208];
	ld.const.f64 	%fd2536, [%rd46+45640];
	add.f64 	%fd2537, %fd2535, %fd2536;
	ld.global.f64 	%fd2538, [%rd47+-5000];
	add.f64 	%fd2539, %fd2537, %fd2538;
	abs.f64 	%fd2540, %fd2534;
	abs.f64 	%fd2541, %fd2539;
	max.f64 	%fd2543, %fd2540, %fd2541;
	setp.gt.f64 	%p781, %fd2543, 0d41CDCD64FF800000;
	sub.f64 	%fd2544, %fd2534, %fd2539;
	abs.f64 	%fd2545, %fd2544;
	setp.geu.f64 	%p782, %fd2545, 0d3EE4F8B588E368F1;
	or.pred  	%p783, %p781, %p782;
	@%p783 bra 	$L__BB0_434;
	ld.global.u32 	%r2334, [%rd5+440];
	ld.global.u32 	%r222, [%rd5+444];
	add.s32 	%r2841, %r2334, -1;
	st.global.u32 	[%rd5+416], %r2841;
	setp.le.s32 	%p784, %r2841, %r222;
	@%p784 bra 	$L__BB0_431;
$L__BB0_430:
	mul.lo.s32 	%r2335, %r2841, 3;
	mul.wide.s32 	%rd2430, %r2335, 4;
	add.s64 	%rd2431, %rd5, %rd2430;
	ld.global.u32 	%r2336, [%rd2431+200];
	add.s32 	%r2337, %r192, %r2335;
	mul.wide.s32 	%rd2432, %r2337, 4;
	add.s64 	%rd2433, %rd3, %rd2432;
	st.global.u32 	[%rd2433], %r2336;
	ld.global.u32 	%r2338, [%rd5+416];
	mad.lo.s32 	%r2339, %r2338, 3, %r182;
	mul.wide.s32 	%rd2434, %r2339, 4;
	add.s64 	%rd2435, %rd3, %rd2434;
	ld.global.u32 	%r2340, [%rd2435];
	st.global.u32 	[%rd2435+12], %r2340;
	ld.global.u32 	%r2341, [%rd5+416];
	mad.lo.s32 	%r2342, %r2341, 3, %r183;
	mul.wide.s32 	%rd2436, %r2342, 4;
	add.s64 	%rd2437, %rd3, %rd2436;
	ld.global.u32 	%r2343, [%rd2437];
	st.global.u32 	[%rd2437+12], %r2343;
	ld.global.u32 	%r2344, [%rd5+416];
	add.s32 	%r2841, %r2344, -1;
	st.global.u32 	[%rd5+416], %r2841;
	setp.gt.s32 	%p785, %r2841, %r222;
	@%p785 bra 	$L__BB0_430;
$L__BB0_431:
	mad.lo.s32 	%r2345, %r222, 3, %r192;
	mul.wide.s32 	%rd2438, %r2345, 4;
	add.s64 	%rd2439, %rd3, %rd2438;
	add.s32 	%r2346, %r217, 1;
	st.global.u32 	[%rd2439], %r2346;
	st.global.u32 	[%rd2439+4], %r214;
	mov.b32 	%r2347, 0;
	st.global.u32 	[%rd2439+8], %r2347;
	ld.global.u32 	%r2842, [%rd5+440];
	add.s32 	%r2348, %r2842, 1;
	st.global.u32 	[%rd5+440], %r2348;
	ld.global.u32 	%r227, [%rd5+456];
	ld.global.u32 	%r228, [%rd5+444];
	st.global.u32 	[%rd5+416], %r2842;
	setp.le.s32 	%p786, %r2842, %r228;
	@%p786 bra 	$L__BB0_433;
$L__BB0_432:
	mul.lo.s32 	%r2349, %r2842, 3;
	mul.wide.s32 	%rd2440, %r2349, 4;
	add.s64 	%rd2441, %rd5, %rd2440;
	ld.global.u32 	%r2350, [%rd2441+200];
	add.s32 	%r2351, %r192, %r2349;
	mul.wide.s32 	%rd2442, %r2351, 4;
	add.s64 	%rd2443, %rd3, %rd2442;
	st.global.u32 	[%rd2443], %r2350;
	ld.global.u32 	%r2352, [%rd5+416];
	mad.lo.s32 	%r2353, %r2352, 3, %r182;
	mul.wide.s32 	%rd2444, %r2353, 4;
	add.s64 	%rd2445, %rd3, %rd2444;
	ld.global.u32 	%r2354, [%rd2445];
	st.global.u32 	[%rd2445+12], %r2354;
	ld.global.u32 	%r2355, [%rd5+416];
	mad.lo.s32 	%r2356, %r2355, 3, %r183;
	mul.wide.s32 	%rd2446, %r2356, 4;
	add.s64 	%rd2447, %rd3, %rd2446;
	ld.global.u32 	%r2357, [%rd2447];
	st.global.u32 	[%rd2447+12], %r2357;
	ld.global.u32 	%r2358, [%rd5+416];
	add.s32 	%r2842, %r2358, -1;
	st.global.u32 	[%rd5+416], %r2842;
	setp.gt.s32 	%p787, %r2842, %r228;
	@%p787 bra 	$L__BB0_432;
$L__BB0_433:
	mad.lo.s32 	%r2359, %r228, 3, %r192;
	mul.wide.s32 	%rd2448, %r2359, 4;
	add.s64 	%rd2449, %rd3, %rd2448;
	st.global.u32 	[%rd2449], %r227;
	mov.b32 	%r2360, 0;
	st.global.u32 	[%rd2449+4], %r2360;
	mov.b32 	%r2361, 1;
	st.global.u32 	[%rd2449+8], %r2361;
	ld.global.u32 	%r2362, [%rd5+440];
	add.s32 	%r2363, %r2362, 1;
	st.global.u32 	[%rd5+440], %r2363;
	bra.uni 	$L__BB0_712;
$L__BB0_434:
	add.s32 	%r231, %r217, 1;
	st.global.u32 	[%rd5+456], %r231;
	setp.lt.s32 	%p788, %r217, %r216;
	mov.u32 	%r217, %r231;
	@%p788 bra 	$L__BB0_422;
	bra.uni 	$L__BB0_712;
$L__BB0_435:
	mov.b64 	%rd2450, 9218868437227405312;
	st.global.u64 	[%rd13+10624], %rd2450;
	mov.b64 	%rd2451, -4503599627370496;
	st.global.u64 	[%rd13+10584], %rd2451;
	mov.b64 	%rd2452, -4616189618054758400;
	st.global.u64 	[%rd13+10632], %rd2452;
	mov.b32 	%r2364, 0;
	st.global.u32 	[%rd14], %r2364;
	setp.lt.s32 	%p789, %r214, 6;
	@%p789 bra 	$L__BB0_447;
	cvt.u64.u32 	%rd2453, %r214;
	add.s64 	%rd49, %rd12, %rd2453;
	add.s32 	%r232, %r188, %r214;
	add.s32 	%r233, %r232, 625;
	add.s32 	%r234, %r214, -6;
	mov.b32 	%r2843, 0;
$L__BB0_437:
	mul.wide.s32 	%rd2454, %r2843, 8;
	add.s64 	%rd2455, %rd13, %rd2454;
	ld.global.f64 	%fd2547, [%rd2455+10208];
	ld.global.f64 	%fd247, [%rd13+10416];
	add.f64 	%fd2548, %fd2547, %fd247;
	ld.global.f64 	%fd2549, [%rd2455+10000];
	ld.global.f64 	%fd248, [%rd13+10424];
	add.f64 	%fd2550, %fd2549, %fd248;
	ld.global.f64 	%fd249, [%rd13+10432];
	add.f64 	%fd2551, %fd2550, %fd249;
	div.rn.f64 	%fd2552, %fd2548, %fd2551;
	st.global.f64 	[%rd13+10592], %fd2552;
	add.f64 	%fd2553, %fd248, %fd249;
	div.rn.f64 	%fd2554, %fd247, %fd2553;
	st.global.f64 	[%rd13+10600], %fd2554;
	setp.ltu.f64 	%p790, %fd2552, %fd2554;
	@%p790 bra 	$L__BB0_441;
	ld.global.u32 	%r2366, [%rd14];
	mul.wide.s32 	%rd2456, %r2366, 8;
	add.s64 	%rd2457, %rd13, %rd2456;
	ld.global.f64 	%fd2555, [%rd2457+10208];
	add.s32 	%r2367, %r194, %r2366;
	cvt.s64.s32 	%rd2458, %r2367;
	add.s64 	%rd2459, %rd1, %rd2458;
	ld.global.s8 	%r2368, [%rd2459];
	mul.wide.s32 	%rd2460, %r2368, 5;
	ld.global.u8 	%rs259, [%rd49];
	cvt.u64.u16 	%rd2461, %rs259;
	cvt.s64.s8 	%rd2462, %rd2461;
	add.s64 	%rd2463, %rd2460, %rd2462;
	shl.b64 	%rd2464, %rd2463, 3;
	mov.u64 	%rd2465, parameter;
	add.s64 	%rd2466, %rd2465, %rd2464;
	ld.const.f64 	%fd2556, [%rd2466+45640];
	add.f64 	%fd2557, %fd2555, %fd2556;
	ld.global.s8 	%rd2467, [%rd2459+-1];
	cvt.u32.u16 	%r2369, %rs259;
	cvt.s32.s8 	%r2370, %r2369;
	mul.wide.s32 	%rd2468, %r2370, 24;
	add.s64 	%rd2469, %rd2463, %rd2468;
	add.s64 	%rd2470, %rd2469, %rd2467;
	shl.b64 	%rd2471, %rd2470, 3;
	add.s64 	%rd2472, %rd2465, %rd2471;
	ld.const.f64 	%fd2558, [%rd2472+23000];
	add.f64 	%fd2559, %fd2557, %fd2558;
	mad.lo.s32 	%r2371, %r187, %r2366, %r187;
	add.s32 	%r2372, %r232, %r2371;
	mul.wide.s32 	%rd2473, %r2372, 8;
	add.s64 	%rd2474, %rd4, %rd2473;
	ld.global.f64 	%fd2560, [%rd2474];
	add.f64 	%fd3135, %fd2559, %fd2560;
	st.global.f64 	[%rd13+10608], %fd3135;
	ld.global.u32 	%r2373, [%rd14];
	mul.wide.s32 	%rd2475, %r2373, 8;
	add.s64 	%rd2476, %rd13, %rd2475;
	ld.global.f64 	%fd2562, [%rd2476+10000];
	add.s32 	%r2374, %r194, %r2373;
	cvt.s64.s32 	%rd2477, %r2374;
	add.s64 	%rd2478, %rd1, %rd2477;
	ld.global.s8 	%r2375, [%rd2478];
	mul.wide.s32 	%rd2479, %r2375, 5;
	ld.global.u8 	%rs260, [%rd49];
	cvt.u64.u16 	%rd2480, %rs260;
	cvt.s64.s8 	%rd2481, %rd2480;
	add.s64 	%rd2482, %rd2479, %rd2481;
	shl.b64 	%rd2483, %rd2482, 3;
	add.s64 	%rd2484, %rd2465, %rd2483;
	ld.const.f64 	%fd2563, [%rd2484+45440];
	add.f64 	%fd2564, %fd2562, %fd2563;
	ld.global.s8 	%rd2485, [%rd2478+-1];
	cvt.u32.u16 	%r2376, %rs260;
	cvt.s32.s8 	%r2377, %r2376;
	mul.wide.s32 	%rd2486, %r2377, 24;
	add.s64 	%rd2487, %rd2482, %rd2486;
	add.s64 	%rd2488, %rd2487, %rd2485;
	shl.b64 	%rd2489, %rd2488, 3;
	add.s64 	%rd2490, %rd2465, %rd2489;
	ld.const.f64 	%fd2565, [%rd2490+22000];
	add.f64 	%fd2566, %fd2564, %fd2565;
	mad.lo.s32 	%r2378, %r187, %r2373, %r187;
	add.s32 	%r2379, %r233, %r2378;
	mul.wide.s32 	%rd2491, %r2379, 8;
	add.s64 	%rd2492, %rd4, %rd2491;
	ld.global.f64 	%fd2567, [%rd2492];
	add.f64 	%fd3136, %fd2566, %fd2567;
	st.global.f64 	[%rd13+10616], %fd3136;
	abs.f64 	%fd2569, %fd3135;
	setp.leu.f64 	%p791, %fd2569, 0d41CDCD64FF800000;
	setp.leu.f64 	%p792, %fd3135, 0d0000000000000000;
	and.pred  	%p793, %p791, %p792;
	setp.leu.f64 	%p794, %fd3136, 0d0000000000000000;
	and.pred  	%p795, %p793, %p794;
	@%p795 bra 	$L__BB0_440;
	mov.b64 	%rd2493, 9218868437227405312;
	st.global.u64 	[%rd13+10608], %rd2493;
	mov.b64 	%rd2494, -4616189618054758400;
	st.global.u64 	[%rd13+10616], %rd2494;
	mov.f64 	%fd3135, 0d7FF0000000000000;
	mov.f64 	%fd3136, 0dBFF0000000000000;
$L__BB0_440:
	add.f64 	%fd2572, %fd3135, %fd247;
	add.f64 	%fd2573, %fd3136, %fd248;
	add.f64 	%fd2574, %fd2573, %fd249;
	div.rn.f64 	%fd3137, %fd2572, %fd2574;
	bra.uni 	$L__BB0_444;
$L__BB0_441:
	ld.global.u32 	%r2380, [%rd14];
	add.s32 	%r2381, %r194, %r2380;
	cvt.s64.s32 	%rd2495, %r2381;
	add.s64 	%rd2496, %rd1, %rd2495;
	ld.global.s8 	%r2382, [%rd2496];
	mul.wide.s32 	%rd2497, %r2382, 5;
	ld.global.u8 	%rs261, [%rd49];
	cvt.u64.u16 	%rd2498, %rs261;
	cvt.s64.s8 	%rd2499, %rd2498;
	add.s64 	%rd2500, %rd2497, %rd2499;
	shl.b64 	%rd2501, %rd2500, 3;
	mov.u64 	%rd2502, parameter;
	add.s64 	%rd2503, %rd2502, %rd2501;
	ld.const.f64 	%fd2575, [%rd2503+45640];
	ld.global.s8 	%rd2504, [%rd2496+-1];
	cvt.u32.u16 	%r2383, %rs261;
	cvt.s32.s8 	%r2384, %r2383;
	mul.wide.s32 	%rd2505, %r2384, 24;
	add.s64 	%rd2506, %rd2500, %rd2505;
	add.s64 	%rd2507, %rd2506, %rd2504;
	shl.b64 	%rd2508, %rd2507, 3;
	add.s64 	%rd2509, %rd2502, %rd2508;
	ld.const.f64 	%fd2576, [%rd2509+23000];
	add.f64 	%fd2577, %fd2575, %fd2576;
	mad.lo.s32 	%r2385, %r187, %r2380, %r187;
	add.s32 	%r2386, %r232, %r2385;
	mul.wide.s32 	%rd2510, %r2386, 8;
	add.s64 	%rd2511, %rd4, %rd2510;
	ld.global.f64 	%fd2578, [%rd2511];
	add.f64 	%fd3135, %fd2577, %fd2578;
	st.global.f64 	[%rd13+10608], %fd3135;
	ld.global.u32 	%r2387, [%rd14];
	add.s32 	%r2388, %r194, %r2387;
	cvt.s64.s32 	%rd2512, %r2388;
	add.s64 	%rd2513, %rd1, %rd2512;
	ld.global.s8 	%r2389, [%rd2513];
	mul.wide.s32 	%rd2514, %r2389, 5;
	ld.global.u8 	%rs262, [%rd49];
	cvt.u64.u16 	%rd2515, %rs262;
	cvt.s64.s8 	%rd2516, %rd2515;
	add.s64 	%rd2517, %rd2514, %rd2516;
	shl.b64 	%rd2518, %rd2517, 3;
	add.s64 	%rd2519, %rd2502, %rd2518;
	ld.const.f64 	%fd2580, [%rd2519+45440];
	ld.global.s8 	%rd2520, [%rd2513+-1];
	cvt.u32.u16 	%r2390, %rs262;
	cvt.s32.s8 	%r2391, %r2390;
	mul.wide.s32 	%rd2521, %r2391, 24;
	add.s64 	%rd2522, %rd2517, %rd2521;
	add.s64 	%rd2523, %rd2522, %rd2520;
	shl.b64 	%rd2524, %rd2523, 3;
	add.s64 	%rd2525, %rd2502, %rd2524;
	ld.const.f64 	%fd2581, [%rd2525+22000];
	add.f64 	%fd2582, %fd2580, %fd2581;
	mad.lo.s32 	%r2392, %r187, %r2387, %r187;
	add.s32 	%r2393, %r233, %r2392;
	mul.wide.s32 	%rd2526, %r2393, 8;
	add.s64 	%rd2527, %rd4, %rd2526;
	ld.global.f64 	%fd2583, [%rd2527];
	add.f64 	%fd3136, %fd2582, %fd2583;
	st.global.f64 	[%rd13+10616], %fd3136;
	abs.f64 	%fd2585, %fd3135;
	setp.leu.f64 	%p796, %fd2585, 0d41CDCD64FF800000;
	setp.leu.f64 	%p797, %fd3135, 0d0000000000000000;
	and.pred  	%p798, %p796, %p797;
	setp.leu.f64 	%p799, %fd3136, 0d0000000000000000;
	and.pred  	%p800, %p798, %p799;
	@%p800 bra 	$L__BB0_443;
	mov.b64 	%rd2528, 9218868437227405312;
	st.global.u64 	[%rd13+10608], %rd2528;
	mov.b64 	%rd2529, -4616189618054758400;
	st.global.u64 	[%rd13+10616], %rd2529;
	mov.f64 	%fd3135, 0d7FF0000000000000;
	mov.f64 	%fd3136, 0dBFF0000000000000;
$L__BB0_443:
	add.f64 	%fd2588, %fd3135, %fd247;
	add.f64 	%fd2589, %fd3136, %fd248;
	add.f64 	%fd2590, %fd2589, %fd249;
	div.rn.f64 	%fd3137, %fd2588, %fd2590;
$L__BB0_444:
	st.global.f64 	[%rd13+10592], %fd3137;
	ld.global.f64 	%fd2591, [%rd13+10584];
	setp.geu.f64 	%p801, %fd2591, %fd3137;
	setp.leu.f64 	%p802, %fd3136, 0dC0A3880000000000;
	or.pred  	%p803, %p801, %p802;
	@%p803 bra 	$L__BB0_446;
	st.global.f64 	[%rd13+10624], %fd3135;
	st.global.f64 	[%rd13+10632], %fd3136;
	st.global.f64 	[%rd13+10584], %fd3137;
$L__BB0_446:
	ld.global.u32 	%r2394, [%rd14];
	add.s32 	%r2843, %r2394, 1;
	st.global.u32 	[%rd14], %r2843;
	setp.lt.s32 	%p804, %r2394, %r234;
	@%p804 bra 	$L__BB0_437;
$L__BB0_447:
	ld.global.f64 	%fd2592, [%rd13+10632];
	st.global.f64 	[%rd13+10640], %fd2592;
	ld.global.u32 	%r237, [%rd5+432];
	mov.b64 	%rd2530, 9218868437227405312;
	st.global.u64 	[%rd13+10624], %rd2530;
	mov.b64 	%rd2531, -4503599627370496;
	st.global.u64 	[%rd13+10584], %rd2531;
	mov.b64 	%rd2532, -4616189618054758400;
	st.global.u64 	[%rd13+10632], %rd2532;
	mov.b32 	%r2395, 0;
	st.global.u32 	[%rd5+416], %r2395;
	setp.lt.s32 	%p805, %r237, 6;
	@%p805 bra 	$L__BB0_459;
	cvt.u64.u32 	%rd2533, %r237;
	add.s64 	%rd50, %rd12, %rd2533;
	add.s32 	%r238, %r188, %r237;
	add.s32 	%r239, %r238, 625;
	add.s32 	%r240, %r237, -6;
	mov.b32 	%r2844, 0;
$L__BB0_449:
	mul.wide.s32 	%rd2534, %r2844, 8;
	add.s64 	%rd2535, %rd13, %rd2534;
	ld.global.f64 	%fd2593, [%rd2535+10208];
	ld.global.f64 	%fd263, [%rd13+10416];
	add.f64 	%fd2594, %fd2593, %fd263;
	ld.global.f64 	%fd2595, [%rd2535+10000];
	ld.global.f64 	%fd264, [%rd13+10424];
	add.f64 	%fd2596, %fd2595, %fd264;
	ld.global.f64 	%fd265, [%rd13+10432];
	add.f64 	%fd2597, %fd2596, %fd265;
	div.rn.f64 	%fd2598, %fd2594, %fd2597;
	st.global.f64 	[%rd13+10592], %fd2598;
	add.f64 	%fd2599, %fd264, %fd265;
	div.rn.f64 	%fd2600, %fd263, %fd2599;
	st.global.f64 	[%rd13+10600], %fd2600;
	setp.ltu.f64 	%p806, %fd2598, %fd2600;
	@%p806 bra 	$L__BB0_453;
	ld.global.u32 	%r2397, [%rd14];
	mul.wide.s32 	%rd2536, %r2397, 8;
	add.s64 	%rd2537, %rd13, %rd2536;
	ld.global.f64 	%fd2601, [%rd2537+10208];
	add.s32 	%r2398, %r194, %r2397;
	cvt.s64.s32 	%rd2538, %r2398;
	add.s64 	%rd2539, %rd1, %rd2538;
	ld.global.s8 	%r2399, [%rd2539];
	mul.wide.s32 	%rd2540, %r2399, 5;
	ld.global.u8 	%rs263, [%rd50];
	cvt.u64.u16 	%rd2541, %rs263;
	cvt.s64.s8 	%rd2542, %rd2541;
	add.s64 	%rd2543, %rd2540, %rd2542;
	shl.b64 	%rd2544, %rd2543, 3;
	mov.u64 	%rd2545, parameter;
	add.s64 	%rd2546, %rd2545, %rd2544;
	ld.const.f64 	%fd2602, [%rd2546+45640];
	add.f64 	%fd2603, %fd2601, %fd2602;
	ld.global.s8 	%rd2547, [%rd2539+-1];
	cvt.u32.u16 	%r2400, %rs263;
	cvt.s32.s8 	%r2401, %r2400;
	mul.wide.s32 	%rd2548, %r2401, 24;
	add.s64 	%rd2549, %rd2543, %rd2548;
	add.s64 	%rd2550, %rd2549, %rd2547;
	shl.b64 	%rd2551, %rd2550, 3;
	add.s64 	%rd2552, %rd2545, %rd2551;
	ld.const.f64 	%fd2604, [%rd2552+23000];
	add.f64 	%fd2605, %fd2603, %fd2604;
	mad.lo.s32 	%r2402, %r187, %r2397, %r187;
	add.s32 	%r2403, %r238, %r2402;
	mul.wide.s32 	%rd2553, %r2403, 8;
	add.s64 	%rd2554, %rd4, %rd2553;
	ld.global.f64 	%fd2606, [%rd2554];
	add.f64 	%fd3142, %fd2605, %fd2606;
	st.global.f64 	[%rd13+10608], %fd3142;
	ld.global.u32 	%r2404, [%rd14];
	mul.wide.s32 	%rd2555, %r2404, 8;
	add.s64 	%rd2556, %rd13, %rd2555;
	ld.global.f64 	%fd2608, [%rd2556+10000];
	add.s32 	%r2405, %r194, %r2404;
	cvt.s64.s32 	%rd2557, %r2405;
	add.s64 	%rd2558, %rd1, %rd2557;
	ld.global.s8 	%r2406, [%rd2558];
	mul.wide.s32 	%rd2559, %r2406, 5;
	ld.global.u8 	%rs264, [%rd50];
	cvt.u64.u16 	%rd2560, %rs264;
	cvt.s64.s8 	%rd2561, %rd2560;
	add.s64 	%rd2562, %rd2559, %rd2561;
	shl.b64 	%rd2563, %rd2562, 3;
	add.s64 	%rd2564, %rd2545, %rd2563;
	ld.const.f64 	%fd2609, [%rd2564+45440];
	add.f64 	%fd2610, %fd2608, %fd2609;
	ld.global.s8 	%rd2565, [%rd2558+-1];
	cvt.u32.u16 	%r2407, %rs264;
	cvt.s32.s8 	%r2408, %r2407;
	mul.wide.s32 	%rd2566, %r2408, 24;
	add.s64 	%rd2567, %rd2562, %rd2566;
	add.s64 	%rd2568, %rd2567, %rd2565;
	shl.b64 	%rd2569, %rd2568, 3;
	add.s64 	%rd2570, %rd2545, %rd2569;
	ld.const.f64 	%fd2611, [%rd2570+22000];
	add.f64 	%fd2612, %fd2610, %fd2611;
	mad.lo.s32 	%r2409, %r187, %r2404, %r187;
	add.s32 	%r2410, %r239, %r2409;
	mul.wide.s32 	%rd2571, %r2410, 8;
	add.s64 	%rd2572, %rd4, %rd2571;
	ld.global.f64 	%fd2613, [%rd2572];
	add.f64 	%fd3143, %fd2612, %fd2613;
	st.global.f64 	[%rd13+10616], %fd3143;
	abs.f64 	%fd2615, %fd3142;
	setp.leu.f64 	%p807, %fd2615, 0d41CDCD64FF800000;
	setp.leu.f64 	%p808, %fd3142, 0d0000000000000000;
	and.pred  	%p809, %p807, %p808;
	setp.leu.f64 	%p810, %fd3143, 0d0000000000000000;
	and.pred  	%p811, %p809, %p810;
	@%p811 bra 	$L__BB0_452;
	mov.b64 	%rd2573, 9218868437227405312;
	st.global.u64 	[%rd13+10608], %rd2573;
	mov.b64 	%rd2574, -4616189618054758400;
	st.global.u64 	[%rd13+10616], %rd2574;
	mov.f64 	%fd3142, 0d7FF0000000000000;
	mov.f64 	%fd3143, 0dBFF0000000000000;
$L__BB0_452:
	add.f64 	%fd2618, %fd3142, %fd263;
	add.f64 	%fd2619, %fd3143, %fd264;
	add.f64 	%fd2620, %fd2619, %fd265;
	div.rn.f64 	%fd3144, %fd2618, %fd2620;
	bra.uni 	$L__BB0_456;
$L__BB0_453:
	ld.global.u32 	%r2411, [%rd14];
	add.s32 	%r2412, %r194, %r2411;
	cvt.s64.s32 	%rd2575, %r2412;
	add.s64 	%rd2576, %rd1, %rd2575;
	ld.global.s8 	%r2413, [%rd2576];
	mul.wide.s32 	%rd2577, %r2413, 5;
	ld.global.u8 	%rs265, [%rd50];
	cvt.u64.u16 	%rd2578, %rs265;
	cvt.s64.s8 	%rd2579, %rd2578;
	add.s64 	%rd2580, %rd2577, %rd2579;
	shl.b64 	%rd2581, %rd2580, 3;
	mov.u64 	%rd2582, parameter;
	add.s64 	%rd2583, %rd2582, %rd2581;
	ld.const.f64 	%fd2621, [%rd2583+45640];
	ld.global.s8 	%rd2584, [%rd2576+-1];
	cvt.u32.u16 	%r2414, %rs265;
	cvt.s32.s8 	%r2415, %r2414;
	mul.wide.s32 	%rd2585, %r2415, 24;
	add.s64 	%rd2586, %rd2580, %rd2585;
	add.s64 	%rd2587, %rd2586, %rd2584;
	shl.b64 	%rd2588, %rd2587, 3;
	add.s64 	%rd2589, %rd2582, %rd2588;
	ld.const.f64 	%fd2622, [%rd2589+23000];
	add.f64 	%fd2623, %fd2621, %fd2622;
	mad.lo.s32 	%r2416, %r187, %r2411, %r187;
	add.s32 	%r2417, %r238, %r2416;
	mul.wide.s32 	%rd2590, %r2417, 8;
	add.s64 	%rd2591, %rd4, %rd2590;
	ld.global.f64 	%fd2624, [%rd2591];
	add.f64 	%fd3142, %fd2623, %fd2624;
	st.global.f64 	[%rd13+10608], %fd3142;
	ld.global.u32 	%r2418, [%rd14];
	add.s32 	%r2419, %r194, %r2418;
	cvt.s64.s32 	%rd2592, %r2419;
	add.s64 	%rd2593, %rd1, %rd2592;
	ld.global.s8 	%r2420, [%rd2593];
	mul.wide.s32 	%rd2594, %r2420, 5;
	ld.global.u8 	%rs266, [%rd50];
	cvt.u64.u16 	%rd2595, %rs266;
	cvt.s64.s8 	%rd2596, %rd2595;
	add.s64 	%rd2597, %rd2594, %rd2596;
	shl.b64 	%rd2598, %rd2597, 3;
	add.s64 	%rd2599, %rd2582, %rd2598;
	ld.const.f64 	%fd2626, [%rd2599+45440];
	ld.global.s8 	%rd2600, [%rd2593+-1];
	cvt.u32.u16 	%r2421, %rs266;
	cvt.s32.s8 	%r2422, %r2421;
	mul.wide.s32 	%rd2601, %r2422, 24;
	add.s64 	%rd2602, %rd2597, %rd2601;
	add.s64 	%rd2603, %rd2602, %rd2600;
	shl.b64 	%rd2604, %rd2603, 3;
	add.s64 	%rd2605, %rd2582, %rd2604;
	ld.const.f64 	%fd2627, [%rd2605+22000];
	add.f64 	%fd2628, %fd2626, %fd2627;
	mad.lo.s32 	%r2423, %r187, %r2418, %r187;
	add.s32 	%r2424, %r239, %r2423;
	mul.wide.s32 	%rd2606, %r2424, 8;
	add.s64 	%rd2607, %rd4, %rd2606;
	ld.global.f64 	%fd2629, [%rd2607];
	add.f64 	%fd3143, %fd2628, %fd2629;
	st.global.f64 	[%rd13+10616], %fd3143;
	abs.f64 	%fd2631, %fd3142;
	setp.leu.f64 	%p812, %fd2631, 0d41CDCD64FF800000;
	setp.leu.f64 	%p813, %fd3142, 0d0000000000000000;
	and.pred  	%p814, %p812, %p813;
	setp.leu.f64 	%p815, %fd3143, 0d0000000000000000;
	and.pred  	%p816, %p814, %p815;
	@%p816 bra 	$L__BB0_455;
	mov.b64 	%rd2608, 9218868437227405312;
	st.global.u64 	[%rd13+10608], %rd2608;
	mov.b64 	%rd2609, -4616189618054758400;
	st.global.u64 	[%rd13+10616], %rd2609;
	mov.f64 	%fd3142, 0d7FF0000000000000;
	mov.f64 	%fd3143, 0dBFF0000000000000;
$L__BB0_455:
	add.f64 	%fd2634, %fd3142, %fd263;
	add.f64 	%fd2635, %fd3143, %fd264;
	add.f64 	%fd2636, %fd2635, %fd265;
	div.rn.f64 	%fd3144, %fd2634, %fd2636;
$L__BB0_456:
	st.global.f64 	[%rd13+10592], %fd3144;
	ld.global.f64 	%fd2637, [%rd13+10584];
	setp.geu.f64 	%p817, %fd2637, %fd3144;
	setp.leu.f64 	%p818, %fd3143, 0dC0A3880000000000;
	or.pred  	%p819, %p817, %p818;
	@%p819 bra 	$L__BB0_458;
	st.global.f64 	[%rd13+10624], %fd3142;
	st.global.f64 	[%rd13+10632], %fd3143;
	st.global.f64 	[%rd13+10584], %fd3144;
$L__BB0_458:
	ld.global.u32 	%r2425, [%rd14];
	add.s32 	%r2844, %r2425, 1;
	st.global.u32 	[%rd14], %r2844;
	setp.lt.s32 	%p820, %r2425, %r240;
	@%p820 bra 	$L__BB0_449;
$L__BB0_459:
	ld.global.f64 	%fd279, [%rd13+10624];
	st.global.f64 	[%rd13+10640], %fd279;
	ld.global.u32 	%r243, [%rd5+432];
	mul.wide.s32 	%rd2610, %r243, 8;
	add.s64 	%rd51, %rd13, %rd2610;
	ld.global.f64 	%fd2638, [%rd51+10000];
	ld.global.f64 	%fd2639, [%rd13+10632];
	abs.f64 	%fd2640, %fd2638;
	abs.f64 	%fd2641, %fd2639;
	max.f64 	%fd2643, %fd2640, %fd2641;
	setp.gt.f64 	%p821, %fd2643, 0d41CDCD64FF800000;
	sub.f64 	%fd2644, %fd2638, %fd2639;
	abs.f64 	%fd2645, %fd2644;
	setp.geu.f64 	%p822, %fd2645, 0d3EE4F8B588E368F1;
	or.pred  	%p823, %p821, %p822;
	@%p823 bra 	$L__BB0_476;
	ld.global.f64 	%fd2647, [%rd51+10208];
	abs.f64 	%fd2648, %fd2647;
	abs.f64 	%fd2649, %fd279;
	max.f64 	%fd2651, %fd2648, %fd2649;
	setp.gt.f64 	%p824, %fd2651, 0d41CDCD64FF800000;
	sub.f64 	%fd2652, %fd2647, %fd279;
	abs.f64 	%fd2653, %fd2652;
	setp.geu.f64 	%p825, %fd2653, 0d3EE4F8B588E368F1;
	or.pred  	%p826, %p824, %p825;
	@%p826 bra 	$L__BB0_476;
	mov.b32 	%r2426, 0;
	st.global.u32 	[%rd5+456], %r2426;
	setp.lt.s32 	%p827, %r243, 6;
	@%p827 bra 	$L__BB0_712;
	cvt.u64.u32 	%rd2611, %r243;
	add.s64 	%rd52, %rd12, %rd2611;
	add.s32 	%r244, %r189, %r243;
	add.s32 	%r245, %r243, -6;
	mov.b32 	%r246, 0;
$L__BB0_463:
	ld.global.f64 	%fd280, [%rd51+10000];
	add.s32 	%r2428, %r194, %r246;
	cvt.s64.s32 	%rd2612, %r2428;
	add.s64 	%rd2613, %rd1, %rd2612;
	ld.global.s8 	%r2429, [%rd2613];
	mul.wide.s32 	%rd2614, %r2429, 5;
	ld.global.u8 	%rs267, [%rd52];
	cvt.u64.u16 	%rd2615, %rs267;
	cvt.s64.s8 	%rd2616, %rd2615;
	add.s64 	%rd2617, %rd2614, %rd2616;
	shl.b64 	%rd2618, %rd2617, 3;
	mov.u64 	%rd2619, parameter;
	add.s64 	%rd53, %rd2619, %rd2618;
	ld.const.f64 	%fd281, [%rd53+45440];
	ld.global.s8 	%rd2620, [%rd2613+-1];
	cvt.u32.u16 	%r2430, %rs267;
	cvt.s32.s8 	%r2431, %r2430;
	mul.wide.s32 	%rd2621, %r2431, 24;
	add.s64 	%rd2622, %rd2617, %rd2621;
	add.s64 	%rd2623, %rd2622, %rd2620;
	shl.b64 	%rd2624, %rd2623, 3;
	add.s64 	%rd54, %rd2619, %rd2624;
	ld.const.f64 	%fd282, [%rd54+22000];
	add.f64 	%fd2655, %fd281, %fd282;
	add.s32 	%r247, %r246, 1;
	mad.lo.s32 	%r2432, %r187, %r246, %r187;
	add.s32 	%r2433, %r244, %r2432;
	mul.wide.s32 	%rd2625, %r2433, 8;
	add.s64 	%rd55, %rd4, %rd2625;
	ld.global.f64 	%fd283, [%rd55];
	add.f64 	%fd2656, %fd2655, %fd283;
	abs.f64 	%fd284, %fd280;
	abs.f64 	%fd2657, %fd2656;
	max.f64 	%fd2659, %fd284, %fd2657;
	setp.gt.f64 	%p828, %fd2659, 0d41CDCD64FF800000;
	sub.f64 	%fd2660, %fd280, %fd2656;
	abs.f64 	%fd2661, %fd2660;
	setp.geu.f64 	%p829, %fd2661, 0d3EE4F8B588E368F1;
	or.pred  	%p830, %p828, %p829;
	@%p830 bra 	$L__BB0_468;
	ld.global.f64 	%fd2663, [%rd51+10208];
	ld.const.f64 	%fd2664, [%rd53+45640];
	ld.const.f64 	%fd2665, [%rd54+23000];
	add.f64 	%fd2666, %fd2664, %fd2665;
	ld.global.f64 	%fd2667, [%rd55+-5000];
	add.f64 	%fd2668, %fd2666, %fd2667;
	abs.f64 	%fd2669, %fd2663;
	abs.f64 	%fd2670, %fd2668;
	max.f64 	%fd2672, %fd2669, %fd2670;
	setp.gt.f64 	%p831, %fd2672, 0d41CDCD64FF800000;
	sub.f64 	%fd2673, %fd2663, %fd2668;
	abs.f64 	%fd2674, %fd2673;
	setp.geu.f64 	%p832, %fd2674, 0d3EE4F8B588E368F1;
	or.pred  	%p833, %p831, %p832;
	@%p833 bra 	$L__BB0_468;
	ld.global.u32 	%r2434, [%rd5+440];
	ld.global.u32 	%r248, [%rd5+444];
	add.s32 	%r2846, %r2434, -1;
	st.global.u32 	[%rd5+416], %r2846;
	setp.le.s32 	%p834, %r2846, %r248;
	@%p834 bra 	$L__BB0_467;
$L__BB0_466:
	mul.lo.s32 	%r2435, %r2846, 3;
	mul.wide.s32 	%rd2626, %r2435, 4;
	add.s64 	%rd2627, %rd5, %rd2626;
	ld.global.u32 	%r2436, [%rd2627+200];
	add.s32 	%r2437, %r192, %r2435;
	mul.wide.s32 	%rd2628, %r2437, 4;
	add.s64 	%rd2629, %rd3, %rd2628;
	st.global.u32 	[%rd2629], %r2436;
	ld.global.u32 	%r2438, [%rd5+416];
	mad.lo.s32 	%r2439, %r2438, 3, %r182;
	mul.wide.s32 	%rd2630, %r2439, 4;
	add.s64 	%rd2631, %rd3, %rd2630;
	ld.global.u32 	%r2440, [%rd2631];
	st.global.u32 	[%rd2631+12], %r2440;
	ld.global.u32 	%r2441, [%rd5+416];
	mad.lo.s32 	%r2442, %r2441, 3, %r183;
	mul.wide.s32 	%rd2632, %r2442, 4;
	add.s64 	%rd2633, %rd3, %rd2632;
	ld.global.u32 	%r2443, [%rd2633];
	st.global.u32 	[%rd2633+12], %r2443;
	ld.global.u32 	%r2444, [%rd5+416];
	add.s32 	%r2846, %r2444, -1;
	st.global.u32 	[%rd5+416], %r2846;
	setp.gt.s32 	%p835, %r2846, %r248;
	@%p835 bra 	$L__BB0_466;
$L__BB0_467:
	mad.lo.s32 	%r2445, %r248, 3, %r192;
	mul.wide.s32 	%rd2634, %r2445, 4;
	add.s64 	%rd2635, %rd3, %rd2634;
	add.s32 	%r2446, %r246, 2;
	st.global.u32 	[%rd2635], %r2446;
	st.global.u32 	[%rd2635+4], %r243;
	mov.b32 	%r2447, 0;
	st.global.u32 	[%rd2635+8], %r2447;
	ld.global.u32 	%r2448, [%rd5+440];
	add.s32 	%r2449, %r2448, 1;
	st.global.u32 	[%rd5+440], %r2449;
	bra.uni 	$L__BB0_712;
$L__BB0_468:
	mul.wide.u32 	%rd2636, %r246, 8;
	add.s64 	%rd56, %rd13, %rd2636;
	ld.global.f64 	%fd2676, [%rd56+10000];
	add.f64 	%fd2677, %fd2676, %fd281;
	add.f64 	%fd2678, %fd2677, %fd282;
	add.f64 	%fd2679, %fd2678, %fd283;
	abs.f64 	%fd2680, %fd2679;
	max.f64 	%fd2682, %fd284, %fd2680;
	setp.gt.f64 	%p836, %fd2682, 0d41CDCD64FF800000;
	sub.f64 	%fd2683, %fd280, %fd2679;
	abs.f64 	%fd2684, %fd2683;
	setp.geu.f64 	%p837, %fd2684, 0d3EE4F8B588E368F1;
	or.pred  	%p838, %p836, %p837;
	@%p838 bra 	$L__BB0_475;
	ld.global.f64 	%fd2686, [%rd51+10208];
	ld.global.f64 	%fd2687, [%rd56+10208];
	ld.const.f64 	%fd2688, [%rd53+45640];
	add.f64 	%fd2689, %fd2687, %fd2688;
	ld.const.f64 	%fd2690, [%rd54+23000];
	add.f64 	%fd2691, %fd2689, %fd2690;
	ld.global.f64 	%fd2692, [%rd55+-5000];
	add.f64 	%fd2693, %fd2691, %fd2692;
	abs.f64 	%fd2694, %fd2686;
	abs.f64 	%fd2695, %fd2693;
	max.f64 	%fd2697, %fd2694, %fd2695;
	setp.gt.f64 	%p839, %fd2697, 0d41CDCD64FF800000;
	sub.f64 	%fd2698, %fd2686, %fd2693;
	abs.f64 	%fd2699, %fd2698;
	setp.geu.f64 	%p840, %fd2699, 0d3EE4F8B588E368F1;
	or.pred  	%p841, %p839, %p840;
	@%p841 bra 	$L__BB0_475;
	ld.global.u32 	%r2450, [%rd5+440];
	ld.global.u32 	%r252, [%rd5+444];
	add.s32 	%r2847, %r2450, -1;
	st.global.u32 	[%rd5+416], %r2847;
	setp.le.s32 	%p842, %r2847, %r252;
	@%p842 bra 	$L__BB0_472;
$L__BB0_471:
	mul.lo.s32 	%r2451, %r2847, 3;
	mul.wide.s32 	%rd2637, %r2451, 4;
	add.s64 	%rd2638, %rd5, %rd2637;
	ld.global.u32 	%r2452, [%rd2638+200];
	add.s32 	%r2453, %r192, %r2451;
	mul.wide.s32 	%rd2639, %r2453, 4;
	add.s64 	%rd2640, %rd3, %rd2639;
	st.global.u32 	[%rd2640], %r2452;
	ld.global.u32 	%r2454, [%rd5+416];
	mad.lo.s32 	%r2455, %r2454, 3, %r182;
	mul.wide.s32 	%rd2641, %r2455, 4;
	add.s64 	%rd2642, %rd3, %rd2641;
	ld.global.u32 	%r2456, [%rd2642];
	st.global.u32 	[%rd2642+12], %r2456;
	ld.global.u32 	%r2457, [%rd5+416];
	mad.lo.s32 	%r2458, %r2457, 3, %r183;
	mul.wide.s32 	%rd2643, %r2458, 4;
	add.s64 	%rd2644, %rd3, %rd2643;
	ld.global.u32 	%r2459, [%rd2644];
	st.global.u32 	[%rd2644+12], %r2459;
	ld.global.u32 	%r2460, [%rd5+416];
	add.s32 	%r2847, %r2460, -1;
	st.global.u32 	[%rd5+416], %r2847;
	setp.gt.s32 	%p843, %r2847, %r252;
	@%p843 bra 	$L__BB0_471;
$L__BB0_472:
	mad.lo.s32 	%r2461, %r252, 3, %r192;
	mul.wide.s32 	%rd2645, %r2461, 4;
	add.s64 	%rd2646, %rd3, %rd2645;
	add.s32 	%r2462, %r246, 2;
	st.global.u32 	[%rd2646], %r2462;
	st.global.u32 	[%rd2646+4], %r243;
	mov.b32 	%r2463, 0;
	st.global.u32 	[%rd2646+8], %r2463;
	ld.global.u32 	%r2848, [%rd5+440];
	add.s32 	%r2464, %r2848, 1;
	st.global.u32 	[%rd5+440], %r2464;
	ld.global.u32 	%r257, [%rd5+456];
	ld.global.u32 	%r258, [%rd5+444];
	st.global.u32 	[%rd5+416], %r2848;
	setp.le.s32 	%p844, %r2848, %r258;
	@%p844 bra 	$L__BB0_474;
$L__BB0_473:
	mul.lo.s32 	%r2465, %r2848, 3;
	mul.wide.s32 	%rd2647, %r2465, 4;
	add.s64 	%rd2648, %rd5, %rd2647;
	ld.global.u32 	%r2466, [%rd2648+200];
	add.s32 	%r2467, %r192, %r2465;
	mul.wide.s32 	%rd2649, %r2467, 4;
	add.s64 	%rd2650, %rd3, %rd2649;
	st.global.u32 	[%rd2650], %r2466;
	ld.global.u32 	%r2468, [%rd5+416];
	mad.lo.s32 	%r2469, %r2468, 3, %r182;
	mul.wide.s32 	%rd2651, %r2469, 4;
	add.s64 	%rd2652, %rd3, %rd2651;
	ld.global.u32 	%r2470, [%rd2652];
	st.global.u32 	[%rd2652+12], %r2470;
	ld.global.u32 	%r2471, [%rd5+416];
	mad.lo.s32 	%r2472, %r2471, 3, %r183;
	mul.wide.s32 	%rd2653, %r2472, 4;
	add.s64 	%rd2654, %rd3, %rd2653;
	ld.global.u32 	%r2473, [%rd2654];
	st.global.u32 	[%rd2654+12], %r2473;
	ld.global.u32 	%r2474, [%rd5+416];
	add.s32 	%r2848, %r2474, -1;
	st.global.u32 	[%rd5+416], %r2848;
	setp.gt.s32 	%p845, %r2848, %r258;
	@%p845 bra 	$L__BB0_473;
$L__BB0_474:
	mad.lo.s32 	%r2475, %r258, 3, %r192;
	mul.wide.s32 	%rd2655, %r2475, 4;
	add.s64 	%rd2656, %rd3, %rd2655;
	st.global.u32 	[%rd2656], %r257;
	mov.b32 	%r2476, 0;
	st.global.u32 	[%rd2656+4], %r2476;
	mov.b32 	%r2477, 1;
	st.global.u32 	[%rd2656+8], %r2477;
	ld.global.u32 	%r2478, [%rd5+440];
	add.s32 	%r2479, %r2478, 1;
	st.global.u32 	[%rd5+440], %r2479;
	bra.uni 	$L__BB0_712;
$L__BB0_475:
	st.global.u32 	[%rd5+456], %r247;
	setp.lt.s32 	%p846, %r246, %r245;
	mov.u32 	%r246, %r247;
	@%p846 bra 	$L__BB0_463;
	bra.uni 	$L__BB0_712;
$L__BB0_476:
	mov.b64 	%rd2657, 9218868437227405312;
	st.global.u64 	[%rd13+10624], %rd2657;
	mov.b64 	%rd2658, -4503599627370496;
	st.global.u64 	[%rd13+10584], %rd2658;
	mov.b64 	%rd2659, -4616189618054758400;
	st.global.u64 	[%rd13+10632], %rd2659;
	mov.b32 	%r2480, 0;
	st.global.u32 	[%rd14], %r2480;
	setp.lt.s32 	%p847, %r243, 6;
	@%p847 bra 	$L__BB0_488;
	cvt.u64.u32 	%rd2660, %r243;
	add.s64 	%rd57, %rd12, %rd2660;
	add.s32 	%r261, %r191, %r243;
	add.s32 	%r262, %r261, 625;
	add.s32 	%r263, %r243, -6;
	mov.b32 	%r2849, 0;
$L__BB0_478:
	mul.wide.s32 	%rd2661, %r2849, 8;
	add.s64 	%rd2662, %rd13, %rd2661;
	ld.global.f64 	%fd2701, [%rd2662+10208];
	ld.global.f64 	%fd285, [%rd13+10416];
	add.f64 	%fd2702, %fd2701, %fd285;
	ld.global.f64 	%fd2703, [%rd2662+10000];
	ld.global.f64 	%fd286, [%rd13+10424];
	add.f64 	%fd2704, %fd2703, %fd286;
	ld.global.f64 	%fd287, [%rd13+10432];
	add.f64 	%fd2705, %fd2704, %fd287;
	div.rn.f64 	%fd2706, %fd2702, %fd2705;
	st.global.f64 	[%rd13+10592], %fd2706;
	add.f64 	%fd2707, %fd286, %fd287;
	div.rn.f64 	%fd2708, %fd285, %fd2707;
	st.global.f64 	[%rd13+10600], %fd2708;
	setp.ltu.f64 	%p848, %fd2706, %fd2708;
	@%p848 bra 	$L__BB0_482;
	ld.global.u32 	%r2482, [%rd14];
	mul.wide.s32 	%rd2663, %r2482, 8;
	add.s64 	%rd2664, %rd13, %rd2663;
	ld.global.f64 	%fd2709, [%rd2664+10208];
	add.s32 	%r2483, %r193, %r2482;
	cvt.s64.s32 	%rd2665, %r2483;
	add.s64 	%rd2666, %rd1, %rd2665;
	ld.global.s8 	%r2484, [%rd2666];
	mul.wide.s32 	%rd2667, %r2484, 5;
	ld.global.s8 	%rs268, [%rd57+-1];
	cvt.s64.s16 	%rd2668, %rs268;
	add.s64 	%rd2669, %rd2667, %rd2668;
	shl.b64 	%rd2670, %rd2669, 3;
	mov.u64 	%rd2671, parameter;
	add.s64 	%rd2672, %rd2671, %rd2670;
	ld.const.f64 	%fd2710, [%rd2672+45640];
	add.f64 	%fd2711, %fd2709, %fd2710;
	ld.global.s8 	%rs269, [%rd57];
	mov.b32 	%r2485, {%rs268, %rs269};
	mov.b32 	%r2486, 1305;
	dp2a.lo.s32.u32 	%r2487, %r2485, %r2486, %r2484;
	mul.wide.s32 	%rd2673, %r2487, 8;
	add.s64 	%rd2674, %rd2671, %rd2673;
	ld.const.f64 	%fd2712, [%rd2674+21000];
	add.f64 	%fd2713, %fd2711, %fd2712;
	mad.lo.s32 	%r2488, %r2482, %r187, %r261;
	mul.wide.s32 	%rd2675, %r2488, 8;
	add.s64 	%rd2676, %rd4, %rd2675;
	ld.global.f64 	%fd2714, [%rd2676];
	add.f64 	%fd3149, %fd2713, %fd2714;
	st.global.f64 	[%rd13+10608], %fd3149;
	ld.global.u32 	%r2489, [%rd14];
	mul.wide.s32 	%rd2677, %r2489, 8;
	add.s64 	%rd2678, %rd13, %rd2677;
	ld.global.f64 	%fd2716, [%rd2678+10000];
	add.s32 	%r2490, %r193, %r2489;
	cvt.s64.s32 	%rd2679, %r2490;
	add.s64 	%rd2680, %rd1, %rd2679;
	ld.global.s8 	%r2491, [%rd2680];
	mul.wide.s32 	%rd2681, %r2491, 5;
	ld.global.s8 	%rs270, [%rd57+-1];
	cvt.s64.s16 	%rd2682, %rs270;
	add.s64 	%rd2683, %rd2681, %rd2682;
	shl.b64 	%rd2684, %rd2683, 3;
	add.s64 	%rd2685, %rd2671, %rd2684;
	ld.const.f64 	%fd2717, [%rd2685+45440];
	add.f64 	%fd2718, %fd2716, %fd2717;
	ld.global.s8 	%rs271, [%rd57];
	mov.b32 	%r2492, {%rs270, %rs271};
	dp2a.lo.s32.u32 	%r2493, %r2492, %r2486, %r2491;
	mul.wide.s32 	%rd2686, %r2493, 8;
	add.s64 	%rd2687, %rd2671, %rd2686;
	ld.const.f64 	%fd2719, [%rd2687+20000];
	add.f64 	%fd2720, %fd2718, %fd2719;
	mad.lo.s32 	%r2494, %r2489, %r187, %r262;
	mul.wide.s32 	%rd2688, %r2494, 8;
	add.s64 	%rd2689, %rd4, %rd2688;
	ld.global.f64 	%fd2721, [%rd2689];
	add.f64 	%fd3150, %fd2720, %fd2721;
	st.global.f64 	[%rd13+10616], %fd3150;
	abs.f64 	%fd2723, %fd3149;
	setp.leu.f64 	%p849, %fd2723, 0d41CDCD64FF800000;
	setp.leu.f64 	%p850, %fd3149, 0d0000000000000000;
	and.pred  	%p851, %p849, %p850;
	setp.leu.f64 	%p852, %fd3150, 0d0000000000000000;
	and.pred  	%p853, %p851, %p852;
	@%p853 bra 	$L__BB0_481;
	mov.b64 	%rd2690, 9218868437227405312;
	st.global.u64 	[%rd13+10608], %rd2690;
	mov.b64 	%rd2691, -4616189618054758400;
	st.global.u64 	[%rd13+10616], %rd2691;
	mov.f64 	%fd3149, 0d7FF0000000000000;
	mov.f64 	%fd3150, 0dBFF0000000000000;
$L__BB0_481:
	add.f64 	%fd2726, %fd3149, %fd285;
	add.f64 	%fd2727, %fd3150, %fd286;
	add.f64 	%fd2728, %fd2727, %fd287;
	div.rn.f64 	%fd3151, %fd2726, %fd2728;
	bra.uni 	$L__BB0_485;
$L__BB0_482:
	ld.global.u32 	%r2495, [%rd14];
	add.s32 	%r2496, %r193, %r2495;
	cvt.s64.s32 	%rd2692, %r2496;
	add.s64 	%rd2693, %rd1, %rd2692;
	ld.global.s8 	%r2497, [%rd2693];
	mul.wide.s32 	%rd2694, %r2497, 5;
	ld.global.s8 	%rs272, [%rd57+-1];
	cvt.s64.s16 	%rd2695, %rs272;
	add.s64 	%rd2696, %rd2694, %rd2695;
	shl.b64 	%rd2697, %rd2696, 3;
	mov.u64 	%rd2698, parameter;
	add.s64 	%rd2699, %rd2698, %rd2697;
	ld.const.f64 	%fd2729, [%rd2699+45640];
	ld.global.s8 	%rs273, [%rd57];
	mov.b32 	%r2498, {%rs272, %rs273};
	mov.b32 	%r2499, 1305;
	dp2a.lo.s32.u32 	%r2500, %r2498, %r2499, %r2497;
	mul.wide.s32 	%rd2700, %r2500, 8;
	add.s64 	%rd2701, %rd2698, %rd2700;
	ld.const.f64 	%fd2730, [%rd2701+21000];
	add.f64 	%fd2731, %fd2729, %fd2730;
	mad.lo.s32 	%r2501, %r2495, %r187, %r261;
	mul.wide.s32 	%rd2702, %r2501, 8;
	add.s64 	%rd2703, %rd4, %rd2702;
	ld.global.f64 	%fd2732, [%rd2703];
	add.f64 	%fd3149, %fd2731, %fd2732;
	st.global.f64 	[%rd13+10608], %fd3149;
	ld.global.u32 	%r2502, [%rd14];
	add.s32 	%r2503, %r193, %r2502;
	cvt.s64.s32 	%rd2704, %r2503;
	add.s64 	%rd2705, %rd1, %rd2704;
	ld.global.s8 	%r2504, [%rd2705];
	mul.wide.s32 	%rd2706, %r2504, 5;
	ld.global.s8 	%rs274, [%rd57+-1];
	cvt.s64.s16 	%rd2707, %rs274;
	add.s64 	%rd2708, %rd2706, %rd2707;
	shl.b64 	%rd2709, %rd2708, 3;
	add.s64 	%rd2710, %rd2698, %rd2709;
	ld.const.f64 	%fd2734, [%rd2710+45440];
	ld.global.s8 	%rs275, [%rd57];
	mov.b32 	%r2505, {%rs274, %rs275};
	dp2a.lo.s32.u32 	%r2506, %r2505, %r2499, %r2504;
	mul.wide.s32 	%rd2711, %r2506, 8;
	add.s64 	%rd2712, %rd2698, %rd2711;
	ld.const.f64 	%fd2735, [%rd2712+20000];
	add.f64 	%fd2736, %fd2734, %fd2735;
	mad.lo.s32 	%r2507, %r2502, %r187, %r262;
	mul.wide.s32 	%rd2713, %r2507, 8;
	add.s64 	%rd2714, %rd4, %rd2713;
	ld.global.f64 	%fd2737, [%rd2714];
	add.f64 	%fd3150, %fd2736, %fd2737;
	st.global.f64 	[%rd13+10616], %fd3150;
	abs.f64 	%fd2739, %fd3149;
	setp.leu.f64 	%p854, %fd2739, 0d41CDCD64FF800000;
	setp.leu.f64 	%p855, %fd3149, 0d0000000000000000;
	and.pred  	%p856, %p854, %p855;
	setp.leu.f64 	%p857, %fd3150, 0d0000000000000000;
	and.pred  	%p858, %p856, %p857;
	@%p858 bra 	$L__BB0_484;
	mov.b64 	%rd2715, 9218868437227405312;
	st.global.u64 	[%rd13+10608], %rd2715;
	mov.b64 	%rd2716, -4616189618054758400;
	st.global.u64 	[%rd13+10616], %rd2716;
	mov.f64 	%fd3149, 0d7FF0000000000000;
	mov.f64 	%fd3150, 0dBFF0000000000000;
$L__BB0_484:
	add.f64 	%fd2742, %fd3149, %fd285;
	add.f64 	%fd2743, %fd3150, %fd286;
	add.f64 	%fd2744, %fd2743, %fd287;
	div.rn.f64 	%fd3151, %fd2742, %fd2744;
$L__BB0_485:
	st.global.f64 	[%rd13+10592], %fd3151;
	ld.global.f64 	%fd2745, [%rd13+10584];
	setp.geu.f64 	%p859, %fd2745, %fd3151;
	setp.leu.f64 	%p860, %fd3150, 0dC0A3880000000000;
	or.pred  	%p861, %p859, %p860;
	@%p861 bra 	$L__BB0_487;
	st.global.f64 	[%rd13+10624], %fd3149;
	st.global.f64 	[%rd13+10632], %fd3150;
	st.global.f64 	[%rd13+10584], %fd3151;
$L__BB0_487:
	ld.global.u32 	%r2508, [%rd14];
	add.s32 	%r2849, %r2508, 1;
	st.global.u32 	[%rd14], %r2849;
	setp.lt.s32 	%p862, %r2508, %r263;
	@%p862 bra 	$L__BB0_478;
$L__BB0_488:
	ld.global.f64 	%fd2746, [%rd13+10632];
	st.global.f64 	[%rd13+10640], %fd2746;
	ld.global.u32 	%r266, [%rd5+432];
	mov.b64 	%rd2717, 9218868437227405312;
	st.global.u64 	[%rd13+10624], %rd2717;
	mov.b64 	%rd2718, -4503599627370496;
	st.global.u64 	[%rd13+10584], %rd2718;
	mov.b64 	%rd2719, -4616189618054758400;
	st.global.u64 	[%rd13+10632], %rd2719;
	mov.b32 	%r2509, 0;
	st.global.u32 	[%rd5+416], %r2509;
	setp.lt.s32 	%p863, %r266, 6;
	@%p863 bra 	$L__BB0_500;
	cvt.u64.u32 	%rd2720, %r266;
	add.s64 	%rd58, %rd12, %rd2720;
	add.s32 	%r267, %r191, %r266;
	add.s32 	%r268, %r267, 625;
	add.s32 	%r269, %r266, -6;
	mov.b32 	%r2850, 0;
$L__BB0_490:
	mul.wide.s32 	%rd2721, %r2850, 8;
	add.s64 	%rd2722, %rd13, %rd2721;
	ld.global.f64 	%fd2747, [%rd2722+10208];
	ld.global.f64 	%fd301, [%rd13+10416];
	add.f64 	%fd2748, %fd2747, %fd301;
	ld.global.f64 	%fd2749, [%rd2722+10000];
	ld.global.f64 	%fd302, [%rd13+10424];
	add.f64 	%fd2750, %fd2749, %fd302;
	ld.global.f64 	%fd303, [%rd13+10432];
	add.f64 	%fd2751, %fd2750, %fd303;
	div.rn.f64 	%fd2752, %fd2748, %fd2751;
	st.global.f64 	[%rd13+10592], %fd2752;
	add.f64 	%fd2753, %fd302, %fd303;
	div.rn.f64 	%fd2754, %fd301, %fd2753;
	st.global.f64 	[%rd13+10600], %fd2754;
	setp.ltu.f64 	%p864, %fd2752, %fd2754;
	@%p864 bra 	$L__BB0_494;
	ld.global.u32 	%r2511, [%rd14];
	mul.wide.s32 	%rd2723, %r2511, 8;
	add.s64 	%rd2724, %rd13, %rd2723;
	ld.global.f64 	%fd2755, [%rd2724+10208];
	add.s32 	%r2512, %r193, %r2511;
	cvt.s64.s32 	%rd2725, %r2512;
	add.s64 	%rd2726, %rd1, %rd2725;
	ld.global.s8 	%r2513, [%rd2726];
	mul.wide.s32 	%rd2727, %r2513, 5;
	ld.global.s8 	%rs276, [%rd58+-1];
	cvt.s64.s16 	%rd2728, %rs276;
	add.s64 	%rd2729, %rd2727, %rd2728;
	shl.b64 	%rd2730, %rd2729, 3;
	mov.u64 	%rd2731, parameter;
	add.s64 	%rd2732, %rd2731, %rd2730;
	ld.const.f64 	%fd2756, [%rd2732+45640];
	add.f64 	%fd2757, %fd2755, %fd2756;
	ld.global.s8 	%rs277, [%rd58];
	mov.b32 	%r2514, {%rs276, %rs277};
	mov.b32 	%r2515, 1305;
	dp2a.lo.s32.u32 	%r2516, %r2514, %r2515, %r2513;
	mul.wide.s32 	%rd2733, %r2516, 8;
	add.s64 	%rd2734, %rd2731, %rd2733;
	ld.const.f64 	%fd2758, [%rd2734+21000];
	add.f64 	%fd2759, %fd2757, %fd2758;
	mad.lo.s32 	%r2517, %r2511, %r187, %r267;
	mul.wide.s32 	%rd2735, %r2517, 8;
	add.s64 	%rd2736, %rd4, %rd2735;
	ld.global.f64 	%fd2760, [%rd2736];
	add.f64 	%fd3156, %fd2759, %fd2760;
	st.global.f64 	[%rd13+10608], %fd3156;
	ld.global.u32 	%r2518, [%rd14];
	mul.wide.s32 	%rd2737, %r2518, 8;
	add.s64 	%rd2738, %rd13, %rd2737;
	ld.global.f64 	%fd2762, [%rd2738+10000];
	add.s32 	%r2519, %r193, %r2518;
	cvt.s64.s32 	%rd2739, %r2519;
	add.s64 	%rd2740, %rd1, %rd2739;
	ld.global.s8 	%r2520, [%rd2740];
	mul.wide.s32 	%rd2741, %r2520, 5;
	ld.global.s8 	%rs278, [%rd58+-1];
	cvt.s64.s16 	%rd2742, %rs278;
	add.s64 	%rd2743, %rd2741, %rd2742;
	shl.b64 	%rd2744, %rd2743, 3;
	add.s64 	%rd2745, %rd2731, %rd2744;
	ld.const.f64 	%fd2763, [%rd2745+45440];
	add.f64 	%fd2764, %fd2762, %fd2763;
	ld.global.s8 	%rs279, [%rd58];
	mov.b32 	%r2521, {%rs278, %rs279};
	dp2a.lo.s32.u32 	%r2522, %r2521, %r2515, %r2520;
	mul.wide.s32 	%rd2746, %r2522, 8;
	add.s64 	%rd2747, %rd2731, %rd2746;
	ld.const.f64 	%fd2765, [%rd2747+20000];
	add.f64 	%fd2766, %fd2764, %fd2765;
	mad.lo.s32 	%r2523, %r2518, %r187, %r268;
	mul.wide.s32 	%rd2748, %r2523, 8;
	add.s64 	%rd2749, %rd4, %rd2748;
	ld.global.f64 	%fd2767, [%rd2749];
	add.f64 	%fd3157, %fd2766, %fd2767;
	st.global.f64 	[%rd13+10616], %fd3157;
	abs.f64 	%fd2769, %fd3156;
	setp.leu.f64 	%p865, %fd2769, 0d41CDCD64FF800000;
	setp.leu.f64 	%p866, %fd3156, 0d0000000000000000;
	and.pred  	%p867, %p865, %p866;
	setp.leu.f64 	%p868, %fd3157, 0d0000000000000000;
	and.pred  	%p869, %p867, %p868;
	@%p869 bra 	$L__BB0_493;
	mov.b64 	%rd2750, 9218868437227405312;
	st.global.u64 	[%rd13+10608], %rd2750;
	mov.b64 	%rd2751, -4616189618054758400;
	st.global.u64 	[%rd13+10616], %rd2751;
	mov.f64 	%fd3156, 0d7FF0000000000000;
	mov.f64 	%fd3157, 0dBFF0000000000000;
$L__BB0_493:
	add.f64 	%fd2772, %fd3156, %fd301;
	add.f64 	%fd2773, %fd3157, %fd302;
	add.f64 	%fd2774, %fd2773, %fd303;
	div.rn.f64 	%fd3158, %fd2772, %fd2774;
	bra.uni 	$L__BB0_497;
$L__BB0_494:
	ld.global.u32 	%r2524, [%rd14];
	add.s32 	%r2525, %r193, %r2524;
	cvt.s64.s32 	%rd2752, %r2525;
	add.s64 	%rd2753, %rd1, %rd2752;
	ld.global.s8 	%r2526, [%rd2753];
	mul.wide.s32 	%rd2754, %r2526, 5;
	ld.global.s8 	%rs280, [%rd58+-1];
	cvt.s64.s16 	%rd2755, %rs280;
	add.s64 	%rd2756, %rd2754, %rd2755;
	shl.b64 	%rd2757, %rd2756, 3;
	mov.u64 	%rd2758, parameter;
	add.s64 	%rd2759, %rd2758, %rd2757;
	ld.const.f64 	%fd2775, [%rd2759+45640];
	ld.global.s8 	%rs281, [%rd58];
	mov.b32 	%r2527, {%rs280, %rs281};
	mov.b32 	%r2528, 1305;
	dp2a.lo.s32.u32 	%r2529, %r2527, %r2528, %r2526;
	mul.wide.s32 	%rd2760, %r2529, 8;
	add.s64 	%rd2761, %rd2758, %rd2760;
	ld.const.f64 	%fd2776, [%rd2761+21000];
	add.f64 	%fd2777, %fd2775, %fd2776;
	mad.lo.s32 	%r2530, %r2524, %r187, %r267;
	mul.wide.s32 	%rd2762, %r2530, 8;
	add.s64 	%rd2763, %rd4, %rd2762;
	ld.global.f64 	%fd2778, [%rd2763];
	add.f64 	%fd3156, %fd2777, %fd2778;
	st.global.f64 	[%rd13+10608], %fd3156;
	ld.global.u32 	%r2531, [%rd14];
	add.s32 	%r2532, %r193, %r2531;
	cvt.s64.s32 	%rd2764, %r2532;
	add.s64 	%rd2765, %rd1, %rd2764;
	ld.global.s8 	%r2533, [%rd2765];
	mul.wide.s32 	%rd2766, %r2533, 5;
	ld.global.s8 	%rs282, [%rd58+-1];
	cvt.s64.s16 	%rd2767, %rs282;
	add.s64 	%rd2768, %rd2766, %rd2767;
	shl.b64 	%rd2769, %rd2768, 3;
	add.s64 	%rd2770, %rd2758, %rd2769;
	ld.const.f64 	%fd2780, [%rd2770+45440];
	ld.global.s8 	%rs283, [%rd58];
	mov.b32 	%r2534, {%rs282, %rs283};
	dp2a.lo.s32.u32 	%r2535, %r2534, %r2528, %r2533;
	mul.wide.s32 	%rd2771, %r2535, 8;
	add.s64 	%rd2772, %rd2758, %rd2771;
	ld.const.f64 	%fd2781, [%rd2772+20000];
	add.f64 	%fd2782, %fd2780, %fd2781;
	mad.lo.s32 	%r2536, %r2531, %r187, %r268;
	mul.wide.s32 	%rd2773, %r2536, 8;
	add.s64 	%rd2774, %rd4, %rd2773;
	ld.global.f64 	%fd2783, [%rd2774];
	add.f64 	%fd3157, %fd2782, %fd2783;
	st.global.f64 	[%rd13+10616], %fd3157;
	abs.f64 	%fd2785, %fd3156;
	setp.leu.f64 	%p870, %fd2785, 0d41CDCD64FF800000;
	setp.leu.f64 	%p871, %fd3156, 0d0000000000000000;
	and.pred  	%p872, %p870, %p871;
	setp.leu.f64 	%p873, %fd3157, 0d0000000000000000;
	and.pred  	%p874, %p872, %p873;
	@%p874 bra 	$L__BB0_496;
	mov.b64 	%rd2775, 9218868437227405312;
	st.global.u64 	[%rd13+10608], %rd2775;
	mov.b64 	%rd2776, -4616189618054758400;
	st.global.u64 	[%rd13+10616], %rd2776;
	mov.f64 	%fd3156, 0d7FF0000000000000;
	mov.f64 	%fd3157, 0dBFF0000000000000;
$L__BB0_496:
	add.f64 	%fd2788, %fd3156, %fd301;
	add.f64 	%fd2789, %fd3157, %fd302;
	add.f64 	%fd2790, %fd2789, %fd303;
	div.rn.f64 	%fd3158, %fd2788, %fd2790;
$L__BB0_497:
	st.global.f64 	[%rd13+10592], %fd3158;
	ld.global.f64 	%fd2791, [%rd13+10584];
	setp.geu.f64 	%p875, %fd2791, %fd3158;
	setp.leu.f64 	%p876, %fd3157, 0dC0A3880000000000;
	or.pred  	%p877, %p875, %p876;
	@%p877 bra 	$L__BB0_499;
	st.global.f64 	[%rd13+10624], %fd3156;
	st.global.f64 	[%rd13+10632], %fd3157;
	st.global.f64 	[%rd13+10584], %fd3158;
$L__BB0_499:
	ld.global.u32 	%r2537, [%rd14];
	add.s32 	%r2850, %r2537, 1;
	st.global.u32 	[%rd14], %r2850;
	setp.lt.s32 	%p878, %r2537, %r269;
	@%p878 bra 	$L__BB0_490;
$L__BB0_500:
	ld.global.f64 	%fd317, [%rd13+10624];
	st.global.f64 	[%rd13+10640], %fd317;
	ld.global.u32 	%r272, [%rd5+432];
	mul.wide.s32 	%rd2777, %r272, 8;
	add.s64 	%rd59, %rd13, %rd2777;
	ld.global.f64 	%fd2792, [%rd59+10000];
	ld.global.f64 	%fd2793, [%rd13+10632];
	abs.f64 	%fd2794, %fd2792;
	abs.f64 	%fd2795, %fd2793;
	max.f64 	%fd2797, %fd2794, %fd2795;
	setp.gt.f64 	%p879, %fd2797, 0d41CDCD64FF800000;
	sub.f64 	%fd2798, %fd2792, %fd2793;
	abs.f64 	%fd2799, %fd2798;
	setp.geu.f64 	%p880, %fd2799, 0d3EE4F8B588E368F1;
	or.pred  	%p881, %p879, %p880;
	@%p881 bra 	$L__BB0_517;
	ld.global.f64 	%fd2801, [%rd59+10208];
	abs.f64 	%fd2802, %fd2801;
	abs.f64 	%fd2803, %fd317;
	max.f64 	%fd2805, %fd2802, %fd2803;
	setp.gt.f64 	%p882, %fd2805, 0d41CDCD64FF800000;
	sub.f64 	%fd2806, %fd2801, %fd317;
	abs.f64 	%fd2807, %fd2806;
	setp.geu.f64 	%p883, %fd2807, 0d3EE4F8B588E368F1;
	or.pred  	%p884, %p882, %p883;
	@%p884 bra 	$L__BB0_517;
	mov.b32 	%r2538, 0;
	st.global.u32 	[%rd5+456], %r2538;
	setp.lt.s32 	%p885, %r272, 6;
	@%p885 bra 	$L__BB0_712;
	add.s32 	%r2540, %r195, %r272;
	cvt.s64.s32 	%rd2778, %r2540;
	add.s64 	%rd60, %rd1, %rd2778;
	add.s32 	%r273, %r190, %r272;
	add.s32 	%r274, %r272, -6;
	mov.b32 	%r275, 0;
$L__BB0_504:
	ld.global.f64 	%fd318, [%rd59+10000];
	add.s32 	%r2541, %r193, %r275;
	cvt.s64.s32 	%rd2779, %r2541;
	add.s64 	%rd2780, %rd1, %rd2779;
	ld.global.s8 	%r2542, [%rd2780];
	mul.wide.s32 	%rd2781, %r2542, 5;
	ld.global.s8 	%rs284, [%rd60];
	cvt.s64.s16 	%rd2782, %rs284;
	add.s64 	%rd2783, %rd2781, %rd2782;
	shl.b64 	%rd2784, %rd2783, 3;
	mov.u64 	%rd2785, parameter;
	add.s64 	%rd61, %rd2785, %rd2784;
	ld.const.f64 	%fd319, [%rd61+45440];
	ld.global.s8 	%rs285, [%rd60+1];
	mov.b32 	%r2543, {%rs284, %rs285};
	mov.b32 	%r2544, 1305;
	dp2a.lo.s32.u32 	%r2545, %r2543, %r2544, %r2542;
	mul.wide.s32 	%rd2786, %r2545, 8;
	add.s64 	%rd62, %rd2785, %rd2786;
	ld.const.f64 	%fd320, [%rd62+20000];
	add.f64 	%fd2809, %fd319, %fd320;
	mad.lo.s32 	%r2546, %r275, %r187, %r273;
	mul.wide.s32 	%rd2787, %r2546, 8;
	add.s64 	%rd63, %rd4, %rd2787;
	ld.global.f64 	%fd321, [%rd63];
	add.f64 	%fd2810, %fd2809, %fd321;
	abs.f64 	%fd322, %fd318;
	abs.f64 	%fd2811, %fd2810;
	max.f64 	%fd2813, %fd322, %fd2811;
	setp.gt.f64 	%p886, %fd2813, 0d41CDCD64FF800000;
	sub.f64 	%fd2814, %fd318, %fd2810;
	abs.f64 	%fd2815, %fd2814;
	setp.geu.f64 	%p887, %fd2815, 0d3EE4F8B588E368F1;
	or.pred  	%p888, %p886, %p887;
	@%p888 bra 	$L__BB0_509;
	ld.global.f64 	%fd2817, [%rd59+10208];
	ld.const.f64 	%fd2818, [%rd61+45640];
	ld.const.f64 	%fd2819, [%rd62+21000];
	add.f64 	%fd2820, %fd2818, %fd2819;
	ld.global.f64 	%fd2821, [%rd63+-5000];
	add.f64 	%fd2822, %fd2820, %fd2821;
	abs.f64 	%fd2823, %fd2817;
	abs.f64 	%fd2824, %fd2822;
	max.f64 	%fd2826, %fd2823, %fd2824;
	setp.gt.f64 	%p889, %fd2826, 0d41CDCD64FF800000;
	sub.f64 	%fd2827, %fd2817, %fd2822;
	abs.f64 	%fd2828, %fd2827;
	setp.geu.f64 	%p890, %fd2828, 0d3EE4F8B588E368F1;
	or.pred  	%p891, %p889, %p890;
	@%p891 bra 	$L__BB0_509;
	ld.global.u32 	%r2547, [%rd5+440];
	ld.global.u32 	%r276, [%rd5+444];
	add.s32 	%r2852, %r2547, -1;
	st.global.u32 	[%rd5+416], %r2852;
	setp.le.s32 	%p892, %r2852, %r276;
	@%p892 bra 	$L__BB0_508;
$L__BB0_507:
	mul.lo.s32 	%r2548, %r2852, 3;
	mul.wide.s32 	%rd2788, %r2548, 4;
	add.s64 	%rd2789, %rd5, %rd2788;
	ld.global.u32 	%r2549, [%rd2789+200];
	add.s32 	%r2550, %r192, %r2548;
	mul.wide.s32 	%rd2790, %r2550, 4;
	add.s64 	%rd2791, %rd3, %rd2790;
	st.global.u32 	[%rd2791], %r2549;
	ld.global.u32 	%r2551, [%rd5+416];
	mad.lo.s32 	%r2552, %r2551, 3, %r182;
	mul.wide.s32 	%rd2792, %r2552, 4;
	add.s64 	%rd2793, %rd3, %rd2792;
	ld.global.u32 	%r2553, [%rd2793];
	st.global.u32 	[%rd2793+12], %r2553;
	ld.global.u32 	%r2554, [%rd5+416];
	mad.lo.s32 	%r2555, %r2554, 3, %r183;
	mul.wide.s32 	%rd2794, %r2555, 4;
	add.s64 	%rd2795, %rd3, %rd2794;
	ld.global.u32 	%r2556, [%rd2795];
	st.global.u32 	[%rd2795+12], %r2556;
	ld.global.u32 	%r2557, [%rd5+416];
	add.s32 	%r2852, %r2557, -1;
	st.global.u32 	[%rd5+416], %r2852;
	setp.gt.s32 	%p893, %r2852, %r276;
	@%p893 bra 	$L__BB0_507;
$L__BB0_508:
	mad.lo.s32 	%r2558, %r276, 3, %r192;
	mul.wide.s32 	%rd2796, %r2558, 4;
	add.s64 	%rd2797, %rd3, %rd2796;
	add.s32 	%r2559, %r275, 1;
	st.global.u32 	[%rd2797], %r2559;
	add.s32 	%r2560, %r272, -1;
	st.global.u32 	[%rd2797+4], %r2560;
	mov.b32 	%r2561, 0;
	st.global.u32 	[%rd2797+8], %r2561;
	ld.global.u32 	%r2562, [%rd5+440];
	add.s32 	%r2563, %r2562, 1;
	st.global.u32 	[%rd5+440], %r2563;
	bra.uni 	$L__BB0_712;
$L__BB0_509:
	mul.wide.u32 	%rd2798, %r275, 8;
	add.s64 	%rd64, %rd13, %rd2798;
	ld.global.f64 	%fd2830, [%rd64+10000];
	add.f64 	%fd2831, %fd2830, %fd319;
	add.f64 	%fd2832, %fd2831, %fd320;
	add.f64 	%fd2833, %fd2832, %fd321;
	abs.f64 	%fd2834, %fd2833;
	max.f64 	%fd2836, %fd322, %fd2834;
	setp.gt.f64 	%p894, %fd2836, 0d41CDCD64FF800000;
	sub.f64 	%fd2837, %fd318, %fd2833;
	abs.f64 	%fd2838, %fd2837;
	setp.geu.f64 	%p895, %fd2838, 0d3EE4F8B588E368F1;
	or.pred  	%p896, %p894, %p895;
	@%p896 bra 	$L__BB0_516;
	ld.global.f64 	%fd2840, [%rd59+10208];
	ld.global.f64 	%fd2841, [%rd64+10208];
	ld.const.f64 	%fd2842, [%rd61+45640];
	add.f64 	%fd2843, %fd2841, %fd2842;
	ld.const.f64 	%fd2844, [%rd62+21000];
	add.f64 	%fd2845, %fd2843, %fd2844;
	ld.global.f64 	%fd2846, [%rd63+-5000];
	add.f64 	%fd2847, %fd2845, %fd2846;
	abs.f64 	%fd2848, %fd2840;
	abs.f64 	%fd2849, %fd2847;
	max.f64 	%fd2851, %fd2848, %fd2849;
	setp.gt.f64 	%p897, %fd2851, 0d41CDCD64FF800000;
	sub.f64 	%fd2852, %fd2840, %fd2847;
	abs.f64 	%fd2853, %fd2852;
	setp.geu.f64 	%p898, %fd2853, 0d3EE4F8B588E368F1;
	or.pred  	%p899, %p897, %p898;
	@%p899 bra 	$L__BB0_516;
	ld.global.u32 	%r2564, [%rd5+440];
	ld.global.u32 	%r280, [%rd5+444];
	add.s32 	%r2853, %r2564, -1;
	st.global.u32 	[%rd5+416], %r2853;
	setp.le.s32 	%p900, %r2853, %r280;
	@%p900 bra 	$L__BB0_513;
$L__BB0_512:
	mul.lo.s32 	%r2565, %r2853, 3;
	mul.wide.s32 	%rd2799, %r2565, 4;
	add.s64 	%rd2800, %rd5, %rd2799;
	ld.global.u32 	%r2566, [%rd2800+200];
	add.s32 	%r2567, %r192, %r2565;
	mul.wide.s32 	%rd2801, %r2567, 4;
	add.s64 	%rd2802, %rd3, %rd2801;
	st.global.u32 	[%rd2802], %r2566;
	ld.global.u32 	%r2568, [%rd5+416];
	mad.lo.s32 	%r2569, %r2568, 3, %r182;
	mul.wide.s32 	%rd2803, %r2569, 4;
	add.s64 	%rd2804, %rd3, %rd2803;
	ld.global.u32 	%r2570, [%rd2804];
	st.global.u32 	[%rd2804+12], %r2570;
	ld.global.u32 	%r2571, [%rd5+416];
	mad.lo.s32 	%r2572, %r2571, 3, %r183;
	mul.wide.s32 	%rd2805, %r2572, 4;
	add.s64 	%rd2806, %rd3, %rd2805;
	ld.global.u32 	%r2573, [%rd2806];
	st.global.u32 	[%rd2806+12], %r2573;
	ld.global.u32 	%r2574, [%rd5+416];
	add.s32 	%r2853, %r2574, -1;
	st.global.u32 	[%rd5+416], %r2853;
	setp.gt.s32 	%p901, %r2853, %r280;
	@%p901 bra 	$L__BB0_512;
$L__BB0_513:
	mad.lo.s32 	%r2575, %r280, 3, %r192;
	mul.wide.s32 	%rd2807, %r2575, 4;
	add.s64 	%rd2808, %rd3, %rd2807;
	add.s32 	%r2576, %r275, 1;
	st.global.u32 	[%rd2808], %r2576;
	add.s32 	%r2577, %r272, -1;
	st.global.u32 	[%rd2808+4], %r2577;
	mov.b32 	%r2578, 0;
	st.global.u32 	[%rd2808+8], %r2578;
	ld.global.u32 	%r2854, [%rd5+440];
	add.s32 	%r2579, %r2854, 1;
	st.global.u32 	[%rd5+440], %r2579;
	ld.global.u32 	%r285, [%rd5+456];
	ld.global.u32 	%r286, [%rd5+444];
	st.global.u32 	[%rd5+416], %r2854;
	setp.le.s32 	%p902, %r2854, %r286;
	@%p902 bra 	$L__BB0_515;
$L__BB0_514:
	mul.lo.s32 	%r2580, %r2854, 3;
	mul.wide.s32 	%rd2809, %r2580, 4;
	add.s64 	%rd2810, %rd5, %rd2809;
	ld.global.u32 	%r2581, [%rd2810+200];
	add.s32 	%r2582, %r192, %r2580;
	mul.wide.s32 	%rd2811, %r2582, 4;
	add.s64 	%rd2812, %rd3, %rd2811;
	st.global.u32 	[%rd2812], %r2581;
	ld.global.u32 	%r2583, [%rd5+416];
	mad.lo.s32 	%r2584, %r2583, 3, %r182;
	mul.wide.s32 	%rd2813, %r2584, 4;
	add.s64 	%rd2814, %rd3, %rd2813;
	ld.global.u32 	%r2585, [%rd2814];
	st.global.u32 	[%rd2814+12], %r2585;
	ld.global.u32 	%r2586, [%rd5+416];
	mad.lo.s32 	%r2587, %r2586, 3, %r183;
	mul.wide.s32 	%rd2815, %r2587, 4;
	add.s64 	%rd2816, %rd3, %rd2815;
	ld.global.u32 	%r2588, [%rd2816];
	st.global.u32 	[%rd2816+12], %r2588;
	ld.global.u32 	%r2589, [%rd5+416];
	add.s32 	%r2854, %r2589, -1;
	st.global.u32 	[%rd5+416], %r2854;
	setp.gt.s32 	%p903, %r2854, %r286;
	@%p903 bra 	$L__BB0_514;
$L__BB0_515:
	mad.lo.s32 	%r2590, %r286, 3, %r192;
	mul.wide.s32 	%rd2817, %r2590, 4;
	add.s64 	%rd2818, %rd3, %rd2817;
	st.global.u32 	[%rd2818], %r285;
	mov.b32 	%r2591, 0;
	st.global.u32 	[%rd2818+4], %r2591;
	mov.b32 	%r2592, 1;
	st.global.u32 	[%rd2818+8], %r2592;
	ld.global.u32 	%r2593, [%rd5+440];
	add.s32 	%r2594, %r2593, 1;
	st.global.u32 	[%rd5+440], %r2594;
	bra.uni 	$L__BB0_712;
$L__BB0_516:
	add.s32 	%r289, %r275, 1;
	st.global.u32 	[%rd5+456], %r289;
	setp.lt.s32 	%p904, %r275, %r274;
	mov.u32 	%r275, %r289;
	@%p904 bra 	$L__BB0_504;
	bra.uni 	$L__BB0_712;
$L__BB0_517:
	mov.b64 	%rd2819, 9218868437227405312;
	st.global.u64 	[%rd13+10624], %rd2819;
	mov.b64 	%rd2820, -4503599627370496;
	st.global.u64 	[%rd13+10584], %rd2820;
	mov.b64 	%rd2821, -4616189618054758400;
	st.global.u64 	[%rd13+10632], %rd2821;
	mov.b32 	%r2595, 0;
	st.global.u32 	[%rd14], %r2595;
	setp.lt.s32 	%p905, %r272, 7;
	@%p905 bra 	$L__BB0_529;
	cvt.u64.u32 	%rd2822, %r272;
	add.s64 	%rd65, %rd12, %rd2822;
	add.s32 	%r290, %r191, %r272;
	add.s32 	%r291, %r290, 625;
	add.s32 	%r292, %r272, -7;
	mov.b32 	%r2855, 0;
$L__BB0_519:
	mul.wide.s32 	%rd2823, %r2855, 8;
	add.s64 	%rd2824, %rd13, %rd2823;
	ld.global.f64 	%fd2855, [%rd2824+10208];
	ld.global.f64 	%fd323, [%rd13+10416];
	add.f64 	%fd2856, %fd2855, %fd323;
	ld.global.f64 	%fd2857, [%rd2824+10000];
	ld.global.f64 	%fd324, [%rd13+10424];
	add.f64 	%fd2858, %fd2857, %fd324;
	ld.global.f64 	%fd325, [%rd13+10432];
	add.f64 	%fd2859, %fd2858, %fd325;
	div.rn.f64 	%fd2860, %fd2856, %fd2859;
	st.global.f64 	[%rd13+10592], %fd2860;
	add.f64 	%fd2861, %fd324, %fd325;
	div.rn.f64 	%fd2862, %fd323, %fd2861;
	st.global.f64 	[%rd13+10600], %fd2862;
	setp.ltu.f64 	%p906, %fd2860, %fd2862;
	@%p906 bra 	$L__BB0_523;
	ld.global.u32 	%r2597, [%rd14];
	mul.wide.s32 	%rd2825, %r2597, 8;
	add.s64 	%rd2826, %rd13, %rd2825;
	ld.global.f64 	%fd2863, [%rd2826+10208];
	add.s32 	%r2598, %r194, %r2597;
	cvt.s64.s32 	%rd2827, %r2598;
	add.s64 	%rd2828, %rd1, %rd2827;
	ld.global.s8 	%r2599, [%rd2828];
	mul.wide.s32 	%rd2829, %r2599, 5;
	ld.global.u8 	%rs286, [%rd65+-1];
	cvt.u64.u16 	%rd2830, %rs286;
	cvt.s64.s8 	%rd2831, %rd2830;
	add.s64 	%rd2832, %rd2829, %rd2831;
	shl.b64 	%rd2833, %rd2832, 3;
	mov.u64 	%rd2834, parameter;
	add.s64 	%rd2835, %rd2834, %rd2833;
	ld.const.f64 	%fd2864, [%rd2835+45640];
	add.f64 	%fd2865, %fd2863, %fd2864;
	ld.global.s8 	%r2600, [%rd2828+-1];
	ld.global.u8 	%r2601, [%rd65];
	cvt.u32.u16 	%r2602, %rs286;
	prmt.b32 	%r2603, %r2602, %r2601, 0x3340U;
	prmt.b32 	%r2604, %r2599, 0, 0x3340U;
	prmt.b32 	%r2605, %r2603, %r2604, 0x5410U;
	mov.b32 	%r2606, 334205;
	dp4a.s32.u32 	%r2607, %r2605, %r2606, %r2600;
	mul.wide.s32 	%rd2836, %r2607, 8;
	add.s64 	%rd2837, %rd2834, %rd2836;
	ld.const.f64 	%fd2866, [%rd2837+40440];
	add.f64 	%fd2867, %fd2865, %fd2866;
	mad.lo.s32 	%r2608, %r187, %r2597, %r187;
	add.s32 	%r2609, %r290, %r2608;
	mul.wide.s32 	%rd2838, %r2609, 8;
	add.s64 	%rd2839, %rd4, %rd2838;
	ld.global.f64 	%fd2868, [%rd2839];
	add.f64 	%fd3163, %fd2867, %fd2868;
	st.global.f64 	[%rd13+10608], %fd3163;
	ld.global.u32 	%r2610, [%rd14];
	mul.wide.s32 	%rd2840, %r2610, 8;
	add.s64 	%rd2841, %rd13, %rd2840;
	ld.global.f64 	%fd2870, [%rd2841+10000];
	add.s32 	%r2611, %r194, %r2610;
	cvt.s64.s32 	%rd2842, %r2611;
	add.s64 	%rd2843, %rd1, %rd2842;
	ld.global.s8 	%r2612, [%rd2843];
	mul.wide.s32 	%rd2844, %r2612, 5;
	ld.global.u8 	%rs287, [%rd65+-1];
	cvt.u64.u16 	%rd2845, %rs287;
	cvt.s64.s8 	%rd2846, %rd2845;
	add.s64 	%rd2847, %rd2844, %rd2846;
	shl.b64 	%rd2848, %rd2847, 3;
	add.s64 	%rd2849, %rd2834, %rd2848;
	ld.const.f64 	%fd2871, [%rd2849+45440];
	add.f64 	%fd2872, %fd2870, %fd2871;
	ld.global.s8 	%r2613, [%rd2843+-1];
	ld.global.u8 	%r2614, [%rd65];
	cvt.u32.u16 	%r2615, %rs287;
	prmt.b32 	%r2616, %r2615, %r2614, 0x3340U;
	prmt.b32 	%r2617, %r2612, 0, 0x3340U;
	prmt.b32 	%r2618, %r2616, %r2617, 0x5410U;
	dp4a.s32.u32 	%r2619, %r2618, %r2606, %r2613;
	mul.wide.s32 	%rd2850, %r2619, 8;
	add.s64 	%rd2851, %rd2834, %rd2850;
	ld.const.f64 	%fd2873, [%rd2851+35440];
	add.f64 	%fd2874, %fd2872, %fd2873;
	mad.lo.s32 	%r2620, %r187, %r2610, %r187;
	add.s32 	%r2621, %r291, %r2620;
	mul.wide.s32 	%rd2852, %r2621, 8;
	add.s64 	%rd2853, %rd4, %rd2852;
	ld.global.f64 	%fd2875, [%rd2853];
	add.f64 	%fd3164, %fd2874, %fd2875;
	st.global.f64 	[%rd13+10616], %fd3164;
	abs.f64 	%fd2877, %fd3163;
	setp.leu.f64 	%p907, %fd2877, 0d41CDCD64FF800000;
	setp.leu.f64 	%p908, %fd3163, 0d0000000000000000;
	and.pred  	%p909, %p907, %p908;
	setp.leu.f64 	%p910, %fd3164, 0d0000000000000000;
	and.pred  	%p911, %p909, %p910;
	@%p911 bra 	$L__BB0_522;
	mov.b64 	%rd2854, 9218868437227405312;
	st.global.u64 	[%rd13+10608], %rd2854;
	mov.b64 	%rd2855, -4616189618054758400;
	st.global.u64 	[%rd13+10616], %rd2855;
	mov.f64 	%fd3163, 0d7FF0000000000000;
	mov.f64 	%fd3164, 0dBFF0000000000000;
$L__BB0_522:
	add.f64 	%fd2880, %fd3163, %fd323;
	add.f64 	%fd2881, %fd3164, %fd324;
	add.f64 	%fd2882, %fd2881, %fd325;
	div.rn.f64 	%fd3165, %fd2880, %fd2882;
	bra.uni 	$L__BB0_526;
$L__BB0_523:
	ld.global.u32 	%r2622, [%rd14];
	add.s32 	%r2623, %r194, %r2622;
	cvt.s64.s32 	%rd2856, %r2623;
	add.s64 	%rd2857, %rd1, %rd2856;
	ld.global.s8 	%r2624, [%rd2857];
	mul.wide.s32 	%rd2858, %r2624, 5;
	ld.global.u8 	%rs288, [%rd65+-1];
	cvt.u64.u16 	%rd2859, %rs288;
	cvt.s64.s8 	%rd2860, %rd2859;
	add.s64 	%rd2861, %rd2858, %rd2860;
	shl.b64 	%rd2862, %rd2861, 3;
	mov.u64 	%rd2863, parameter;
	add.s64 	%rd2864, %rd2863, %rd2862;
	ld.const.f64 	%fd2883, [%rd2864+45640];
	ld.global.s8 	%r2625, [%rd2857+-1];
	ld.global.u8 	%r2626, [%rd65];
	cvt.u32.u16 	%r2627, %rs288;
	prmt.b32 	%r2628, %r2627, %r2626, 0x3340U;
	prmt.b32 	%r2629, %r2624, 0, 0x3340U;
	prmt.b32 	%r2630, %r2628, %r2629, 0x5410U;
	mov.b32 	%r2631, 334205;
	dp4a.s32.u32 	%r2632, %r2630, %r2631, %r2625;
	mul.wide.s32 	%rd2865, %r2632, 8;
	add.s64 	%rd2866, %rd2863, %rd2865;
	ld.const.f64 	%fd2884, [%rd2866+40440];
	add.f64 	%fd2885, %fd2883, %fd2884;
	mad.lo.s32 	%r2633, %r187, %r2622, %r187;
	add.s32 	%r2634, %r290, %r2633;
	mul.wide.s32 	%rd2867, %r2634, 8;
	add.s64 	%rd2868, %rd4, %rd2867;
	ld.global.f64 	%fd2886, [%rd2868];
	add.f64 	%fd3163, %fd2885, %fd2886;
	st.global.f64 	[%rd13+10608], %fd3163;
	ld.global.u32 	%r2635, [%rd14];
	add.s32 	%r2636, %r194, %r2635;
	cvt.s64.s32 	%rd2869, %r2636;
	add.s64 	%rd2870, %rd1, %rd2869;
	ld.global.s8 	%r2637, [%rd2870];
	mul.wide.s32 	%rd2871, %r2637, 5;
	ld.global.u8 	%rs289, [%rd65+-1];
	cvt.u64.u16 	%rd2872, %rs289;
	cvt.s64.s8 	%rd2873, %rd2872;
	add.s64 	%rd2874, %rd2871, %rd2873;
	shl.b64 	%rd2875, %rd2874, 3;
	add.s64 	%rd2876, %rd2863, %rd2875;
	ld.const.f64 	%fd2888, [%rd2876+45440];
	ld.global.s8 	%r2638, [%rd2870+-1];
	ld.global.u8 	%r2639, [%rd65];
	cvt.u32.u16 	%r2640, %rs289;
	prmt.b32 	%r2641, %r2640, %r2639, 0x3340U;
	prmt.b32 	%r2642, %r2637, 0, 0x3340U;
	prmt.b32 	%r2643, %r2641, %r2642, 0x5410U;
	dp4a.s32.u32 	%r2644, %r2643, %r2631, %r2638;
	mul.wide.s32 	%rd2877, %r2644, 8;
	add.s64 	%rd2878, %rd2863, %rd2877;
	ld.const.f64 	%fd2889, [%rd2878+35440];
	add.f64 	%fd2890, %fd2888, %fd2889;
	mad.lo.s32 	%r2645, %r187, %r2635, %r187;
	add.s32 	%r2646, %r291, %r2645;
	mul.wide.s32 	%rd2879, %r2646, 8;
	add.s64 	%rd2880, %rd4, %rd2879;
	ld.global.f64 	%fd2891, [%rd2880];
	add.f64 	%fd3164, %fd2890, %fd2891;
	st.global.f64 	[%rd13+10616], %fd3164;
	abs.f64 	%fd2893, %fd3163;
	setp.leu.f64 	%p912, %fd2893, 0d41CDCD64FF800000;
	setp.leu.f64 	%p913, %fd3163, 0d0000000000000000;
	and.pred  	%p914, %p912, %p913;
	setp.leu.f64 	%p915, %fd3164, 0d0000000000000000;
	and.pred  	%p916, %p914, %p915;
	@%p916 bra 	$L__BB0_525;
	mov.b64 	%rd2881, 9218868437227405312;
	st.global.u64 	[%rd13+10608], %rd2881;
	mov.b64 	%rd2882, -4616189618054758400;
	st.global.u64 	[%rd13+10616], %rd2882;
	mov.f64 	%fd3163, 0d7FF0000000000000;
	mov.f64 	%fd3164, 0dBFF0000000000000;
$L__BB0_525:
	add.f64 	%fd2896, %fd3163, %fd323;
	add.f64 	%fd2897, %fd3164, %fd324;
	add.f64 	%fd2898, %fd2897, %fd325;
	div.rn.f64 	%fd3165, %fd2896, %fd2898;
$L__BB0_526:
	st.global.f64 	[%rd13+10592], %fd3165;
	ld.global.f64 	%fd2899, [%rd13+10584];
	setp.geu.f64 	%p917, %fd2899, %fd3165;
	setp.leu.f64 	%p918, %fd3164, 0dC0A3880000000000;
	or.pred  	%p919, %p917, %p918;
	@%p919 bra 	$L__BB0_528;
	st.global.f64 	[%rd13+10624], %fd3163;
	st.global.f64 	[%rd13+10632], %fd3164;
	st.global.f64 	[%rd13+10584], %fd3165;
$L__BB0_528:
	ld.global.u32 	%r2647, [%rd14];
	add.s32 	%r2855, %r2647, 1;
	st.global.u32 	[%rd14], %r2855;
	setp.lt.s32 	%p920, %r2647, %r292;
	@%p920 bra 	$L__BB0_519;
$L__BB0_529:
	ld.global.f64 	%fd2900, [%rd13+10632];
	st.global.f64 	[%rd13+10640], %fd2900;
	ld.global.u32 	%r295, [%rd5+432];
	mov.b64 	%rd2883, 9218868437227405312;
	st.global.u64 	[%rd13+10624], %rd2883;
	mov.b64 	%rd2884, -4503599627370496;
	st.global.u64 	[%rd13+10584], %rd2884;
	mov.b64 	%rd2885, -4616189618054758400;
	st.global.u64 	[%rd13+10632], %rd2885;
	mov.b32 	%r2648, 0;
	st.global.u32 	[%rd5+416], %r2648;
	setp.lt.s32 	%p921, %r295, 7;
	@%p921 bra 	$L__BB0_541;
	cvt.u64.u32 	%rd2886, %r295;
	add.s64 	%rd66, %rd12, %rd2886;
	add.s32 	%r296, %r191, %r295;
	add.s32 	%r297, %r296, 625;
	add.s32 	%r298, %r295, -7;
	mov.b32 	%r2856, 0;
$L__BB0_531:
	mul.wide.s32 	%rd2887, %r2856, 8;
	add.s64 	%rd2888, %rd13, %rd2887;
	ld.global.f64 	%fd2901, [%rd2888+10208];
	ld.global.f64 	%fd339, [%rd13+10416];
	add.f64 	%fd2902, %fd2901, %fd339;
	ld.global.f64 	%fd2903, [%rd2888+10000];
	ld.global.f64 	%fd340, [%rd13+10424];
	add.f64 	%fd2904, %fd2903, %fd340;
	ld.global.f64 	%fd341, [%rd13+10432];
	add.f64 	%fd2905, %fd2904, %fd341;
	div.rn.f64 	%fd2906, %fd2902, %fd2905;
	st.global.f64 	[%rd13+10592], %fd2906;
	add.f64 	%fd2907, %fd340, %fd341;
	div.rn.f64 	%fd2908, %fd339, %fd2907;
	st.global.f64 	[%rd13+10600], %fd2908;
	setp.ltu.f64 	%p922, %fd2906, %fd2908;
	@%p922 bra 	$L__BB0_535;
	ld.global.u32 	%r2650, [%rd14];
	mul.wide.s32 	%rd2889, %r2650, 8;
	add.s64 	%rd2890, %rd13, %rd2889;
	ld.global.f64 	%fd2909, [%rd2890+10208];
	add.s32 	%r2651, %r194, %r2650;
	cvt.s64.s32 	%rd2891, %r2651;
	add.s64 	%rd2892, %rd1, %rd2891;
	ld.global.s8 	%r2652, [%rd2892];
	mul.wide.s32 	%rd2893, %r2652, 5;
	ld.global.u8 	%rs290, [%rd66+-1];
	cvt.u64.u16 	%rd2894, %rs290;
	cvt.s64.s8 	%rd2895, %rd2894;
	add.s64 	%rd2896, %rd2893, %rd2895;
	shl.b64 	%rd2897, %rd2896, 3;
	mov.u64 	%rd2898, parameter;
	add.s64 	%rd2899, %rd2898, %rd2897;
	ld.const.f64 	%fd2910, [%rd2899+45640];
	add.f64 	%fd2911, %fd2909, %fd2910;
	ld.global.s8 	%r2653, [%rd2892+-1];
	ld.global.u8 	%r2654, [%rd66];
	cvt.u32.u16 	%r2655, %rs290;
	prmt.b32 	%r2656, %r2655, %r2654, 0x3340U;
	prmt.b32 	%r2657, %r2652, 0, 0x3340U;
	prmt.b32 	%r2658, %r2656, %r2657, 0x5410U;
	mov.b32 	%r2659, 334205;
	dp4a.s32.u32 	%r2660, %r2658, %r2659, %r2653;
	mul.wide.s32 	%rd2900, %r2660, 8;
	add.s64 	%rd2901, %rd2898, %rd2900;
	ld.const.f64 	%fd2912, [%rd2901+40440];
	add.f64 	%fd2913, %fd2911, %fd2912;
	mad.lo.s32 	%r2661, %r187, %r2650, %r187;
	add.s32 	%r2662, %r296, %r2661;
	mul.wide.s32 	%rd2902, %r2662, 8;
	add.s64 	%rd2903, %rd4, %rd2902;
	ld.global.f64 	%fd2914, [%rd2903];
	add.f64 	%fd3170, %fd2913, %fd2914;
	st.global.f64 	[%rd13+10608], %fd3170;
	ld.global.u32 	%r2663, [%rd14];
	mul.wide.s32 	%rd2904, %r2663, 8;
	add.s64 	%rd2905, %rd13, %rd2904;
	ld.global.f64 	%fd2916, [%rd2905+10000];
	add.s32 	%r2664, %r194, %r2663;
	cvt.s64.s32 	%rd2906, %r2664;
	add.s64 	%rd2907, %rd1, %rd2906;
	ld.global.s8 	%r2665, [%rd2907];
	mul.wide.s32 	%rd2908, %r2665, 5;
	ld.global.u8 	%rs291, [%rd66+-1];
	cvt.u64.u16 	%rd2909, %rs291;
	cvt.s64.s8 	%rd2910, %rd2909;
	add.s64 	%rd2911, %rd2908, %rd2910;
	shl.b64 	%rd2912, %rd2911, 3;
	add.s64 	%rd2913, %rd2898, %rd2912;
	ld.const.f64 	%fd2917, [%rd2913+45440];
	add.f64 	%fd2918, %fd2916, %fd2917;
	ld.global.s8 	%r2666, [%rd2907+-1];
	ld.global.u8 	%r2667, [%rd66];
	cvt.u32.u16 	%r2668, %rs291;
	prmt.b32 	%r2669, %r2668, %r2667, 0x3340U;
	prmt.b32 	%r2670, %r2665, 0, 0x3340U;
	prmt.b32 	%r2671, %r2669, %r2670, 0x5410U;
	dp4a.s32.u32 	%r2672, %r2671, %r2659, %r2666;
	mul.wide.s32 	%rd2914, %r2672, 8;
	add.s64 	%rd2915, %rd2898, %rd2914;
	ld.const.f64 	%fd2919, [%rd2915+35440];
	add.f64 	%fd2920, %fd2918, %fd2919;
	mad.lo.s32 	%r2673, %r187, %r2663, %r187;
	add.s32 	%r2674, %r297, %r2673;
	mul.wide.s32 	%rd2916, %r2674, 8;
	add.s64 	%rd2917, %rd4, %rd2916;
	ld.global.f64 	%fd2921, [%rd2917];
	add.f64 	%fd3171, %fd2920, %fd2921;
	st.global.f64 	[%rd13+10616], %fd3171;
	abs.f64 	%fd2923, %fd3170;
	setp.leu.f64 	%p923, %fd2923, 0d41CDCD64FF800000;
	setp.leu.f64 	%p924, %fd3170, 0d0000000000000000;
	and.pred  	%p925, %p923, %p924;
	setp.leu.f64 	%p926, %fd3171, 0d0000000000000000;
	and.pred  	%p927, %p925, %p926;
	@%p927 bra 	$L__BB0_534;
	mov.b64 	%rd2918, 9218868437227405312;
	st.global.u64 	[%rd13+10608], %rd2918;
	mov.b64 	%rd2919, -4616189618054758400;
	st.global.u64 	[%rd13+10616], %rd2919;
	mov.f64 	%fd3170, 0d7FF0000000000000;
	mov.f64 	%fd3171, 0dBFF0000000000000;
$L__BB0_534:
	add.f64 	%fd2926, %fd3170, %fd339;
	add.f64 	%fd2927, %fd3171, %fd340;
	add.f64 	%fd2928, %fd2927, %fd341;
	div.rn.f64 	%fd3172, %fd2926, %fd2928;
	bra.uni 	$L__BB0_538;
$L__BB0_535:
	ld.global.u32 	%r2675, [%rd14];
	add.s32 	%r2676, %r194, %r2675;
	cvt.s64.s32 	%rd2920, %r2676;
	add.s64 	%rd2921, %rd1, %rd2920;
	ld.global.s8 	%r2677, [%rd2921];
	mul.wide.s32 	%rd2922, %r2677, 5;
	ld.global.u8 	%rs292, [%rd66+-1];
	cvt.u64.u16 	%rd2923, %rs292;
	cvt.s64.s8 	%rd2924, %rd2923;
	add.s64 	%rd2925, %rd2922, %rd2924;
	shl.b64 	%rd2926, %rd2925, 3;
	mov.u64 	%rd2927, parameter;
	add.s64 	%rd2928, %rd2927, %rd2926;
	ld.const.f64 	%fd2929, [%rd2928+45640];
	ld.global.s8 	%r2678, [%rd2921+-1];
	ld.global.u8 	%r2679, [%rd66];
	cvt.u32.u16 	%r2680, %rs292;
	prmt.b32 	%r2681, %r2680, %r2679, 0x3340U;
	prmt.b32 	%r2682, %r2677, 0, 0x3340U;
	prmt.b32 	%r2683, %r2681, %r2682, 0x5410U;
	mov.b32 	%r2684, 334205;
	dp4a.s32.u32 	%r2685, %r2683, %r2684, %r2678;
	mul.wide.s32 	%rd2929, %r2685, 8;
	add.s64 	%rd2930, %rd2927, %rd2929;
	ld.const.f64 	%fd2930, [%rd2930+40440];
	add.f64 	%fd2931, %fd2929, %fd2930;
	mad.lo.s32 	%r2686, %r187, %r2675, %r187;
	add.s32 	%r2687, %r296, %r2686;
	mul.wide.s32 	%rd2931, %r2687, 8;
	add.s64 	%rd2932, %rd4, %rd2931;
	ld.global.f64 	%fd2932, [%rd2932];
	add.f64 	%fd3170, %fd2931, %fd2932;
	st.global.f64 	[%rd13+10608], %fd3170;
	ld.global.u32 	%r2688, [%rd14];
	add.s32 	%r2689, %r194, %r2688;
	cvt.s64.s32 	%rd2933, %r2689;
	add.s64 	%rd2934, %rd1, %rd2933;
	ld.global.s8 	%r2690, [%rd2934];
	mul.wide.s32 	%rd2935, %r2690, 5;
	ld.global.u8 	%rs293, [%rd66+-1];
	cvt.u64.u16 	%rd2936, %rs293;
	cvt.s64.s8 	%rd2937, %rd2936;
	add.s64 	%rd2938, %rd2935, %rd2937;
	shl.b64 	%rd2939, %rd2938, 3;
	add.s64 	%rd2940, %rd2927, %rd2939;
	ld.const.f64 	%fd2934, [%rd2940+45440];
	ld.global.s8 	%r2691, [%rd2934+-1];
	ld.global.u8 	%r2692, [%rd66];
	cvt.u32.u16 	%r2693, %rs293;
	prmt.b32 	%r2694, %r2693, %r2692, 0x3340U;
	prmt.b32 	%r2695, %r2690, 0, 0x3340U;
	prmt.b32 	%r2696, %r2694, %r2695, 0x5410U;
	dp4a.s32.u32 	%r2697, %r2696, %r2684, %r2691;
	mul.wide.s32 	%rd2941, %r2697, 8;
	add.s64 	%rd2942, %rd2927, %rd2941;
	ld.const.f64 	%fd2935, [%rd2942+35440];
	add.f64 	%fd2936, %fd2934, %fd2935;
	mad.lo.s32 	%r2698, %r187, %r2688, %r187;
	add.s32 	%r2699, %r297, %r2698;
	mul.wide.s32 	%rd2943, %r2699, 8;
	add.s64 	%rd2944, %rd4, %rd2943;
	ld.global.f64 	%fd2937, [%rd2944];
	add.f64 	%fd3171, %fd2936, %fd2937;
	st.global.f64 	[%rd13+10616], %fd3171;
	abs.f64 	%fd2939, %fd3170;
	setp.leu.f64 	%p928, %fd2939, 0d41CDCD64FF800000;
	setp.leu.f64 	%p929, %fd3170, 0d0000000000000000;
	and.pred  	%p930, %p928, %p929;
	setp.leu.f64 	%p931, %fd3171, 0d0000000000000000;
	and.pred  	%p932, %p930, %p931;
	@%p932 bra 	$L__BB0_537;
	mov.b64 	%rd2945, 9218868437227405312;
	st.global.u64 	[%rd13+10608], %rd2945;
	mov.b64 	%rd2946, -4616189618054758400;
	st.global.u64 	[%rd13+10616], %rd2946;
	mov.f64 	%fd3170, 0d7FF0000000000000;
	mov.f64 	%fd3171, 0dBFF0000000000000;
$L__BB0_537:
	add.f64 	%fd2942, %fd3170, %fd339;
	add.f64 	%fd2943, %fd3171, %fd340;
	add.f64 	%fd2944, %fd2943, %fd341;
	div.rn.f64 	%fd3172, %fd2942, %fd2944;
$L__BB0_538:
	st.global.f64 	[%rd13+10592], %fd3172;
	ld.global.f64 	%fd2945, [%rd13+10584];
	setp.geu.f64 	%p933, %fd2945, %fd3172;
	setp.leu.f64 	%p934, %fd3171, 0dC0A3880000000000;
	or.pred  	%p935, %p933, %p934;
	@%p935 bra 	$L__BB0_540;
	st.global.f64 	[%rd13+10624], %fd3170;
	st.global.f64 	[%rd13+10632], %fd3171;
	st.global.f64 	[%rd13+10584], %fd3172;
$L__BB0_540:
	ld.global.u32 	%r2700, [%rd14];
	add.s32 	%r2856, %r2700, 1;
	st.global.u32 	[%rd14], %r2856;
	setp.lt.s32 	%p936, %r2700, %r298;
	@%p936 bra 	$L__BB0_531;
$L__BB0_541:
	ld.global.f64 	%fd355, [%rd13+10624];
	st.global.f64 	[%rd13+10640], %fd355;
	ld.global.u32 	%r301, [%rd5+432];
	mul.wide.s32 	%rd2947, %r301, 8;
	add.s64 	%rd67, %rd13, %rd2947;
	ld.global.f64 	%fd2946, [%rd67+10000];
	ld.global.f64 	%fd2947, [%rd13+10632];
	abs.f64 	%fd2948, %fd2946;
	abs.f64 	%fd2949, %fd2947;
	max.f64 	%fd2951, %fd2948, %fd2949;
	setp.gt.f64 	%p937, %fd2951, 0d41CDCD64FF800000;
	sub.f64 	%fd2952, %fd2946, %fd2947;
	abs.f64 	%fd2953, %fd2952;
	setp.geu.f64 	%p938, %fd2953, 0d3EE4F8B588E368F1;
	or.pred  	%p939, %p937, %p938;
	@%p939 bra 	$L__BB0_712;
	ld.global.f64 	%fd2955, [%rd67+10208];
	abs.f64 	%fd2956, %fd2955;
	abs.f64 	%fd2957, %fd355;
	max.f64 	%fd2959, %fd2956, %fd2957;
	setp.gt.f64 	%p940, %fd2959, 0d41CDCD64FF800000;
	sub.f64 	%fd2960, %fd2955, %fd355;
	abs.f64 	%fd2961, %fd2960;
	setp.geu.f64 	%p941, %fd2961, 0d3EE4F8B588E368F1;
	or.pred  	%p942, %p940, %p941;
	@%p942 bra 	$L__BB0_712;
	mov.b32 	%r2701, 0;
	st.global.u32 	[%rd5+456], %r2701;
	setp.lt.s32 	%p943, %r301, 7;
	@%p943 bra 	$L__BB0_712;
	add.s32 	%r2703, %r195, %r301;
	cvt.s64.s32 	%rd2948, %r2703;
	add.s64 	%rd68, %rd1, %rd2948;
	add.s32 	%r302, %r190, %r301;
	add.s32 	%r303, %r301, -7;
	mov.b32 	%r304, 0;
$L__BB0_545:
	ld.global.f64 	%fd356, [%rd67+10000];
	add.s32 	%r2704, %r194, %r304;
	cvt.s64.s32 	%rd2949, %r2704;
	add.s64 	%rd2950, %rd1, %rd2949;
	ld.global.s8 	%r2705, [%rd2950];
	mul.wide.s32 	%rd2951, %r2705, 5;
	ld.global.u8 	%rs294, [%rd68];
	cvt.u64.u16 	%rd2952, %rs294;
	cvt.s64.s8 	%rd2953, %rd2952;
	add.s64 	%rd2954, %rd2951, %rd2953;
	shl.b64 	%rd2955, %rd2954, 3;
	mov.u64 	%rd2956, parameter;
	add.s64 	%rd69, %rd2956, %rd2955;
	ld.const.f64 	%fd357, [%rd69+45440];
	ld.global.s8 	%r2706, [%rd2950+-1];
	ld.global.u8 	%r2707, [%rd68+1];
	cvt.u32.u16 	%r2708, %rs294;
	prmt.b32 	%r2709, %r2708, %r2707, 0x3340U;
	prmt.b32 	%r2710, %r2705, 0, 0x3340U;
	prmt.b32 	%r2711, %r2709, %r2710, 0x5410U;
	mov.b32 	%r2712, 334205;
	dp4a.s32.u32 	%r2713, %r2711, %r2712, %r2706;
	mul.wide.s32 	%rd2957, %r2713, 8;
	add.s64 	%rd70, %rd2956, %rd2957;
	ld.const.f64 	%fd358, [%rd70+35440];
	add.f64 	%fd2963, %fd357, %fd358;
	add.s32 	%r305, %r304, 1;
	mad.lo.s32 	%r2714, %r187, %r304, %r187;
	add.s32 	%r2715, %r302, %r2714;
	mul.wide.s32 	%rd2958, %r2715, 8;
	add.s64 	%rd71, %rd4, %rd2958;
	ld.global.f64 	%fd359, [%rd71];
	add.f64 	%fd2964, %fd2963, %fd359;
	abs.f64 	%fd360, %fd356;
	abs.f64 	%fd2965, %fd2964;
	max.f64 	%fd2967, %fd360, %fd2965;
	setp.gt.f64 	%p944, %fd2967, 0d41CDCD64FF800000;
	sub.f64 	%fd2968, %fd356, %fd2964;
	abs.f64 	%fd2969, %fd2968;
	setp.geu.f64 	%p945, %fd2969, 0d3EE4F8B588E368F1;
	or.pred  	%p946, %p944, %p945;
	@%p946 bra 	$L__BB0_550;
	ld.global.f64 	%fd2971, [%rd67+10208];
	ld.const.f64 	%fd2972, [%rd69+45640];
	ld.const.f64 	%fd2973, [%rd70+40440];
	add.f64 	%fd2974, %fd2972, %fd2973;
	ld.global.f64 	%fd2975, [%rd71+-5000];
	add.f64 	%fd2976, %fd2974, %fd2975;
	abs.f64 	%fd2977, %fd2971;
	abs.f64 	%fd2978, %fd2976;
	max.f64 	%fd2980, %fd2977, %fd2978;
	setp.gt.f64 	%p947, %fd2980, 0d41CDCD64FF800000;
	sub.f64 	%fd2981, %fd2971, %fd2976;
	abs.f64 	%fd2982, %fd2981;
	setp.geu.f64 	%p948, %fd2982, 0d3EE4F8B588E368F1;
	or.pred  	%p949, %p947, %p948;
	@%p949 bra 	$L__BB0_550;
	ld.global.u32 	%r2716, [%rd5+440];
	ld.global.u32 	%r306, [%rd5+444];
	add.s32 	%r2858, %r2716, -1;
	st.global.u32 	[%rd5+416], %r2858;
	setp.le.s32 	%p950, %r2858, %r306;
	@%p950 bra 	$L__BB0_549;
$L__BB0_548:
	mul.lo.s32 	%r2717, %r2858, 3;
	mul.wide.s32 	%rd2959, %r2717, 4;
	add.s64 	%rd2960, %rd5, %rd2959;
	ld.global.u32 	%r2718, [%rd2960+200];
	add.s32 	%r2719, %r192, %r2717;
	mul.wide.s32 	%rd2961, %r2719, 4;
	add.s64 	%rd2962, %rd3, %rd2961;
	st.global.u32 	[%rd2962], %r2718;
	ld.global.u32 	%r2720, [%rd5+416];
	mad.lo.s32 	%r2721, %r2720, 3, %r182;
	mul.wide.s32 	%rd2963, %r2721, 4;
	add.s64 	%rd2964, %rd3, %rd2963;
	ld.global.u32 	%r2722, [%rd2964];
	st.global.u32 	[%rd2964+12], %r2722;
	ld.global.u32 	%r2723, [%rd5+416];
	mad.lo.s32 	%r2724, %r2723, 3, %r183;
	mul.wide.s32 	%rd2965, %r2724, 4;
	add.s64 	%rd2966, %rd3, %rd2965;
	ld.global.u32 	%r2725, [%rd2966];
	st.global.u32 	[%rd2966+12], %r2725;
	ld.global.u32 	%r2726, [%rd5+416];
	add.s32 	%r2858, %r2726, -1;
	st.global.u32 	[%rd5+416], %r2858;
	setp.gt.s32 	%p951, %r2858, %r306;
	@%p951 bra 	$L__BB0_548;
$L__BB0_549:
	mad.lo.s32 	%r2727, %r306, 3, %r192;
	mul.wide.s32 	%rd2967, %r2727, 4;
	add.s64 	%rd2968, %rd3, %rd2967;
	add.s32 	%r2728, %r304, 2;
	st.global.u32 	[%rd2968], %r2728;
	add.s32 	%r2729, %r301, -1;
	st.global.u32 	[%rd2968+4], %r2729;
	mov.b32 	%r2730, 0;
	st.global.u32 	[%rd2968+8], %r2730;
	ld.global.u32 	%r2731, [%rd5+440];
	add.s32 	%r2732, %r2731, 1;
	st.global.u32 	[%rd5+440], %r2732;
	bra.uni 	$L__BB0_712;
$L__BB0_550:
	mul.wide.u32 	%rd2969, %r304, 8;
	add.s64 	%rd72, %rd13, %rd2969;
	ld.global.f64 	%fd2984, [%rd72+10000];
	add.f64 	%fd2985, %fd2984, %fd357;
	add.f64 	%fd2986, %fd2985, %fd358;
	add.f64 	%fd2987, %fd2986, %fd359;
	abs.f64 	%fd2988, %fd2987;
	max.f64 	%fd2990, %fd360, %fd2988;
	setp.gt.f64 	%p952, %fd2990, 0d41CDCD64FF800000;
	sub.f64 	%fd2991, %fd356, %fd2987;
	abs.f64 	%fd2992, %fd2991;
	setp.geu.f64 	%p953, %fd2992, 0d3EE4F8B588E368F1;
	or.pred  	%p954, %p952, %p953;
	@%p954 bra 	$L__BB0_557;
	ld.global.f64 	%fd2994, [%rd67+10208];
	ld.global.f64 	%fd2995, [%rd72+10208];
	ld.const.f64 	%fd2996, [%rd69+45640];
	add.f64 	%fd2997, %fd2995, %fd2996;
	ld.const.f64 	%fd2998, [%rd70+40440];
	add.f64 	%fd2999, %fd2997, %fd2998;
	ld.global.f64 	%fd3000, [%rd71+-5000];
	add.f64 	%fd3001, %fd2999, %fd3000;
	abs.f64 	%fd3002, %fd2994;
	abs.f64 	%fd3003, %fd3001;
	max.f64 	%fd3005, %fd3002, %fd3003;
	setp.gt.f64 	%p955, %fd3005, 0d41CDCD64FF800000;
	sub.f64 	%fd3006, %fd2994, %fd3001;
	abs.f64 	%fd3007, %fd3006;
	setp.geu.f64 	%p956, %fd3007, 0d3EE4F8B588E368F1;
	or.pred  	%p957, %p955, %p956;
	@%p957 bra 	$L__BB0_557;
	ld.global.u32 	%r2733, [%rd5+440];
	ld.global.u32 	%r310, [%rd5+444];
	add.s32 	%r2859, %r2733, -1;
	st.global.u32 	[%rd5+416], %r2859;
	setp.le.s32 	%p958, %r2859, %r310;
	@%p958 bra 	$L__BB0_554;
$L__BB0_553:
	mul.lo.s32 	%r2734, %r2859, 3;
	mul.wide.s32 	%rd2970, %r2734, 4;
	add.s64 	%rd2971, %rd5, %rd2970;
	ld.global.u32 	%r2735, [%rd2971+200];
	add.s32 	%r2736, %r192, %r2734;
	mul.wide.s32 	%rd2972, %r2736, 4;
	add.s64 	%rd2973, %rd3, %rd2972;
	st.global.u32 	[%rd2973], %r2735;
	ld.global.u32 	%r2737, [%rd5+416];
	mad.lo.s32 	%r2738, %r2737, 3, %r182;
	mul.wide.s32 	%rd2974, %r2738, 4;
	add.s64 	%rd2975, %rd3, %rd2974;
	ld.global.u32 	%r2739, [%rd2975];
	st.global.u32 	[%rd2975+12], %r2739;
	ld.global.u32 	%r2740, [%rd5+416];
	mad.lo.s32 	%r2741, %r2740, 3, %r183;
	mul.wide.s32 	%rd2976, %r2741, 4;
	add.s64 	%rd2977, %rd3, %rd2976;
	ld.global.u32 	%r2742, [%rd2977];
	st.global.u32 	[%rd2977+12], %r2742;
	ld.global.u32 	%r2743, [%rd5+416];
	add.s32 	%r2859, %r2743, -1;
	st.global.u32 	[%rd5+416], %r2859;
	setp.gt.s32 	%p959, %r2859, %r310;
	@%p959 bra 	$L__BB0_553;
$L__BB0_554:
	mad.lo.s32 	%r2744, %r310, 3, %r192;
	mul.wide.s32 	%rd2978, %r2744, 4;
	add.s64 	%rd2979, %rd3, %rd2978;
	add.s32 	%r2745, %r304, 2;
	st.global.u32 	[%rd2979], %r2745;
	add.s32 	%r2746, %r301, -1;
	st.global.u32 	[%rd2979+4], %r2746;
	mov.b32 	%r2747, 0;
	st.global.u32 	[%rd2979+8], %r2747;
	ld.global.u32 	%r2860, [%rd5+440];
	add.s32 	%r2748, %r2860, 1;
	st.global.u32 	[%rd5+440], %r2748;
	ld.global.u32 	%r315, [%rd5+456];
	ld.global.u32 	%r316, [%rd5+444];
	st.global.u32 	[%rd5+416], %r2860;
	setp.le.s32 	%p960, %r2860, %r316;
	@%p960 bra 	$L__BB0_556;
$L__BB0_555:
	mul.lo.s32 	%r2749, %r2860, 3;
	mul.wide.s32 	%rd2980, %r2749, 4;
	add.s64 	%rd2981, %rd5, %rd2980;
	ld.global.u32 	%r2750, [%rd2981+200];
	add.s32 	%r2751, %r192, %r2749;
	mul.wide.s32 	%rd2982, %r2751, 4;
	add.s64 	%rd2983, %rd3, %rd2982;
	st.global.u32 	[%rd2983], %r2750;
	ld.global.u32 	%r2752, [%rd5+416];
	mad.lo.s32 	%r2753, %r2752, 3, %r182;
	mul.wide.s32 	%rd2984, %r2753, 4;
	add.s64 	%rd2985, %rd3, %rd2984;
	ld.global.u32 	%r2754, [%rd2985];
	st.global.u32 	[%rd2985+12], %r2754;
	ld.global.u32 	%r2755, [%rd5+416];
	mad.lo.s32 	%r2756, %r2755, 3, %r183;
	mul.wide.s32 	%rd2986, %r2756, 4;
	add.s64 	%rd2987, %rd3, %rd2986;
	ld.global.u32 	%r2757, [%rd2987];
	st.global.u32 	[%rd2987+12], %r2757;
	ld.global.u32 	%r2758, [%rd5+416];
	add.s32 	%r2860, %r2758, -1;
	st.global.u32 	[%rd5+416], %r2860;
	setp.gt.s32 	%p961, %r2860, %r316;
	@%p961 bra 	$L__BB0_555;
$L__BB0_556:
	mad.lo.s32 	%r2759, %r316, 3, %r192;
	mul.wide.s32 	%rd2988, %r2759, 4;
	add.s64 	%rd2989, %rd3, %rd2988;
	st.global.u32 	[%rd2989], %r315;
	mov.b32 	%r2760, 0;
	st.global.u32 	[%rd2989+4], %r2760;
	mov.b32 	%r2761, 1;
	st.global.u32 	[%rd2989+8], %r2761;
	ld.global.u32 	%r2762, [%rd5+440];
	add.s32 	%r2763, %r2762, 1;
	st.global.u32 	[%rd5+440], %r2763;
	bra.uni 	$L__BB0_712;
$L__BB0_557:
	st.global.u32 	[%rd5+456], %r305;
	setp.lt.s32 	%p962, %r304, %r303;
	mov.u32 	%r304, %r305;
	@%p962 bra 	$L__BB0_545;
	bra.uni 	$L__BB0_712;
$L__BB0_558:
	add.s32 	%r1861, %r184, %r2836;
	mul.wide.s32 	%rd1994, %r1861, 4;
	add.s64 	%rd1995, %rd3, %rd1994;
	st.global.u32 	[%rd1995], %r199;
	ld.global.u32 	%r1862, [%rd5+432];
	ld.global.u32 	%r1863, [%rd5+436];
	add.s32 	%r1864, %r184, %r1863;
	mul.wide.s32 	%rd1996, %r1864, 4;
	add.s64 	%rd1997, %rd3, %rd1996;
	st.global.u32 	[%rd1997], %r1862;
	mov.b64 	%rd1998, -4616189618054758400;
	st.global.u64 	[%rd13+10480], %rd1998;
	mov.b64 	%rd1999, 9218868437227405312;
	st.global.u64 	[%rd13+10488], %rd1999;
	ld.global.u32 	%r319, [%rd5+432];
	ld.global.u32 	%r320, [%rd5+436];
	sub.s32 	%r1865, %r320, %r319;
	setp.gt.s32 	%p579, %r1865, 3;
	@%p579 bra 	$L__BB0_560;
	mov.b64 	%rd2064, -4616189618054758400;
	st.global.u64 	[%rd13+10480], %rd2064;
	mov.b64 	%rd2065, 9218868437227405312;
	st.global.u64 	[%rd13+10488], %rd2065;
	bra.uni 	$L__BB0_621;
$L__BB0_560:
	setp.gt.s32 	%p580, %r319, %r574;
	setp.ge.s32 	%p581, %r574, %r320;
	or.pred  	%p582, %p580, %p581;
	@%p582 bra 	$L__BB0_562;
	mov.b64 	%rd2062, -4616189618054758400;
	st.global.u64 	[%rd13+10480], %rd2062;
	mov.b64 	%rd2063, 9218868437227405312;
	st.global.u64 	[%rd13+10488], %rd2063;
	bra.uni 	$L__BB0_621;
$L__BB0_562:
	setp.gt.s32 	%p583, %r319, %r574;
	selp.b32 	%r1866, %r574, 0, %p583;
	sub.s32 	%r321, %r320, %r1866;
	sub.s32 	%r322, %r319, %r1866;
	sub.s32 	%r323, %r322, %r321;
	setp.lt.s32 	%p584, %r323, -31;
	@%p584 bra 	$L__BB0_564;
	sub.s32 	%r1867, %r321, %r322;
	add.s32 	%r1868, %r1867, 3088;
	mul.wide.s32 	%rd2000, %r1868, 8;
	mov.u64 	%rd2001, parameter;
	add.s64 	%rd2002, %rd2001, %rd2000;
	ld.const.f64 	%fd3173, [%rd2002];
	st.global.f64 	[%rd13+10488], %fd3173;
	ld.const.f64 	%fd3174, [%rd2002+-720];
	bra.uni 	$L__BB0_565;
$L__BB0_564:
	st.global.f64 	[%rd13+10488], %fd208;
	mov.f64 	%fd3173, %fd208;
	mov.f64 	%fd3174, %fd209;
$L__BB0_565:
	st.global.f64 	[%rd13+10480], %fd3174;
	sub.s32 	%r324, %r321, %r322;
	setp.lt.s32 	%p585, %r324, 5;
	@%p585 bra 	$L__BB0_567;
	cvt.s64.s32 	%rd2018, %r322;
	add.s64 	%rd2019, %rd12, %rd2018;
	cvt.s64.s32 	%rd2020, %r321;
	add.s64 	%rd2021, %rd12, %rd2020;
	ld.global.s8 	%r1871, [%rd2021+-1];
	ld.global.u8 	%r1872, [%rd2019+1];
	ld.global.u8 	%r1873, [%rd2019];
	prmt.b32 	%r1874, %r1873, %r1872, 0x3340U;
	ld.global.u8 	%r1875, [%rd2021];
	prmt.b32 	%r1876, %r1875, 0, 0x3340U;
	prmt.b32 	%r1877, %r1874, %r1876, 0x5410U;
	mov.b32 	%r1878, 334205;
	dp4a.s32.u32 	%r1879, %r1877, %r1878, %r1871;
	mul.wide.s32 	%rd2022, %r1879, 8;
	mov.u64 	%rd2023, parameter;
	add.s64 	%rd2024, %rd2023, %rd2022;
	ld.const.f64 	%fd2100, [%rd2024+40440];
	add.f64 	%fd2101, %fd2100, %fd3173;
	st.global.f64 	[%rd13+10488], %fd2101;
	ld.global.s8 	%r1880, [%rd2021+-1];
	ld.global.u8 	%r1881, [%rd2019+1];
	ld.global.u8 	%r1882, [%rd2019];
	prmt.b32 	%r1883, %r1882, %r1881, 0x3340U;
	ld.global.u8 	%r1884, [%rd2021];
	prmt.b32 	%r1885, %r1884, 0, 0x3340U;
	prmt.b32 	%r1886, %r1883, %r1885, 0x5410U;
	dp4a.s32.u32 	%r1887, %r1886, %r1878, %r1880;
	mul.wide.s32 	%rd2025, %r1887, 8;
	add.s64 	%rd2026, %rd2023, %rd2025;
	ld.const.f64 	%fd2102, [%rd2026+35440];
	add.f64 	%fd2103, %fd2102, %fd3174;
	st.global.f64 	[%rd13+10480], %fd2103;
	bra.uni 	$L__BB0_569;
$L__BB0_567:
	setp.ne.s32 	%p586, %r324, 4;
	@%p586 bra 	$L__BB0_569;
	cvt.s64.s32 	%rd2003, %r322;
	add.s64 	%rd2004, %rd12, %rd2003;
	ld.global.s8 	%r1869, [%rd2004];
	mul.wide.s32 	%rd2005, %r1869, 5;
	cvt.s64.s32 	%rd2006, %r321;
	add.s64 	%rd2007, %rd12, %rd2006;
	ld.global.s8 	%rd2008, [%rd2007];
	add.s64 	%rd2009, %rd2005, %rd2008;
	shl.b64 	%rd2010, %rd2009, 3;
	mov.u64 	%rd2011, parameter;
	add.s64 	%rd2012, %rd2011, %rd2010;
	ld.const.f64 	%fd2096, [%rd2012+45640];
	add.f64 	%fd2097, %fd2096, %fd3173;
	st.global.f64 	[%rd13+10488], %fd2097;
	ld.global.s8 	%r1870, [%rd2004];
	mul.wide.s32 	%rd2013, %r1870, 5;
	ld.global.s8 	%rd2014, [%rd2007];
	add.s64 	%rd2015, %rd2013, %rd2014;
	shl.b64 	%rd2016, %rd2015, 3;
	add.s64 	%rd2017, %rd2011, %rd2016;
	ld.const.f64 	%fd2098, [%rd2017+45440];
	add.f64 	%fd2099, %fd2098, %fd3174;
	st.global.f64 	[%rd13+10480], %fd2099;
$L__BB0_569:
	setp.eq.s32 	%p587, %r323, -5;
	@%p587 bra 	$L__BB0_593;
	setp.ne.s32 	%p588, %r323, -4;
	@%p588 bra 	$L__BB0_617;
	cvt.u32.u64 	%r1921, %rd38;
	setp.lt.s32 	%p607, %r1921, 1;
	mov.b32 	%r1922, 0;
	st.global.u32 	[%rd5+420], %r1922;
	cvt.s64.s32 	%rd2045, %r322;
	add.s64 	%rd73, %rd12, %rd2045;
	mov.b32 	%r2862, -1;
	@%p607 bra 	$L__BB0_580;
	mov.b32 	%r2861, 0;
$L__BB0_573:
	mov.b32 	%r1925, 0;
	st.global.u32 	[%rd5+416], %r1925;
	st.global.u32 	[%rd5+424], %r1925;
	ld.global.u8 	%rs239, [%rd73];
	add.s32 	%r1926, %r2861, %r1921;
	mul.lo.s32 	%r1927, %r1926, 5;
	cvt.s64.s32 	%rd2046, %r1927;
	mov.u64 	%rd2047, d_Pchar;
	add.s64 	%rd74, %rd2047, %rd2046;
	ld.const.u8 	%rs240, [%rd74];
	setp.eq.s16 	%p608, %rs239, %rs240;
	@%p608 bra 	$L__BB0_575;
$L__BB0_574:
	mov.b32 	%r1934, 1;
	st.global.u32 	[%rd5+416], %r1934;
	add.s32 	%r2861, %r2861, 1;
	st.global.u32 	[%rd5+420], %r2861;
	setp.lt.s32 	%p613, %r2861, %r1921;
	@%p613 bra 	$L__BB0_573;
	bra.uni 	$L__BB0_580;
$L__BB0_575:
	mov.b32 	%r1928, 1;
	st.global.u32 	[%rd5+424], %r1928;
	ld.global.u8 	%rs241, [%rd73+1];
	ld.const.u8 	%rs242, [%rd74+1];
	setp.ne.s16 	%p609, %rs241, %rs242;
	@%p609 bra 	$L__BB0_574;
	mov.b32 	%r1929, 2;
	st.global.u32 	[%rd5+424], %r1929;
	ld.global.u8 	%rs243, [%rd73+2];
	ld.const.u8 	%rs244, [%rd74+2];
	setp.ne.s16 	%p610, %rs243, %rs244;
	@%p610 bra 	$L__BB0_574;
	mov.b32 	%r1930, 3;
	st.global.u32 	[%rd5+424], %r1930;
	ld.global.u8 	%rs245, [%rd73+3];
	ld.const.u8 	%rs246, [%rd74+3];
	setp.ne.s16 	%p611, %rs245, %rs246;
	@%p611 bra 	$L__BB0_574;
	mov.b32 	%r1931, 4;
	st.global.u32 	[%rd5+424], %r1931;
	ld.global.u8 	%rs247, [%rd73+4];
	ld.const.u8 	%rs248, [%rd74+4];
	setp.ne.s16 	%p612, %rs247, %rs248;
	@%p612 bra 	$L__BB0_574;
	mov.b32 	%r1935, 5;
	st.global.u32 	[%rd5+424], %r1935;
	mov.u32 	%r2862, %r2861;
$L__BB0_580:
	st.global.u32 	[%rd5+428], %r2862;
	setp.eq.s32 	%p614, %r2862, -1;
	@%p614 bra 	$L__BB0_582;
	cvt.s64.s32 	%rd2048, %r2862;
	add.s64 	%rd2049, %rd38, %rd2048;
	shl.b64 	%rd2050, %rd2049, 3;
	mov.u64 	%rd2051, parameter;
	add.s64 	%rd2052, %rd2051, %rd2050;
	ld.const.f64 	%fd2110, [%rd2052+45840];
	ld.global.f64 	%fd2111, [%rd13+10488];
	add.f64 	%fd2112, %fd2110, %fd2111;
	st.global.f64 	[%rd13+10488], %fd2112;
$L__BB0_582:
	setp.lt.s32 	%p615, %r1921, 1;
	mov.b32 	%r1938, 0;
	st.global.u32 	[%rd5+420], %r1938;
	mov.b32 	%r2864, -1;
	@%p615 bra 	$L__BB0_591;
	mov.b32 	%r2863, 0;
$L__BB0_584:
	mov.b32 	%r1940, 0;
	st.global.u32 	[%rd5+416], %r1940;
	st.global.u32 	[%rd5+424], %r1940;
	ld.global.u8 	%rs249, [%rd73];
	mul.lo.s32 	%r1941, %r2863, 5;
	cvt.u64.u32 	%rd2053, %r1941;
	mov.u64 	%rd2054, d_Pchar;
	add.s64 	%rd75, %rd2054, %rd2053;
	ld.const.u8 	%rs250, [%rd75];
	setp.eq.s16 	%p616, %rs249, %rs250;
	@%p616 bra 	$L__BB0_586;
$L__BB0_585:
	mov.b32 	%r1948, 1;
	st.global.u32 	[%rd5+416], %r1948;
	add.s32 	%r2863, %r2863, 1;
	st.global.u32 	[%rd5+420], %r2863;
	setp.lt.s32 	%p621, %r2863, %r1921;
	@%p621 bra 	$L__BB0_584;
	bra.uni 	$L__BB0_591;
$L__BB0_586:
	mov.b32 	%r1942, 1;
	st.global.u32 	[%rd5+424], %r1942;
	ld.global.u8 	%rs251, [%rd73+1];
	ld.const.u8 	%rs252, [%rd75+1];
	setp.ne.s16 	%p617, %rs251, %rs252;
	@%p617 bra 	$L__BB0_585;
	mov.b32 	%r1943, 2;
	st.global.u32 	[%rd5+424], %r1943;
	ld.global.u8 	%rs253, [%rd73+2];
	ld.const.u8 	%rs254, [%rd75+2];
	setp.ne.s16 	%p618, %rs253, %rs254;
	@%p618 bra 	$L__BB0_585;
	mov.b32 	%r1944, 3;
	st.global.u32 	[%rd5+424], %r1944;
	ld.global.u8 	%rs255, [%rd73+3];
	ld.const.u8 	%rs256, [%rd75+3];
	setp.ne.s16 	%p619, %rs255, %rs256;
	@%p619 bra 	$L__BB0_585;
	mov.b32 	%r1945, 4;
	st.global.u32 	[%rd5+424], %r1945;
	ld.global.u8 	%rs257, [%rd73+4];
	ld.const.u8 	%rs258, [%rd75+4];
	setp.ne.s16 	%p620, %rs257, %rs258;
	@%p620 bra 	$L__BB0_585;
	mov.b32 	%r1949, 5;
	st.global.u32 	[%rd5+424], %r1949;
	mov.u32 	%r2864, %r2863;
$L__BB0_591:
	st.global.u32 	[%rd5+428], %r2864;
	setp.eq.s32 	%p622, %r2864, -1;
	@%p622 bra 	$L__BB0_617;
	mul.wide.s32 	%rd2055, %r2864, 8;
	mov.u64 	%rd2056, parameter;
	add.s64 	%rd2057, %rd2056, %rd2055;
	ld.const.f64 	%fd2113, [%rd2057+45840];
	ld.global.f64 	%fd2114, [%rd13+10480];
	add.f64 	%fd2115, %fd2113, %fd2114;
	st.global.f64 	[%rd13+10480], %fd2115;
	bra.uni 	$L__BB0_617;
$L__BB0_593:
	cvt.u32.u64 	%r1889, %rd39;
	setp.lt.s32 	%p589, %r1889, 1;
	mov.b32 	%r1890, 0;
	st.global.u32 	[%rd5+420], %r1890;
	cvt.s64.s32 	%rd2027, %r322;
	add.s64 	%rd76, %rd12, %rd2027;
	mov.b32 	%r2866, -1;
	@%p589 bra 	$L__BB0_603;
	mov.b32 	%r2865, 0;
$L__BB0_595:
	mov.b32 	%r1893, 0;
	st.global.u32 	[%rd5+416], %r1893;
	st.global.u32 	[%rd5+424], %r1893;
	ld.global.u8 	%rs215, [%rd76];
	add.s32 	%r1894, %r2865, %r1889;
	mad.lo.s32 	%r1895, %r1894, 6, %r185;
	cvt.s64.s32 	%rd2028, %r1895;
	mov.u64 	%rd2029, d_Pchar;
	add.s64 	%rd77, %rd2029, %rd2028;
	ld.const.u8 	%rs216, [%rd77];
	setp.eq.s16 	%p590, %rs215, %rs216;
	@%p590 bra 	$L__BB0_597;
$L__BB0_596:
	mov.b32 	%r1903, 1;
	st.global.u32 	[%rd5+416], %r1903;
	add.s32 	%r2865, %r2865, 1;
	st.global.u32 	[%rd5+420], %r2865;
	setp.lt.s32 	%p596, %r2865, %r1889;
	@%p596 bra 	$L__BB0_595;
	bra.uni 	$L__BB0_603;
$L__BB0_597:
	mov.b32 	%r1896, 1;
	st.global.u32 	[%rd5+424], %r1896;
	ld.global.u8 	%rs217, [%rd76+1];
	ld.const.u8 	%rs218, [%rd77+1];
	setp.ne.s16 	%p591, %rs217, %rs218;
	@%p591 bra 	$L__BB0_596;
	mov.b32 	%r1897, 2;
	st.global.u32 	[%rd5+424], %r1897;
	ld.global.u8 	%rs219, [%rd76+2];
	ld.const.u8 	%rs220, [%rd77+2];
	setp.ne.s16 	%p592, %rs219, %rs220;
	@%p592 bra 	$L__BB0_596;
	mov.b32 	%r1898, 3;
	st.global.u32 	[%rd5+424], %r1898;
	ld.global.u8 	%rs221, [%rd76+3];
	ld.const.u8 	%rs222, [%rd77+3];
	setp.ne.s16 	%p593, %rs221, %rs222;
	@%p593 bra 	$L__BB0_596;
	mov.b32 	%r1899, 4;
	st.global.u32 	[%rd5+424], %r1899;
	ld.global.u8 	%rs223, [%rd76+4];
	ld.const.u8 	%rs224, [%rd77+4];
	setp.ne.s16 	%p594, %rs223, %rs224;
	@%p594 bra 	$L__BB0_596;
	mov.b32 	%r1900, 5;
	st.global.u32 	[%rd5+424], %r1900;
	ld.global.u8 	%rs225, [%rd76+5];
	ld.const.u8 	%rs226, [%rd77+5];
	setp.ne.s16 	%p595, %rs225, %rs226;
	@%p595 bra 	$L__BB0_596;
	mov.b32 	%r1904, 6;
	st.global.u32 	[%rd5+424], %r1904;
	mov.u32 	%r2866, %r2865;
$L__BB0_603:
	st.global.u32 	[%rd5+428], %r2866;
	setp.eq.s32 	%p597, %r2866, -1;
	@%p597 bra 	$L__BB0_605;
	cvt.s64.s32 	%rd2030, %r2866;
	cvt.s64.s32 	%rd2031, %r186;
	add.s64 	%rd2032, %rd2031, %rd39;
	add.s64 	%rd2033, %rd2032, %rd2030;
	shl.b64 	%rd2034, %rd2033, 3;
	mov.u64 	%rd2035, parameter;
	add.s64 	%rd2036, %rd2035, %rd2034;
	ld.const.f64 	%fd2104, [%rd2036+45840];
	ld.global.f64 	%fd2105, [%rd13+10488];
	add.f64 	%fd2106, %fd2104, %fd2105;
	st.global.f64 	[%rd13+10488], %fd2106;
$L__BB0_605:
	setp.lt.s32 	%p598, %r1889, 1;
	mov.b32 	%r1907, 0;
	st.global.u32 	[%rd5+420], %r1907;
	mov.b32 	%r2868, -1;
	@%p598 bra 	$L__BB0_615;
	mov.b32 	%r2867, 0;
$L__BB0_607:
	mov.b32 	%r1909, 0;
	st.global.u32 	[%rd5+416], %r1909;
	st.global.u32 	[%rd5+424], %r1909;
	ld.global.u8 	%rs227, [%rd76];
	mad.lo.s32 	%r1910, %r2867, 6, %r185;
	cvt.s64.s32 	%rd2037, %r1910;
	mov.u64 	%rd2038, d_Pchar;
	add.s64 	%rd78, %rd2038, %rd2037;
	ld.const.u8 	%rs228, [%rd78];
	setp.eq.s16 	%p599, %rs227, %rs228;
	@%p599 bra 	$L__BB0_609;
$L__BB0_608:
	mov.b32 	%r1918, 1;
	st.global.u32 	[%rd5+416], %r1918;
	add.s32 	%r2867, %r2867, 1;
	st.global.u32 	[%rd5+420], %r2867;
	setp.lt.s32 	%p605, %r2867, %r1889;
	@%p605 bra 	$L__BB0_607;
	bra.uni 	$L__BB0_615;
$L__BB0_609:
	mov.b32 	%r1911, 1;
	st.global.u32 	[%rd5+424], %r1911;
	ld.global.u8 	%rs229, [%rd76+1];
	ld.const.u8 	%rs230, [%rd78+1];
	setp.ne.s16 	%p600, %rs229, %rs230;
	@%p600 bra 	$L__BB0_608;
	mov.b32 	%r1912, 2;
	st.global.u32 	[%rd5+424], %r1912;
	ld.global.u8 	%rs231, [%rd76+2];
	ld.const.u8 	%rs232, [%rd78+2];
	setp.ne.s16 	%p601, %rs231, %rs232;
	@%p601 bra 	$L__BB0_608;
	mov.b32 	%r1913, 3;
	st.global.u32 	[%rd5+424], %r1913;
	ld.global.u8 	%rs233, [%rd76+3];
	ld.const.u8 	%rs234, [%rd78+3];
	setp.ne.s16 	%p602, %rs233, %rs234;
	@%p602 bra 	$L__BB0_608;
	mov.b32 	%r1914, 4;
	st.global.u32 	[%rd5+424], %r1914;
	ld.global.u8 	%rs235, [%rd76+4];
	ld.const.u8 	%rs236, [%rd78+4];
	setp.ne.s16 	%p603, %rs235, %rs236;
	@%p603 bra 	$L__BB0_608;
	mov.b32 	%r1915, 5;
	st.global.u32 	[%rd5+424], %r1915;
	ld.global.u8 	%rs237, [%rd76+5];
	ld.const.u8 	%rs238, [%rd78+5];
	setp.ne.s16 	%p604, %rs237, %rs238;
	@%p604 bra 	$L__BB0_608;
	mov.b32 	%r1919, 6;
	st.global.u32 	[%rd5+424], %r1919;
	mov.u32 	%r2868, %r2867;
$L__BB0_615:
	st.global.u32 	[%rd5+428], %r2868;
	setp.eq.s32 	%p606, %r2868, -1;
	@%p606 bra 	$L__BB0_617;
	cvt.s64.s32 	%rd2039, %r2868;
	cvt.s64.s32 	%rd2040, %r186;
	add.s64 	%rd2041, %rd2040, %rd2039;
	shl.b64 	%rd2042, %rd2041, 3;
	mov.u64 	%rd2043, parameter;
	add.s64 	%rd2044, %rd2043, %rd2042;
	ld.const.f64 	%fd2107, [%rd2044+45840];
	ld.global.f64 	%fd2108, [%rd13+10480];
	add.f64 	%fd2109, %fd2107, %fd2108;
	st.global.f64 	[%rd13+10480], %fd2109;
$L__BB0_617:
	ld.global.f64 	%fd3176, [%rd13+10488];
	abs.f64 	%fd2116, %fd3176;
	setp.gt.f64 	%p623, %fd2116, 0d41CDCD64FF800000;
	@%p623 bra 	$L__BB0_619;
	ld.global.f64 	%fd3175, [%rd13+10480];
	bra.uni 	$L__BB0_620;
$L__BB0_619:
	mov.b64 	%rd2058, 9218868437227405312;
	st.global.u64 	[%rd13+10488], %rd2058;
	mov.b64 	%rd2059, -4616189618054758400;
	st.global.u64 	[%rd13+10480], %rd2059;
	mov.f64 	%fd3176, 0d7FF0000000000000;
	mov.f64 	%fd3175, 0dBFF0000000000000;
$L__BB0_620:
	ld.global.f64 	%fd2119, [%rd13+10416];
	add.f64 	%fd2120, %fd3176, %fd2119;
	ld.global.f64 	%fd2121, [%rd13+10424];
	add.f64 	%fd2122, %fd3175, %fd2121;
	ld.global.f64 	%fd2123, [%rd13+10432];
	add.f64 	%fd2124, %fd2122, %fd2123;
	div.rn.f64 	%fd2125, %fd2120, %fd2124;
	st.global.f64 	[%rd13+10528], %fd2125;
	add.s32 	%r1950, %r322, -1;
	add.s32 	%r1951, %r188, %r321;
	mad.lo.s32 	%r1952, %r1950, %r187, %r1951;
	mul.wide.s32 	%rd2060, %r1952, 8;
	add.s64 	%rd2061, %rd4, %rd2060;
	ld.global.f64 	%fd2126, [%rd2061];
	add.f64 	%fd2127, %fd2126, %fd2119;
	ld.global.f64 	%fd2128, [%rd2061+5000];
	add.f64 	%fd2129, %fd2128, %fd2121;
	add.f64 	%fd2130, %fd2129, %fd2123;
	div.rn.f64 	%fd2131, %fd2127, %fd2130;
	st.global.f64 	[%rd13+10536], %fd2131;
$L__BB0_621:
	mov.b64 	%rd2066, -4616189618054758400;
	st.global.u64 	[%rd13+10496], %rd2066;
	mov.b64 	%rd2067, 9218868437227405312;
	st.global.u64 	[%rd13+10504], %rd2067;
	ld.global.u32 	%r360, [%rd5+432];
	ld.global.u32 	%r359, [%rd5+436];
	sub.s32 	%r339, %r359, %r360;
	add.s32 	%r2869, %r339, -3;
	st.global.u32 	[%rd5+416], %r2869;
	setp.lt.s32 	%p624, %r339, 7;
	@%p624 bra 	$L__BB0_659;
	add.s32 	%r341, %r360, 1;
	add.s32 	%r342, %r339, -2;
	add.s32 	%r343, %r359, 3117;
	cvt.s64.s32 	%rd2068, %r360;
	add.s64 	%rd79, %rd12, %rd2068;
	cvt.s64.s32 	%rd2069, %r359;
	add.s64 	%rd80, %rd12, %rd2069;
	add.s32 	%r344, %r359, %r360;
	add.s32 	%r1953, %r360, -1;
	add.s32 	%r1954, %r188, %r359;
	mad.lo.s32 	%r1955, %r1953, %r187, %r1954;
	mul.wide.s32 	%rd2070, %r1955, 8;
	add.s64 	%rd81, %rd4, %rd2070;
	add.s32 	%r345, %r359, 3147;
$L__BB0_623:
	sub.s32 	%r1956, %r359, %r360;
	add.s32 	%r1957, %r1956, -32;
	setp.lt.s32 	%p625, %r2869, %r1957;
	@%p625 bra 	$L__BB0_658;
	st.global.u32 	[%rd5+420], %r341;
	sub.s32 	%r1958, %r359, %r2869;
	setp.ge.s32 	%p626, %r341, %r1958;
	mov.u32 	%r2872, %r2869;
	@%p626 bra 	$L__BB0_657;
	mov.u32 	%r2872, %r2869;
	mov.u32 	%r348, %r341;
$L__BB0_626:
	setp.gt.s32 	%p627, %r348, %r574;
	@%p627 bra 	$L__BB0_657;
	add.s32 	%r349, %r348, %r2872;
	st.global.u32 	[%rd5+424], %r349;
	add.s32 	%r1959, %r348, -1;
	add.s32 	%r1960, %r188, %r349;
	mad.lo.s32 	%r1961, %r1959, %r187, %r1960;
	mul.wide.s32 	%rd2071, %r1961, 8;
	add.s64 	%rd82, %rd4, %rd2071;
	ld.global.f64 	%fd2132, [%rd82];
	abs.f64 	%fd2133, %fd2132;
	setp.geu.f64 	%p628, %fd2133, 0d41CDCD64FF800000;
	@%p628 bra 	$L__BB0_656;
	mov.b64 	%rd2072, -4564063970805153792;
	st.global.u64 	[%rd13+10544], %rd2072;
	mov.b64 	%rd2073, 0;
	st.global.u64 	[%rd13+10552], %rd2073;
	sub.s32 	%r1962, %r342, %r2872;
	setp.lt.s32 	%p629, %r1962, 31;
	@%p629 bra 	$L__BB0_630;
	mov.b64 	%rd2148, -4616189618054758400;
	st.global.u64 	[%rd13+10496], %rd2148;
	mov.b64 	%rd2149, 9218868437227405312;
	st.global.u64 	[%rd13+10504], %rd2149;
	bra.uni 	$L__BB0_653;
$L__BB0_630:
	setp.eq.s32 	%p630, %r348, %r341;
	sub.s32 	%r350, %r349, %r359;
	setp.lt.s32 	%p631, %r350, -1;
	and.pred  	%p632, %p630, %p631;
	@%p632 bra 	$L__BB0_632;
	add.s32 	%r1963, %r349, 1;
	setp.ne.s32 	%p633, %r359, %r1963;
	sub.s32 	%r351, %r360, %r348;
	setp.gt.s32 	%p634, %r351, -2;
	or.pred  	%p635, %p634, %p633;
	@%p635 bra 	$L__BB0_644;
$L__BB0_632:
	setp.ne.s32 	%p643, %r350, -2;
	sub.s32 	%r352, %r360, %r348;
	setp.ne.s32 	%p644, %r352, -2;
	and.pred  	%p645, %p644, %p643;
	@%p645 bra 	$L__BB0_640;
	setp.eq.s32 	%p648, %r350, -2;
	and.pred  	%p650, %p630, %p648;
	@%p650 bra 	$L__BB0_635;
	add.s32 	%r2043, %r349, 1;
	setp.ne.s32 	%p652, %r359, %r2043;
	mov.f64 	%fd3178, 0d0000000000000000;
	mov.f64 	%fd3177, 0dC0A9300000000000;
	or.pred  	%p653, %p644, %p652;
	@%p653 bra 	$L__BB0_636;
$L__BB0_635:
	add.s32 	%r2044, %r349, %r360;
	add.s32 	%r2045, %r345, %r348;
	sub.s32 	%r2046, %r2045, %r2044;
	mul.wide.s32 	%rd2135, %r2046, 8;
	mov.u64 	%rd2136, parameter;
	add.s64 	%rd2137, %rd2136, %rd2135;
	ld.const.f64 	%fd2218, [%rd2137];
	cvt.s64.s32 	%rd2138, %r348;
	add.s64 	%rd2139, %rd12, %rd2138;
	cvt.s64.s32 	%rd2140, %r2872;
	add.s64 	%rd2141, %rd2139, %rd2140;
	ld.global.s8 	%r2047, [%rd2141+27];
	ld.global.u8 	%r2048, [%rd2139];
	ld.global.u8 	%r2049, [%rd79];
	prmt.b32 	%r2050, %r2049, %r2048, 0x3340U;
	ld.global.u8 	%r2051, [%rd80+27];
	prmt.b32 	%r2052, %r2051, 0, 0x3340U;
	prmt.b32 	%r2053, %r2050, %r2052, 0x5410U;
	mov.b32 	%r2054, 334205;
	dp4a.s32.u32 	%r2055, %r2053, %r2054, %r2047;
	mul.wide.s32 	%rd2142, %r2055, 8;
	add.s64 	%rd2143, %rd2136, %rd2142;
	ld.const.f64 	%fd2219, [%rd2143+5000];
	add.f64 	%fd3178, %fd2218, %fd2219;
	st.global.f64 	[%rd13+10552], %fd3178;
	ld.const.f64 	%fd2220, [%rd2137+-720];
	ld.global.s8 	%r2056, [%rd2141+27];
	ld.global.u8 	%r2057, [%rd2139];
	ld.global.u8 	%r2058, [%rd79];
	prmt.b32 	%r2059, %r2057, %r2058, 0x3340U;
	ld.global.u8 	%r2060, [%rd80+27];
	prmt.b32 	%r2061, %r2060, 0, 0x3340U;
	prmt.b32 	%r2062, %r2059, %r2061, 0x5410U;
	mov.b32 	%r2063, 359705;
	dp4a.s32.u32 	%r2064, %r2062, %r2063, %r2056;
	mul.wide.s32 	%rd2144, %r2064, 8;
	add.s64 	%rd2145, %rd2136, %rd2144;
	ld.const.f64 	%fd2221, [%rd2145];
	add.f64 	%fd3177, %fd2220, %fd2221;
	st.global.f64 	[%rd13+10544], %fd3177;
$L__BB0_636:
	ld.global.f64 	%fd2222, [%rd82];
	add.f64 	%fd3180, %fd2222, %fd3178;
	st.global.f64 	[%rd13+10552], %fd3180;
	ld.global.f64 	%fd2223, [%rd82+5000];
	add.f64 	%fd3179, %fd2223, %fd3177;
	st.global.f64 	[%rd13+10544], %fd3179;
	abs.f64 	%fd2224, %fd3180;
	setp.leu.f64 	%p654, %fd2224, 0d41CDCD64FF800000;
	@%p654 bra 	$L__BB0_638;
	mov.b64 	%rd2146, 9218868437227405312;
	st.global.u64 	[%rd13+10552], %rd2146;
	mov.b64 	%rd2147, -4616189618054758400;
	st.global.u64 	[%rd13+10544], %rd2147;
	mov.f64 	%fd3180, 0d7FF0000000000000;
	mov.f64 	%fd3179, 0dBFF0000000000000;
$L__BB0_638:
	ld.global.f64 	%fd2227, [%rd13+10416];
	add.f64 	%fd2228, %fd3180, %fd2227;
	ld.global.f64 	%fd2229, [%rd13+10424];
	add.f64 	%fd2230, %fd3179, %fd2229;
	ld.global.f64 	%fd2231, [%rd13+10432];
	add.f64 	%fd2232, %fd2230, %fd2231;
	div.rn.f64 	%fd2233, %fd2228, %fd2232;
	st.global.f64 	[%rd13+10528], %fd2233;
	ld.global.f64 	%fd2234, [%rd81];
	add.f64 	%fd2235, %fd2234, %fd2227;
	ld.global.f64 	%fd2236, [%rd81+5000];
	add.f64 	%fd2237, %fd2236, %fd2229;
	add.f64 	%fd2238, %fd2237, %fd2231;
	div.rn.f64 	%fd2239, %fd2235, %fd2238;
	st.global.f64 	[%rd13+10536], %fd2239;
	setp.ltu.f64 	%p655, %fd2233, %fd2239;
	@%p655 bra 	$L__BB0_653;
	st.global.f64 	[%rd13+10496], %fd3179;
	st.global.f64 	[%rd13+10504], %fd3180;
	bra.uni 	$L__BB0_653;
$L__BB0_640:
	add.s32 	%r2036, %r349, %r360;
	add.s32 	%r2037, %r345, %r348;
	sub.s32 	%r2038, %r2037, %r2036;
	mul.wide.s32 	%rd2106, %r2038, 8;
	mov.u64 	%rd2107, parameter;
	add.s64 	%rd2108, %rd2107, %rd2106;
	ld.const.f64 	%fd2188, [%rd2108];
	ld.global.s8 	%r2039, [%rd79];
	mul.wide.s32 	%rd2109, %r2039, 5;
	ld.global.s8 	%rd2110, [%rd80+27];
	add.s64 	%rd2111, %rd2109, %rd2110;
	shl.b64 	%rd2112, %rd2111, 3;
	add.s64 	%rd2113, %rd2107, %rd2112;
	ld.const.f64 	%fd2189, [%rd2113+45640];
	add.f64 	%fd2190, %fd2188, %fd2189;
	cvt.s64.s32 	%rd2114, %r348;
	add.s64 	%rd2115, %rd12, %rd2114;
	ld.global.s8 	%r2040, [%rd2115];
	mul.wide.s32 	%rd2116, %r2040, 5;
	cvt.s64.s32 	%rd2117, %r2872;
	add.s64 	%rd2118, %rd2115, %rd2117;
	ld.global.s8 	%rd2119, [%rd2118+27];
	add.s64 	%rd2120, %rd2116, %rd2119;
	shl.b64 	%rd2121, %rd2120, 3;
	add.s64 	%rd2122, %rd2107, %rd2121;
	ld.const.f64 	%fd2191, [%rd2122+45640];
	add.f64 	%fd2192, %fd2190, %fd2191;
	st.global.f64 	[%rd13+10552], %fd2192;
	ld.global.f64 	%fd2193, [%rd82];
	add.f64 	%fd3182, %fd2193, %fd2192;
	st.global.f64 	[%rd13+10552], %fd3182;
	ld.const.f64 	%fd2194, [%rd2108+-720];
	ld.global.s8 	%r2041, [%rd79];
	mul.wide.s32 	%rd2123, %r2041, 5;
	ld.global.s8 	%rd2124, [%rd80+27];
	add.s64 	%rd2125, %rd2123, %rd2124;
	shl.b64 	%rd2126, %rd2125, 3;
	add.s64 	%rd2127, %rd2107, %rd2126;
	ld.const.f64 	%fd2195, [%rd2127+45440];
	add.f64 	%fd2196, %fd2194, %fd2195;
	ld.global.s8 	%r2042, [%rd2115];
	mul.wide.s32 	%rd2128, %r2042, 5;
	ld.global.s8 	%rd2129, [%rd2118+27];
	add.s64 	%rd2130, %rd2128, %rd2129;
	shl.b64 	%rd2131, %rd2130, 3;
	add.s64 	%rd2132, %rd2107, %rd2131;
	ld.const.f64 	%fd2197, [%rd2132+45440];
	add.f64 	%fd2198, %fd2196, %fd2197;
	st.global.f64 	[%rd13+10544], %fd2198;
	ld.global.f64 	%fd2199, [%rd82+5000];
	add.f64 	%fd3181, %fd2199, %fd2198;
	st.global.f64 	[%rd13+10544], %fd3181;
	abs.f64 	%fd2200, %fd3182;
	setp.leu.f64 	%p646, %fd2200, 0d41CDCD64FF800000;
	@%p646 bra 	$L__BB0_642;
	mov.b64 	%rd2133, 9218868437227405312;
	st.global.u64 	[%rd13+10552], %rd2133;
	mov.b64 	%rd2134, -4616189618054758400;
	st.global.u64 	[%rd13+10544], %rd2134;
	mov.f64 	%fd3182, 0d7FF0000000000000;
	mov.f64 	%fd3181, 0dBFF0000000000000;
$L__BB0_642:
	ld.global.f64 	%fd2203, [%rd13+10416];
	add.f64 	%fd2204, %fd3182, %fd2203;
	ld.global.f64 	%fd2205, [%rd13+10424];
	add.f64 	%fd2206, %fd3181, %fd2205;
	ld.global.f64 	%fd2207, [%rd13+10432];
	add.f64 	%fd2208, %fd2206, %fd2207;
	div.rn.f64 	%fd2209, %fd2204, %fd2208;
	st.global.f64 	[%rd13+10528], %fd2209;
	ld.global.f64 	%fd2210, [%rd81];
	add.f64 	%fd2211, %fd2210, %fd2203;
	ld.global.f64 	%fd2212, [%rd81+5000];
	add.f64 	%fd2213, %fd2212, %fd2205;
	add.f64 	%fd2214, %fd2213, %fd2207;
	div.rn.f64 	%fd2215, %fd2211, %fd2214;
	st.global.f64 	[%rd13+10536], %fd2215;
	setp.ltu.f64 	%p647, %fd2209, %fd2215;
	@%p647 bra 	$L__BB0_653;
	st.global.f64 	[%rd13+10496], %fd3181;
	st.global.f64 	[%rd13+10504], %fd3182;
	bra.uni 	$L__BB0_653;
$L__BB0_644:
	setp.ne.s32 	%p636, %r351, -2;
	setp.ne.s32 	%p637, %r350, -2;
	or.pred  	%p638, %p636, %p637;
	@%p638 bra 	$L__BB0_649;
	ld.global.s8 	%r2003, [%rd80+26];
	ld.global.u8 	%r2004, [%rd79+1];
	ld.global.u8 	%r2005, [%rd79];
	prmt.b32 	%r2006, %r2005, %r2004, 0x3340U;
	ld.global.u8 	%r2007, [%rd80+27];
	prmt.b32 	%r2008, %r2007, 0, 0x3340U;
	prmt.b32 	%r2009, %r2006, %r2008, 0x5410U;
	mov.b32 	%r2010, 334205;
	dp4a.s32.u32 	%r2011, %r2009, %r2010, %r2003;
	mul.wide.s32 	%rd2091, %r2011, 8;
	mov.u64 	%rd2092, parameter;
	add.s64 	%rd2093, %rd2092, %rd2091;
	ld.const.f64 	%fd2164, [%rd2093+10000];
	cvt.s64.s32 	%rd2094, %r349;
	add.s64 	%rd2095, %rd12, %rd2094;
	cvt.s64.s32 	%rd2096, %r348;
	add.s64 	%rd2097, %rd12, %rd2096;
	ld.global.s8 	%r2012, [%rd2097+-1];
	ld.global.u8 	%r2013, [%rd2095+28];
	ld.global.u8 	%r2014, [%rd2095+27];
	prmt.b32 	%r2015, %r2014, %r2013, 0x3340U;
	ld.global.u8 	%r2016, [%rd2097];
	prmt.b32 	%r2017, %r2016, 0, 0x3340U;
	prmt.b32 	%r2018, %r2015, %r2017, 0x5410U;
	dp4a.s32.u32 	%r2019, %r2018, %r2010, %r2012;
	mul.wide.s32 	%rd2098, %r2019, 8;
	add.s64 	%rd2099, %rd2092, %rd2098;
	ld.const.f64 	%fd2165, [%rd2099+10000];
	add.f64 	%fd2166, %fd2164, %fd2165;
	st.global.f64 	[%rd13+10544], %fd2166;
	ld.global.f64 	%fd2167, [%rd82+5000];
	add.f64 	%fd3183, %fd2167, %fd2166;
	st.global.f64 	[%rd13+10544], %fd3183;
	ld.global.s8 	%r2020, [%rd80+26];
	ld.global.u8 	%r2021, [%rd79+1];
	ld.global.u8 	%r2022, [%rd79];
	prmt.b32 	%r2023, %r2022, %r2021, 0x3340U;
	ld.global.u8 	%r2024, [%rd80+27];
	prmt.b32 	%r2025, %r2024, 0, 0x3340U;
	prmt.b32 	%r2026, %r2023, %r2025, 0x5410U;
	dp4a.s32.u32 	%r2027, %r2026, %r2010, %r2020;
	mul.wide.s32 	%rd2100, %r2027, 8;
	add.s64 	%rd2101, %rd2092, %rd2100;
	ld.const.f64 	%fd2168, [%rd2101+15000];
	ld.global.s8 	%r2028, [%rd2097+-1];
	ld.global.u8 	%r2029, [%rd2095+28];
	ld.global.u8 	%r2030, [%rd2095+27];
	prmt.b32 	%r2031, %r2030, %r2029, 0x3340U;
	ld.global.u8 	%r2032, [%rd2097];
	prmt.b32 	%r2033, %r2032, 0, 0x3340U;
	prmt.b32 	%r2034, %r2031, %r2033, 0x5410U;
	dp4a.s32.u32 	%r2035, %r2034, %r2010, %r2028;
	mul.wide.s32 	%rd2102, %r2035, 8;
	add.s64 	%rd2103, %rd2092, %rd2102;
	ld.const.f64 	%fd2169, [%rd2103+15000];
	add.f64 	%fd2170, %fd2168, %fd2169;
	st.global.f64 	[%rd13+10552], %fd2170;
	ld.global.f64 	%fd2171, [%rd82];
	add.f64 	%fd3184, %fd2171, %fd2170;
	st.global.f64 	[%rd13+10552], %fd3184;
	abs.f64 	%fd2172, %fd3184;
	setp.leu.f64 	%p641, %fd2172, 0d41CDCD64FF800000;
	@%p641 bra 	$L__BB0_647;
	mov.b64 	%rd2104, 9218868437227405312;
	st.global.u64 	[%rd13+10552], %rd2104;
	mov.b64 	%rd2105, -4616189618054758400;
	st.global.u64 	[%rd13+10544], %rd2105;
	mov.f64 	%fd3184, 0d7FF0000000000000;
	mov.f64 	%fd3183, 0dBFF0000000000000;
$L__BB0_647:
	ld.global.f64 	%fd2175, [%rd13+10416];
	add.f64 	%fd2176, %fd3184, %fd2175;
	ld.global.f64 	%fd2177, [%rd13+10424];
	add.f64 	%fd2178, %fd3183, %fd2177;
	ld.global.f64 	%fd2179, [%rd13+10432];
	add.f64 	%fd2180, %fd2178, %fd2179;
	div.rn.f64 	%fd2181, %fd2176, %fd2180;
	st.global.f64 	[%rd13+10528], %fd2181;
	ld.global.f64 	%fd2182, [%rd81];
	add.f64 	%fd2183, %fd2182, %fd2175;
	ld.global.f64 	%fd2184, [%rd81+5000];
	add.f64 	%fd2185, %fd2184, %fd2177;
	add.f64 	%fd2186, %fd2185, %fd2179;
	div.rn.f64 	%fd2187, %fd2183, %fd2186;
	st.global.f64 	[%rd13+10536], %fd2187;
	setp.ltu.f64 	%p642, %fd2181, %fd2187;
	@%p642 bra 	$L__BB0_653;
	st.global.f64 	[%rd13+10496], %fd3183;
	st.global.f64 	[%rd13+10504], %fd3184;
	bra.uni 	$L__BB0_653;
$L__BB0_649:
	add.s32 	%r1964, %r349, %r360;
	add.s32 	%r1965, %r343, %r348;
	sub.s32 	%r1966, %r1965, %r1964;
	mul.wide.s32 	%rd2074, %r1966, 8;
	mov.u64 	%rd2075, parameter;
	add.s64 	%rd2076, %rd2075, %rd2074;
	ld.const.f64 	%fd2134, [%rd2076];
	ld.global.s8 	%r1967, [%rd80+26];
	ld.global.u8 	%r1968, [%rd79+1];
	ld.global.u8 	%r1969, [%rd79];
	prmt.b32 	%r1970, %r1969, %r1968, 0x3340U;
	ld.global.u8 	%r1971, [%rd80+27];
	prmt.b32 	%r1972, %r1971, 0, 0x3340U;
	prmt.b32 	%r1973, %r1970, %r1972, 0x5410U;
	mov.b32 	%r1974, 334205;
	dp4a.s32.u32 	%r1975, %r1973, %r1974, %r1967;
	mul.wide.s32 	%rd2077, %r1975, 8;
	add.s64 	%rd2078, %rd2075, %rd2077;
	ld.const.f64 	%fd2135, [%rd2078+30440];
	add.f64 	%fd2136, %fd2134, %fd2135;
	cvt.s64.s32 	%rd2079, %r349;
	add.s64 	%rd2080, %rd12, %rd2079;
	cvt.s64.s32 	%rd2081, %r348;
	add.s64 	%rd2082, %rd12, %rd2081;
	ld.global.s8 	%r1976, [%rd2082+-1];
	ld.global.u8 	%r1977, [%rd2080+28];
	ld.global.u8 	%r1978, [%rd2080+27];
	prmt.b32 	%r1979, %r1978, %r1977, 0x3340U;
	ld.global.u8 	%r1980, [%rd2082];
	prmt.b32 	%r1981, %r1980, 0, 0x3340U;
	prmt.b32 	%r1982, %r1979, %r1981, 0x5410U;
	dp4a.s32.u32 	%r1983, %r1982, %r1974, %r1976;
	mul.wide.s32 	%rd2083, %r1983, 8;
	add.s64 	%rd2084, %rd2075, %rd2083;
	ld.const.f64 	%fd2137, [%rd2084+30440];
	add.f64 	%fd2138, %fd2136, %fd2137;
	st.global.f64 	[%rd13+10552], %fd2138;
	ld.global.f64 	%fd2139, [%rd82];
	add.f64 	%fd3186, %fd2139, %fd2138;
	st.global.f64 	[%rd13+10552], %fd3186;
	ld.const.f64 	%fd2140, [%rd2076+-720];
	ld.global.s8 	%r1984, [%rd80+26];
	ld.global.u8 	%r1985, [%rd79+1];
	ld.global.u8 	%r1986, [%rd79];
	prmt.b32 	%r1987, %r1986, %r1985, 0x3340U;
	ld.global.u8 	%r1988, [%rd80+27];
	prmt.b32 	%r1989, %r1988, 0, 0x3340U;
	prmt.b32 	%r1990, %r1987, %r1989, 0x5410U;
	dp4a.s32.u32 	%r1991, %r1990, %r1974, %r1984;
	mul.wide.s32 	%rd2085, %r1991, 8;
	add.s64 	%rd2086, %rd2075, %rd2085;
	ld.const.f64 	%fd2141, [%rd2086+25440];
	add.f64 	%fd2142, %fd2140, %fd2141;
	ld.global.s8 	%r1992, [%rd2082+-1];
	ld.global.u8 	%r1993, [%rd2080+28];
	ld.global.u8 	%r1994, [%rd2080+27];
	prmt.b32 	%r1995, %r1994, %r1993, 0x3340U;
	ld.global.u8 	%r1996, [%rd2082];
	prmt.b32 	%r1997, %r1996, 0, 0x3340U;
	prmt.b32 	%r1998, %r1995, %r1997, 0x5410U;
	dp4a.s32.u32 	%r1999, %r1998, %r1974, %r1992;
	mul.wide.s32 	%rd2087, %r1999, 8;
	add.s64 	%rd2088, %rd2075, %rd2087;
	ld.const.f64 	%fd2143, [%rd2088+25440];
	add.f64 	%fd2144, %fd2142, %fd2143;
	sub.s32 	%r2000, %r348, %r344;
	add.s32 	%r2001, %r2000, %r349;
	abs.s32 	%r2002, %r2001;
	cvt.rn.f64.s32 	%fd2145, %r2002;
	fma.rn.f64 	%fd2146, %fd2145, 0dBFEEF3E864B31D04, %fd2144;
	st.global.f64 	[%rd13+10544], %fd2146;
	ld.global.f64 	%fd2147, [%rd82+5000];
	add.f64 	%fd3185, %fd2147, %fd2146;
	st.global.f64 	[%rd13+10544], %fd3185;
	abs.f64 	%fd2148, %fd3186;
	setp.leu.f64 	%p639, %fd2148, 0d41CDCD64FF800000;
	@%p639 bra 	$L__BB0_651;
	mov.b64 	%rd2089, 9218868437227405312;
	st.global.u64 	[%rd13+10552], %rd2089;
	mov.b64 	%rd2090, -4616189618054758400;
	st.global.u64 	[%rd13+10544], %rd2090;
	mov.f64 	%fd3186, 0d7FF0000000000000;
	mov.f64 	%fd3185, 0dBFF0000000000000;
$L__BB0_651:
	ld.global.f64 	%fd2151, [%rd13+10416];
	add.f64 	%fd2152, %fd3186, %fd2151;
	ld.global.f64 	%fd2153, [%rd13+10424];
	add.f64 	%fd2154, %fd3185, %fd2153;
	ld.global.f64 	%fd2155, [%rd13+10432];
	add.f64 	%fd2156, %fd2154, %fd2155;
	div.rn.f64 	%fd2157, %fd2152, %fd2156;
	st.global.f64 	[%rd13+10528], %fd2157;
	ld.global.f64 	%fd2158, [%rd81];
	add.f64 	%fd2159, %fd2158, %fd2151;
	ld.global.f64 	%fd2160, [%rd81+5000];
	add.f64 	%fd2161, %fd2160, %fd2153;
	add.f64 	%fd2162, %fd2161, %fd2155;
	div.rn.f64 	%fd2163, %fd2159, %fd2162;
	st.global.f64 	[%rd13+10536], %fd2163;
	setp.ltu.f64 	%p640, %fd2157, %fd2163;
	@%p640 bra 	$L__BB0_653;
	st.global.f64 	[%rd13+10496], %fd3185;
	st.global.f64 	[%rd13+10504], %fd3186;
$L__BB0_653:
	ld.global.f64 	%fd2240, [%rd13+10504];
	abs.f64 	%fd2241, %fd2240;
	setp.geu.f64 	%p656, %fd2241, 0d41CDCD64FF800000;
	@%p656 bra 	$L__BB0_656;
	ld.global.f64 	%fd2242, [%rd13+10496];
	setp.geu.f64 	%p657, %fd2242, 0dC0A3880000000000;
	@%p657 bra 	$L__BB0_656;
	mov.b64 	%rd2150, 0;
	st.global.u64 	[%rd13+10504], %rd2150;
$L__BB0_656:
	ld.global.u32 	%r2065, [%rd5+420];
	add.s32 	%r348, %r2065, 1;
	st.global.u32 	[%rd5+420], %r348;
	ld.global.u32 	%r2872, [%rd5+416];
	sub.s32 	%r2066, %r359, %r2872;
	setp.lt.s32 	%p658, %r348, %r2066;
	@%p658 bra 	$L__BB0_626;
$L__BB0_657:
	add.s32 	%r2869, %r2872, -1;
	st.global.u32 	[%rd14], %r2869;
	setp.gt.s32 	%p659, %r2872, 4;
	@%p659 bra 	$L__BB0_623;
$L__BB0_658:
	ld.global.u32 	%r360, [%rd5+432];
	ld.global.u32 	%r359, [%rd5+436];
$L__BB0_659:
	setp.lt.s32 	%p660, %r360, %r359;
	mov.f64 	%fd3187, 0dBFF0000000000000;
	@%p660 bra 	$L__BB0_661;
	mov.b64 	%rd2151, -4616189618054758400;
	st.global.u64 	[%rd13+10640], %rd2151;
	bra.uni 	$L__BB0_664;
$L__BB0_661:
	setp.ne.s32 	%p661, %r360, %r574;
	setp.ne.s32 	%p662, %r359, %r53;
	and.pred  	%p663, %p661, %p662;
	@%p663 bra 	$L__BB0_663;
	mov.b64 	%rd2159, -4616189618054758400;
	st.global.u64 	[%rd13+10640], %rd2159;
	bra.uni 	$L__BB0_664;
$L__BB0_663:
	setp.gt.s32 	%p664, %r360, %r574;
	selp.b32 	%r2067, %r574, 0, %p664;
	sub.s32 	%r2068, %r360, %r2067;
	setp.gt.s32 	%p665, %r359, %r574;
	selp.b32 	%r2069, %r574, 0, %p665;
	sub.s32 	%r2070, %r359, %r2069;
	cvt.s64.s32 	%rd2152, %r2068;
	add.s64 	%rd2153, %rd12, %rd2152;
	cvt.s64.s32 	%rd2154, %r2070;
	add.s64 	%rd2155, %rd12, %rd2154;
	ld.global.s8 	%r2071, [%rd2155+26];
	ld.global.u8 	%r2072, [%rd2153+1];
	ld.global.u8 	%r2073, [%rd2153];
	prmt.b32 	%r2074, %r2073, %r2072, 0x3340U;
	ld.global.u8 	%r2075, [%rd2155+27];
	prmt.b32 	%r2076, %r2075, 0, 0x3340U;
	prmt.b32 	%r2077, %r2074, %r2076, 0x5410U;
	mov.b32 	%r2078, 334205;
	dp4a.s32.u32 	%r2079, %r2077, %r2078, %r2071;
	mul.wide.s32 	%rd2156, %r2079, 8;
	mov.u64 	%rd2157, parameter;
	add.s64 	%rd2158, %rd2157, %rd2156;
	ld.const.f64 	%fd3187, [%rd2158];
	st.global.f64 	[%rd13+10640], %fd3187;
$L__BB0_664:
	ld.global.u32 	%r361, [%rd5+432];
	add.s32 	%r2080, %r361, -1;
	ld.global.u32 	%r362, [%rd5+436];
	add.s32 	%r2081, %r189, %r362;
	mad.lo.s32 	%r2082, %r2080, %r187, %r2081;
	mul.wide.s32 	%rd2160, %r2082, 8;
	add.s64 	%rd83, %rd4, %rd2160;
	ld.global.f64 	%fd391, [%rd83];
	mad.lo.s32 	%r2083, %r361, %r187, %r190;
	add.s32 	%r2084, %r2083, %r362;
	mul.wide.s32 	%rd2161, %r2084, 8;
	add.s64 	%rd2162, %rd4, %rd2161;
	ld.global.f64 	%fd2245, [%rd2162];
	add.f64 	%fd2246, %fd3187, %fd2245;
	abs.f64 	%fd392, %fd391;
	abs.f64 	%fd2247, %fd2246;
	max.f64 	%fd2249, %fd392, %fd2247;
	setp.gt.f64 	%p666, %fd2249, 0d41CDCD64FF800000;
	sub.f64 	%fd2250, %fd391, %fd2246;
	abs.f64 	%fd2251, %fd2250;
	setp.geu.f64 	%p667, %fd2251, 0d3EE4F8B588E368F1;
	or.pred  	%p668, %p666, %p667;
	@%p668 bra 	$L__BB0_677;
	setp.lt.s32 	%p669, %r361, %r362;
	mov.f64 	%fd3188, 0d7FF0000000000000;
	@%p669 bra 	$L__BB0_667;
	mov.b64 	%rd2163, 9218868437227405312;
	st.global.u64 	[%rd13+10640], %rd2163;
	bra.uni 	$L__BB0_672;
$L__BB0_667:
	setp.ne.s32 	%p670, %r361, %r574;
	setp.ne.s32 	%p671, %r362, %r53;
	and.pred  	%p672, %p670, %p671;
	@%p672 bra 	$L__BB0_669;
	mov.b64 	%rd2172, 9218868437227405312;
	st.global.u64 	[%rd13+10640], %rd2172;
	bra.uni 	$L__BB0_672;
$L__BB0_669:
	setp.gt.s32 	%p673, %r361, %r574;
	selp.b32 	%r2085, %r574, 0, %p673;
	sub.s32 	%r2086, %r361, %r2085;
	setp.gt.s32 	%p674, %r362, %r574;
	selp.b32 	%r2087, %r574, 0, %p674;
	sub.s32 	%r2088, %r362, %r2087;
	cvt.s64.s32 	%rd2164, %r2086;
	add.s64 	%rd2165, %rd12, %rd2164;
	cvt.s64.s32 	%rd2166, %r2088;
	add.s64 	%rd2167, %rd12, %rd2166;
	ld.global.s8 	%r2089, [%rd2167+26];
	ld.global.u8 	%r2090, [%rd2165+1];
	ld.global.u8 	%r2091, [%rd2165];
	prmt.b32 	%r2092, %r2091, %r2090, 0x3340U;
	ld.global.u8 	%r2093, [%rd2167+27];
	prmt.b32 	%r2094, %r2093, 0, 0x3340U;
	prmt.b32 	%r2095, %r2092, %r2094, 0x5410U;
	mov.b32 	%r2096, 334205;
	dp4a.s32.u32 	%r2097, %r2095, %r2096, %r2089;
	mul.wide.s32 	%rd2168, %r2097, 8;
	mov.u64 	%rd2169, parameter;
	add.s64 	%rd2170, %rd2169, %rd2168;
	ld.const.f64 	%fd393, [%rd2170+5000];
	abs.f64 	%fd2254, %fd393;
	setp.geu.f64 	%p675, %fd2254, 0d41CDCD64FF800000;
	@%p675 bra 	$L__BB0_671;
	st.global.f64 	[%rd13+10640], %fd393;
	mov.f64 	%fd3188, %fd393;
	bra.uni 	$L__BB0_672;
$L__BB0_671:
	mov.b64 	%rd2171, 9218868437227405312;
	st.global.u64 	[%rd13+10640], %rd2171;
$L__BB0_672:
	ld.global.u32 	%r363, [%rd5+432];
	add.s32 	%r2098, %r363, -1;
	ld.global.u32 	%r364, [%rd5+436];
	add.s32 	%r2099, %r188, %r364;
	mad.lo.s32 	%r2100, %r2098, %r187, %r2099;
	mul.wide.s32 	%rd2173, %r2100, 8;
	add.s64 	%rd2174, %rd4, %rd2173;
	ld.global.f64 	%fd2257, [%rd2174];
	mad.lo.s32 	%r2101, %r363, %r187, %r191;
	add.s32 	%r2102, %r2101, %r364;
	mul.wide.s32 	%rd2175, %r2102, 8;
	add.s64 	%rd2176, %rd4, %rd2175;
	ld.global.f64 	%fd2258, [%rd2176];
	add.f64 	%fd2259, %fd3188, %fd2258;
	abs.f64 	%fd2260, %fd2257;
	abs.f64 	%fd2261, %fd2259;
	max.f64 	%fd2263, %fd2260, %fd2261;
	setp.gt.f64 	%p676, %fd2263, 0d41CDCD64FF800000;
	sub.f64 	%fd2264, %fd2257, %fd2259;
	abs.f64 	%fd2265, %fd2264;
	setp.geu.f64 	%p677, %fd2265, 0d3EE4F8B588E368F1;
	or.pred  	%p678, %p676, %p677;
	@%p678 bra 	$L__BB0_676;
	ld.global.u32 	%r2103, [%rd5+440];
	ld.global.u32 	%r365, [%rd5+444];
	add.s32 	%r2875, %r2103, -1;
	st.global.u32 	[%rd5+416], %r2875;
	setp.le.s32 	%p679, %r2875, %r365;
	@%p679 bra 	$L__BB0_675;
$L__BB0_674:
	mul.lo.s32 	%r2104, %r2875, 3;
	mul.wide.s32 	%rd2177, %r2104, 4;
	add.s64 	%rd2178, %rd5, %rd2177;
	ld.global.u32 	%r2105, [%rd2178+200];
	add.s32 	%r2106, %r192, %r2104;
	mul.wide.s32 	%rd2179, %r2106, 4;
	add.s64 	%rd2180, %rd3, %rd2179;
	st.global.u32 	[%rd2180], %r2105;
	ld.global.u32 	%r2107, [%rd5+416];
	mad.lo.s32 	%r2108, %r2107, 3, %r182;
	mul.wide.s32 	%rd2181, %r2108, 4;
	add.s64 	%rd2182, %rd3, %rd2181;
	ld.global.u32 	%r2109, [%rd2182];
	st.global.u32 	[%rd2182+12], %r2109;
	ld.global.u32 	%r2110, [%rd5+416];
	mad.lo.s32 	%r2111, %r2110, 3, %r183;
	mul.wide.s32 	%rd2183, %r2111, 4;
	add.s64 	%rd2184, %rd3, %rd2183;
	ld.global.u32 	%r2112, [%rd2184];
	st.global.u32 	[%rd2184+12], %r2112;
	ld.global.u32 	%r2113, [%rd5+416];
	add.s32 	%r2875, %r2113, -1;
	st.global.u32 	[%rd5+416], %r2875;
	setp.gt.s32 	%p680, %r2875, %r365;
	@%p680 bra 	$L__BB0_674;
$L__BB0_675:
	mad.lo.s32 	%r2114, %r365, 3, %r192;
	mul.wide.s32 	%rd2185, %r2114, 4;
	add.s64 	%rd2186, %rd3, %rd2185;
	add.s32 	%r2115, %r363, 1;
	st.global.u32 	[%rd2186], %r2115;
	add.s32 	%r2116, %r364, -1;
	st.global.u32 	[%rd2186+4], %r2116;
	mov.b32 	%r2117, 0;
	st.global.u32 	[%rd2186+8], %r2117;
$L__BB0_676:
	ld.global.u32 	%r2118, [%rd5+440];
	add.s32 	%r2119, %r2118, 1;
	st.global.u32 	[%rd5+440], %r2119;
	bra.uni 	$L__BB0_712;
$L__BB0_677:
	ld.global.f64 	%fd2267, [%rd13+10496];
	abs.f64 	%fd2268, %fd2267;
	max.f64 	%fd2270, %fd392, %fd2268;
	setp.gt.f64 	%p681, %fd2270, 0d41CDCD64FF800000;
	sub.f64 	%fd2271, %fd391, %fd2267;
	abs.f64 	%fd2272, %fd2271;
	setp.geu.f64 	%p682, %fd2272, 0d3EE4F8B588E368F1;
	or.pred  	%p683, %p681, %p682;
	@%p683 bra 	$L__BB0_712;
	ld.global.f64 	%fd2274, [%rd83+-5000];
	ld.global.f64 	%fd2275, [%rd13+10504];
	abs.f64 	%fd2276, %fd2274;
	abs.f64 	%fd2277, %fd2275;
	max.f64 	%fd2279, %fd2276, %fd2277;
	setp.gt.f64 	%p684, %fd2279, 0d41CDCD64FF800000;
	sub.f64 	%fd2280, %fd2274, %fd2275;
	abs.f64 	%fd2281, %fd2280;
	setp.geu.f64 	%p685, %fd2281, 0d3EE4F8B588E368F1;
	or.pred  	%p686, %p684, %p685;
	@%p686 bra 	$L__BB0_712;
	mov.b32 	%r2120, 0;
	st.global.u32 	[%rd5+464], %r2120;
	sub.s32 	%r2121, %r362, %r361;
	add.s32 	%r2876, %r2121, -3;
	st.global.u32 	[%rd5+460], %r2876;
	setp.lt.s32 	%p687, %r2876, 4;
	@%p687 bra 	$L__BB0_712;
$L__BB0_680:
	ld.global.u32 	%r371, [%rd5+436];
	ld.global.u32 	%r372, [%rd5+432];
	sub.s32 	%r2122, %r371, %r372;
	add.s32 	%r2123, %r2122, -32;
	setp.lt.s32 	%p688, %r2876, %r2123;
	@%p688 bra 	$L__BB0_712;
	ld.global.u32 	%r2124, [%rd5+464];
	setp.ne.s32 	%p689, %r2124, 0;
	@%p689 bra 	$L__BB0_712;
	add.s32 	%r2877, %r372, 1;
	st.global.u32 	[%rd5+448], %r2877;
	sub.s32 	%r2125, %r371, %r2876;
	setp.ge.s32 	%p690, %r2877, %r2125;
	mov.u32 	%r2880, %r2876;
	@%p690 bra 	$L__BB0_711;
	mov.u32 	%r2880, %r2876;
$L__BB0_684:
	add.s32 	%r2126, %r2877, %r2880;
	st.global.u32 	[%rd5+452], %r2126;
	mov.b64 	%rd2187, -4616189618054758400;
	st.global.u64 	[%rd13+10512], %rd2187;
	mov.b64 	%rd2188, 9218868437227405312;
	st.global.u64 	[%rd13+10520], %rd2188;
	ld.global.u32 	%r376, [%rd5+432];
	ld.global.u32 	%r377, [%rd5+436];
	ld.global.u32 	%r378, [%rd5+448];
	ld.global.u32 	%r379, [%rd5+452];
	mov.b64 	%rd2189, -4564063970805153792;
	st.global.u64 	[%rd13+10544], %rd2189;
	mov.b64 	%rd2190, 0;
	st.global.u64 	[%rd13+10552], %rd2190;
	sub.s32 	%r2127, %r377, %r376;
	add.s32 	%r2128, %r2127, %r378;
	sub.s32 	%r2129, %r2128, %r379;
	add.s32 	%r2130, %r2129, -2;
	setp.lt.s32 	%p691, %r2130, 31;
	@%p691 bra 	$L__BB0_686;
	mov.b64 	%rd2289, -4616189618054758400;
	st.global.u64 	[%rd13+10512], %rd2289;
	mov.b64 	%rd2290, 9218868437227405312;
	st.global.u64 	[%rd13+10520], %rd2290;
	mov.f64 	%fd3200, 0dBFF0000000000000;
	mov.f64 	%fd3199, 0d7FF0000000000000;
	bra.uni 	$L__BB0_705;
$L__BB0_686:
	add.s32 	%r380, %r376, 1;
	setp.eq.s32 	%p692, %r378, %r380;
	sub.s32 	%r381, %r379, %r377;
	setp.lt.s32 	%p693, %r381, -1;
	and.pred  	%p694, %p692, %p693;
	@%p694 bra 	$L__BB0_688;
	add.s32 	%r2131, %r379, 1;
	setp.ne.s32 	%p695, %r377, %r2131;
	sub.s32 	%r382, %r376, %r378;
	setp.gt.s32 	%p696, %r382, -2;
	or.pred  	%p697, %p696, %p695;
	@%p697 bra 	$L__BB0_698;
$L__BB0_688:
	setp.ne.s32 	%p703, %r381, -2;
	sub.s32 	%r383, %r376, %r378;
	setp.ne.s32 	%p704, %r383, -2;
	and.pred  	%p705, %p704, %p703;
	@%p705 bra 	$L__BB0_695;
	setp.eq.s32 	%p707, %r381, -2;
	setp.eq.s32 	%p708, %r378, %r380;
	and.pred  	%p709, %p708, %p707;
	@%p709 bra 	$L__BB0_691;
	setp.ne.s32 	%p710, %r383, -2;
	add.s32 	%r2223, %r379, 1;
	setp.ne.s32 	%p711, %r377, %r2223;
	mov.f64 	%fd3199, 0d0000000000000000;
	mov.f64 	%fd3200, 0dC0A9300000000000;
	or.pred  	%p712, %p710, %p711;
	@%p712 bra 	$L__BB0_692;
$L__BB0_691:
	add.s32 	%r2224, %r379, %r376;
	add.s32 	%r2225, %r377, %r378;
	sub.s32 	%r2226, %r2225, %r2224;
	add.s32 	%r2227, %r2226, 3147;
	mul.wide.s32 	%rd2270, %r2227, 8;
	mov.u64 	%rd2271, parameter;
	add.s64 	%rd2272, %rd2271, %rd2270;
	ld.const.f64 	%fd2355, [%rd2272];
	cvt.s64.s32 	%rd2273, %r376;
	add.s64 	%rd2274, %rd12, %rd2273;
	cvt.s64.s32 	%rd2275, %r378;
	add.s64 	%rd2276, %rd12, %rd2275;
	cvt.s64.s32 	%rd2277, %r377;
	add.s64 	%rd2278, %rd12, %rd2277;
	cvt.s64.s32 	%rd2279, %r379;
	add.s64 	%rd2280, %rd12, %rd2279;
	ld.global.s8 	%r2228, [%rd2280+27];
	ld.global.u8 	%r2229, [%rd2276];
	ld.global.u8 	%r2230, [%rd2274];
	prmt.b32 	%r2231, %r2230, %r2229, 0x3340U;
	ld.global.u8 	%r2232, [%rd2278+27];
	prmt.b32 	%r2233, %r2232, 0, 0x3340U;
	prmt.b32 	%r2234, %r2231, %r2233, 0x5410U;
	mov.b32 	%r2235, 334205;
	dp4a.s32.u32 	%r2236, %r2234, %r2235, %r2228;
	mul.wide.s32 	%rd2281, %r2236, 8;
	add.s64 	%rd2282, %rd2271, %rd2281;
	ld.const.f64 	%fd2356, [%rd2282+5000];
	add.f64 	%fd3199, %fd2355, %fd2356;
	st.global.f64 	[%rd13+10552], %fd3199;
	ld.const.f64 	%fd2357, [%rd2272+-720];
	ld.global.s8 	%r2237, [%rd2280+27];
	ld.global.u8 	%r2238, [%rd2274];
	ld.global.u8 	%r2239, [%rd2276];
	prmt.b32 	%r2240, %r2239, %r2238, 0x3340U;
	ld.global.u8 	%r2241, [%rd2278+27];
	prmt.b32 	%r2242, %r2241, 0, 0x3340U;
	prmt.b32 	%r2243, %r2240, %r2242, 0x5410U;
	mov.b32 	%r2244, 359705;
	dp4a.s32.u32 	%r2245, %r2243, %r2244, %r2237;
	mul.wide.s32 	%rd2283, %r2245, 8;
	add.s64 	%rd2284, %rd2271, %rd2283;
	ld.const.f64 	%fd2358, [%rd2284];
	add.f64 	%fd3200, %fd2357, %fd2358;
	st.global.f64 	[%rd13+10544], %fd3200;
$L__BB0_692:
	abs.f64 	%fd2359, %fd3199;
	setp.leu.f64 	%p713, %fd2359, 0d41CDCD64FF800000;
	@%p713 bra 	$L__BB0_694;
	mov.b64 	%rd2285, 9218868437227405312;
	st.global.u64 	[%rd13+10552], %rd2285;
	mov.b64 	%rd2286, -4616189618054758400;
	st.global.u64 	[%rd13+10544], %rd2286;
	mov.f64 	%fd3199, 0d7FF0000000000000;
	mov.f64 	%fd3200, 0dBFF0000000000000;
$L__BB0_694:
	ld.global.f64 	%fd2362, [%rd13+10416];
	add.f64 	%fd2363, %fd3199, %fd2362;
	ld.global.f64 	%fd2364, [%rd13+10424];
	add.f64 	%fd2365, %fd3200, %fd2364;
	ld.global.f64 	%fd2366, [%rd13+10432];
	add.f64 	%fd2367, %fd2365, %fd2366;
	div.rn.f64 	%fd2368, %fd2363, %fd2367;
	st.global.f64 	[%rd13+10528], %fd2368;
	add.s32 	%r2246, %r376, -1;
	add.s32 	%r2247, %r188, %r377;
	mad.lo.s32 	%r2248, %r2246, %r187, %r2247;
	mul.wide.s32 	%rd2287, %r2248, 8;
	add.s64 	%rd2288, %rd4, %rd2287;
	ld.global.f64 	%fd2369, [%rd2288];
	add.f64 	%fd2370, %fd2369, %fd2362;
	ld.global.f64 	%fd2371, [%rd2288+5000];
	add.f64 	%fd2372, %fd2371, %fd2364;
	add.f64 	%fd2373, %fd2372, %fd2366;
	div.rn.f64 	%fd2374, %fd2370, %fd2373;
	st.global.f64 	[%rd13+10536], %fd2374;
	st.global.f64 	[%rd13+10512], %fd3200;
	st.global.f64 	[%rd13+10520], %fd3199;
	bra.uni 	$L__BB0_705;
$L__BB0_695:
	add.s32 	%r2212, %r379, %r376;
	add.s32 	%r2213, %r377, %r378;
	sub.s32 	%r2214, %r2213, %r2212;
	add.s32 	%r2215, %r2214, 3147;
	mul.wide.s32 	%rd2235, %r2215, 8;
	mov.u64 	%rd2236, parameter;
	add.s64 	%rd2237, %rd2236, %rd2235;
	ld.const.f64 	%fd2329, [%rd2237];
	cvt.s64.s32 	%rd2238, %r376;
	add.s64 	%rd2239, %rd12, %rd2238;
	ld.global.s8 	%r2216, [%rd2239];
	mul.wide.s32 	%rd2240, %r2216, 5;
	cvt.s64.s32 	%rd2241, %r377;
	add.s64 	%rd2242, %rd12, %rd2241;
	ld.global.s8 	%rd2243, [%rd2242+27];
	add.s64 	%rd2244, %rd2240, %rd2243;
	shl.b64 	%rd2245, %rd2244, 3;
	add.s64 	%rd2246, %rd2236, %rd2245;
	ld.const.f64 	%fd2330, [%rd2246+45640];
	add.f64 	%fd2331, %fd2329, %fd2330;
	cvt.s64.s32 	%rd2247, %r378;
	add.s64 	%rd2248, %rd12, %rd2247;
	ld.global.s8 	%r2217, [%rd2248];
	mul.wide.s32 	%rd2249, %r2217, 5;
	cvt.s64.s32 	%rd2250, %r379;
	add.s64 	%rd2251, %rd12, %rd2250;
	ld.global.s8 	%rd2252, [%rd2251+27];
	add.s64 	%rd2253, %rd2249, %rd2252;
	shl.b64 	%rd2254, %rd2253, 3;
	add.s64 	%rd2255, %rd2236, %rd2254;
	ld.const.f64 	%fd2332, [%rd2255+45640];
	add.f64 	%fd3199, %fd2331, %fd2332;
	st.global.f64 	[%rd13+10552], %fd3199;
	ld.const.f64 	%fd2333, [%rd2237+-720];
	ld.global.s8 	%r2218, [%rd2239];
	mul.wide.s32 	%rd2256, %r2218, 5;
	ld.global.s8 	%rd2257, [%rd2242+27];
	add.s64 	%rd2258, %rd2256, %rd2257;
	shl.b64 	%rd2259, %rd2258, 3;
	add.s64 	%rd2260, %rd2236, %rd2259;
	ld.const.f64 	%fd2334, [%rd2260+45440];
	add.f64 	%fd2335, %fd2333, %fd2334;
	ld.global.s8 	%r2219, [%rd2248];
	mul.wide.s32 	%rd2261, %r2219, 5;
	ld.global.s8 	%rd2262, [%rd2251+27];
	add.s64 	%rd2263, %rd2261, %rd2262;
	shl.b64 	%rd2264, %rd2263, 3;
	add.s64 	%rd2265, %rd2236, %rd2264;
	ld.const.f64 	%fd2336, [%rd2265+45440];
	add.f64 	%fd3200, %fd2335, %fd2336;
	st.global.f64 	[%rd13+10544], %fd3200;
	abs.f64 	%fd2337, %fd3199;
	setp.leu.f64 	%p706, %fd2337, 0d41CDCD64FF800000;
	@%p706 bra 	$L__BB0_697;
	mov.b64 	%rd2266, 9218868437227405312;
	st.global.u64 	[%rd13+10552], %rd2266;
	mov.b64 	%rd2267, -4616189618054758400;
	st.global.u64 	[%rd13+10544], %rd2267;
	mov.f64 	%fd3199, 0d7FF0000000000000;
	mov.f64 	%fd3200, 0dBFF0000000000000;
$L__BB0_697:
	ld.global.f64 	%fd2340, [%rd13+10416];
	add.f64 	%fd2341, %fd3199, %fd2340;
	ld.global.f64 	%fd2342, [%rd13+10424];
	add.f64 	%fd2343, %fd3200, %fd2342;
	ld.global.f64 	%fd2344, [%rd13+10432];
	add.f64 	%fd2345, %fd2343, %fd2344;
	div.rn.f64 	%fd2346, %fd2341, %fd2345;
	st.global.f64 	[%rd13+10528], %fd2346;
	add.s32 	%r2220, %r376, -1;
	add.s32 	%r2221, %r188, %r377;
	mad.lo.s32 	%r2222, %r2220, %r187, %r2221;
	mul.wide.s32 	%rd2268, %r2222, 8;
	add.s64 	%rd2269, %rd4, %rd2268;
	ld.global.f64 	%fd2347, [%rd2269];
	add.f64 	%fd2348, %fd2347, %fd2340;
	ld.global.f64 	%fd2349, [%rd2269+5000];
	add.f64 	%fd2350, %fd2349, %fd2342;
	add.f64 	%fd2351, %fd2350, %fd2344;
	div.rn.f64 	%fd2352, %fd2348, %fd2351;
	st.global.f64 	[%rd13+10536], %fd2352;
	st.global.f64 	[%rd13+10512], %fd3200;
	st.global.f64 	[%rd13+10520], %fd3199;
	bra.uni 	$L__BB0_705;
$L__BB0_698:
	setp.ne.s32 	%p698, %r382, -2;
	setp.ne.s32 	%p699, %r381, -2;
	or.pred  	%p700, %p698, %p699;
	@%p700 bra 	$L__BB0_702;
	cvt.s64.s32 	%rd2214, %r376;
	add.s64 	%rd2215, %rd12, %rd2214;
	cvt.s64.s32 	%rd2216, %r377;
	add.s64 	%rd2217, %rd12, %rd2216;
	ld.global.s8 	%r2176, [%rd2217+26];
	ld.global.u8 	%r2177, [%rd2215+1];
	ld.global.u8 	%r2178, [%rd2215];
	prmt.b32 	%r2179, %r2178, %r2177, 0x3340U;
	ld.global.u8 	%r2180, [%rd2217+27];
	prmt.b32 	%r2181, %r2180, 0, 0x3340U;
	prmt.b32 	%r2182, %r2179, %r2181, 0x5410U;
	mov.b32 	%r2183, 334205;
	dp4a.s32.u32 	%r2184, %r2182, %r2183, %r2176;
	mul.wide.s32 	%rd2218, %r2184, 8;
	mov.u64 	%rd2219, parameter;
	add.s64 	%rd2220, %rd2219, %rd2218;
	ld.const.f64 	%fd2309, [%rd2220+10000];
	cvt.s64.s32 	%rd2221, %r379;
	add.s64 	%rd2222, %rd12, %rd2221;
	cvt.s64.s32 	%rd2223, %r378;
	add.s64 	%rd2224, %rd12, %rd2223;
	ld.global.s8 	%r2185, [%rd2224+-1];
	ld.global.u8 	%r2186, [%rd2222+28];
	ld.global.u8 	%r2187, [%rd2222+27];
	prmt.b32 	%r2188, %r2187, %r2186, 0x3340U;
	ld.global.u8 	%r2189, [%rd2224];
	prmt.b32 	%r2190, %r2189, 0, 0x3340U;
	prmt.b32 	%r2191, %r2188, %r2190, 0x5410U;
	dp4a.s32.u32 	%r2192, %r2191, %r2183, %r2185;
	mul.wide.s32 	%rd2225, %r2192, 8;
	add.s64 	%rd2226, %rd2219, %rd2225;
	ld.const.f64 	%fd2310, [%rd2226+10000];
	add.f64 	%fd3200, %fd2309, %fd2310;
	st.global.f64 	[%rd13+10544], %fd3200;
	ld.global.s8 	%r2193, [%rd2217+26];
	ld.global.u8 	%r2194, [%rd2215+1];
	ld.global.u8 	%r2195, [%rd2215];
	prmt.b32 	%r2196, %r2195, %r2194, 0x3340U;
	ld.global.u8 	%r2197, [%rd2217+27];
	prmt.b32 	%r2198, %r2197, 0, 0x3340U;
	prmt.b32 	%r2199, %r2196, %r2198, 0x5410U;
	dp4a.s32.u32 	%r2200, %r2199, %r2183, %r2193;
	mul.wide.s32 	%rd2227, %r2200, 8;
	add.s64 	%rd2228, %rd2219, %rd2227;
	ld.const.f64 	%fd2311, [%rd2228+15000];
	ld.global.s8 	%r2201, [%rd2224+-1];
	ld.global.u8 	%r2202, [%rd2222+28];
	ld.global.u8 	%r2203, [%rd2222+27];
	prmt.b32 	%r2204, %r2203, %r2202, 0x3340U;
	ld.global.u8 	%r2205, [%rd2224];
	prmt.b32 	%r2206, %r2205, 0, 0x3340U;
	prmt.b32 	%r2207, %r2204, %r2206, 0x5410U;
	dp4a.s32.u32 	%r2208, %r2207, %r2183, %r2201;
	mul.wide.s32 	%rd2229, %r2208, 8;
	add.s64 	%rd2230, %rd2219, %rd2229;
	ld.const.f64 	%fd2312, [%rd2230+15000];
	add.f64 	%fd3199, %fd2311, %fd2312;
	st.global.f64 	[%rd13+10552], %fd3199;
	abs.f64 	%fd2313, %fd3199;
	setp.leu.f64 	%p702, %fd2313, 0d41CDCD64FF800000;
	@%p702 bra 	$L__BB0_701;
	mov.b64 	%rd2231, 9218868437227405312;
	st.global.u64 	[%rd13+10552], %rd2231;
	mov.b64 	%rd2232, -4616189618054758400;
	st.global.u64 	[%rd13+10544], %rd2232;
	mov.f64 	%fd3199, 0d7FF0000000000000;
	mov.f64 	%fd3200, 0dBFF0000000000000;
$L__BB0_701:
	ld.global.f64 	%fd2316, [%rd13+10416];
	add.f64 	%fd2317, %fd3199, %fd2316;
	ld.global.f64 	%fd2318, [%rd13+10424];
	add.f64 	%fd2319, %fd3200, %fd2318;
	ld.global.f64 	%fd2320, [%rd13+10432];
	add.f64 	%fd2321, %fd2319, %fd2320;
	div.rn.f64 	%fd2322, %fd2317, %fd2321;
	st.global.f64 	[%rd13+10528], %fd2322;
	add.s32 	%r2209, %r376, -1;
	add.s32 	%r2210, %r188, %r377;
	mad.lo.s32 	%r2211, %r2209, %r187, %r2210;
	mul.wide.s32 	%rd2233, %r2211, 8;
	add.s64 	%rd2234, %rd4, %rd2233;
	ld.global.f64 	%fd2323, [%rd2234];
	add.f64 	%fd2324, %fd2323, %fd2316;
	ld.global.f64 	%fd2325, [%rd2234+5000];
	add.f64 	%fd2326, %fd2325, %fd2318;
	add.f64 	%fd2327, %fd2326, %fd2320;
	div.rn.f64 	%fd2328, %fd2324, %fd2327;
	st.global.f64 	[%rd13+10536], %fd2328;
	st.global.f64 	[%rd13+10512], %fd3200;
	st.global.f64 	[%rd13+10520], %fd3199;
	bra.uni 	$L__BB0_705;
$L__BB0_702:
	add.s32 	%r2132, %r379, %r376;
	add.s32 	%r2133, %r377, %r378;
	sub.s32 	%r2134, %r2133, %r2132;
	add.s32 	%r2135, %r2134, 3117;
	mul.wide.s32 	%rd2191, %r2135, 8;
	mov.u64 	%rd2192, parameter;
	add.s64 	%rd2193, %rd2192, %rd2191;
	ld.const.f64 	%fd2283, [%rd2193];
	cvt.s64.s32 	%rd2194, %r376;
	add.s64 	%rd2195, %rd12, %rd2194;
	cvt.s64.s32 	%rd2196, %r377;
	add.s64 	%rd2197, %rd12, %rd2196;
	ld.global.s8 	%r2136, [%rd2197+26];
	ld.global.u8 	%r2137, [%rd2195+1];
	ld.global.u8 	%r2138, [%rd2195];
	prmt.b32 	%r2139, %r2138, %r2137, 0x3340U;
	ld.global.u8 	%r2140, [%rd2197+27];
	prmt.b32 	%r2141, %r2140, 0, 0x3340U;
	prmt.b32 	%r2142, %r2139, %r2141, 0x5410U;
	mov.b32 	%r2143, 334205;
	dp4a.s32.u32 	%r2144, %r2142, %r2143, %r2136;
	mul.wide.s32 	%rd2198, %r2144, 8;
	add.s64 	%rd2199, %rd2192, %rd2198;
	ld.const.f64 	%fd2284, [%rd2199+30440];
	add.f64 	%fd2285, %fd2283, %fd2284;
	cvt.s64.s32 	%rd2200, %r379;
	add.s64 	%rd2201, %rd12, %rd2200;
	cvt.s64.s32 	%rd2202, %r378;
	add.s64 	%rd2203, %rd12, %rd2202;
	ld.global.s8 	%r2145, [%rd2203+-1];
	ld.global.u8 	%r2146, [%rd2201+28];
	ld.global.u8 	%r2147, [%rd2201+27];
	prmt.b32 	%r2148, %r2147, %r2146, 0x3340U;
	ld.global.u8 	%r2149, [%rd2203];
	prmt.b32 	%r2150, %r2149, 0, 0x3340U;
	prmt.b32 	%r2151, %r2148, %r2150, 0x5410U;
	dp4a.s32.u32 	%r2152, %r2151, %r2143, %r2145;
	mul.wide.s32 	%rd2204, %r2152, 8;
	add.s64 	%rd2205, %rd2192, %rd2204;
	ld.const.f64 	%fd2286, [%rd2205+30440];
	add.f64 	%fd3199, %fd2285, %fd2286;
	st.global.f64 	[%rd13+10552], %fd3199;
	ld.const.f64 	%fd2287, [%rd2193+-720];
	ld.global.s8 	%r2153, [%rd2197+26];
	ld.global.u8 	%r2154, [%rd2195+1];
	ld.global.u8 	%r2155, [%rd2195];
	prmt.b32 	%r2156, %r2155, %r2154, 0x3340U;
	ld.global.u8 	%r2157, [%rd2197+27];
	prmt.b32 	%r2158, %r2157, 0, 0x3340U;
	prmt.b32 	%r2159, %r2156, %r2158, 0x5410U;
	dp4a.s32.u32 	%r2160, %r2159, %r2143, %r2153;
	mul.wide.s32 	%rd2206, %r2160, 8;
	add.s64 	%rd2207, %rd2192, %rd2206;
	ld.const.f64 	%fd2288, [%rd2207+25440];
	add.f64 	%fd2289, %fd2287, %fd2288;
	ld.global.s8 	%r2161, [%rd2203+-1];
	ld.global.u8 	%r2162, [%rd2201+28];
	ld.global.u8 	%r2163, [%rd2201+27];
	prmt.b32 	%r2164, %r2163, %r2162, 0x3340U;
	ld.global.u8 	%r2165, [%rd2203];
	prmt.b32 	%r2166, %r2165, 0, 0x3340U;
	prmt.b32 	%r2167, %r2164, %r2166, 0x5410U;
	dp4a.s32.u32 	%r2168, %r2167, %r2143, %r2161;
	mul.wide.s32 	%rd2208, %r2168, 8;
	add.s64 	%rd2209, %rd2192, %rd2208;
	ld.const.f64 	%fd2290, [%rd2209+25440];
	add.f64 	%fd2291, %fd2289, %fd2290;
	add.s32 	%r2169, %r377, %r376;
	sub.s32 	%r2170, %r378, %r2169;
	add.s32 	%r2171, %r2170, %r379;
	abs.s32 	%r2172, %r2171;
	cvt.rn.f64.s32 	%fd2292, %r2172;
	fma.rn.f64 	%fd3200, %fd2292, 0dBFEEF3E864B31D04, %fd2291;
	st.global.f64 	[%rd13+10544], %fd3200;
	abs.f64 	%fd2293, %fd3199;
	setp.leu.f64 	%p701, %fd2293, 0d41CDCD64FF800000;
	@%p701 bra 	$L__BB0_704;
	mov.b64 	%rd2210, 9218868437227405312;
	st.global.u64 	[%rd13+10552], %rd2210;
	mov.b64 	%rd2211, -4616189618054758400;
	st.global.u64 	[%rd13+10544], %rd2211;
	mov.f64 	%fd3199, 0d7FF0000000000000;
	mov.f64 	%fd3200, 0dBFF0000000000000;
$L__BB0_704:
	ld.global.f64 	%fd2296, [%rd13+10416];
	add.f64 	%fd2297, %fd3199, %fd2296;
	ld.global.f64 	%fd2298, [%rd13+10424];
	add.f64 	%fd2299, %fd3200, %fd2298;
	ld.global.f64 	%fd2300, [%rd13+10432];
	add.f64 	%fd2301, %fd2299, %fd2300;
	div.rn.f64 	%fd2302, %fd2297, %fd2301;
	st.global.f64 	[%rd13+10528], %fd2302;
	add.s32 	%r2173, %r376, -1;
	add.s32 	%r2174, %r188, %r377;
	mad.lo.s32 	%r2175, %r2173, %r187, %r2174;
	mul.wide.s32 	%rd2212, %r2175, 8;
	add.s64 	%rd2213, %rd4, %rd2212;
	ld.global.f64 	%fd2303, [%rd2213];
	add.f64 	%fd2304, %fd2303, %fd2296;
	ld.global.f64 	%fd2305, [%rd2213+5000];
	add.f64 	%fd2306, %fd2305, %fd2298;
	add.f64 	%fd2307, %fd2306, %fd2300;
	div.rn.f64 	%fd2308, %fd2304, %fd2307;
	st.global.f64 	[%rd13+10536], %fd2308;
	st.global.f64 	[%rd13+10512], %fd3200;
	st.global.f64 	[%rd13+10520], %fd3199;
$L__BB0_705:
	ld.global.u32 	%r2249, [%rd5+432];
	add.s32 	%r2250, %r2249, -1;
	ld.global.u32 	%r384, [%rd5+436];
	add.s32 	%r2251, %r189, %r384;
	mad.lo.s32 	%r2252, %r2250, %r187, %r2251;
	mul.wide.s32 	%rd2291, %r2252, 8;
	add.s64 	%rd84, %rd4, %rd2291;
	ld.global.f64 	%fd2377, [%rd84];
	ld.global.u32 	%r385, [%rd5+448];
	add.s32 	%r2253, %r385, -1;
	ld.global.u32 	%r386, [%rd5+452];
	add.s32 	%r2254, %r189, %r386;
	mad.lo.s32 	%r2255, %r2253, %r187, %r2254;
	mul.wide.s32 	%rd2292, %r2255, 8;
	add.s64 	%rd85, %rd4, %rd2292;
	ld.global.f64 	%fd2378, [%rd85];
	add.f64 	%fd2379, %fd3200, %fd2378;
	abs.f64 	%fd2380, %fd2377;
	abs.f64 	%fd2381, %fd2379;
	max.f64 	%fd2383, %fd2380, %fd2381;
	setp.gt.f64 	%p714, %fd2383, 0d41CDCD64FF800000;
	sub.f64 	%fd2384, %fd2377, %fd2379;
	abs.f64 	%fd2385, %fd2384;
	setp.geu.f64 	%p715, %fd2385, 0d3EE4F8B588E368F1;
	or.pred  	%p716, %p714, %p715;
	@%p716 bra 	$L__BB0_710;
	ld.global.f64 	%fd2387, [%rd84+-5000];
	ld.global.f64 	%fd2388, [%rd85+-5000];
	add.f64 	%fd2389, %fd3199, %fd2388;
	abs.f64 	%fd2390, %fd2387;
	abs.f64 	%fd2391, %fd2389;
	max.f64 	%fd2393, %fd2390, %fd2391;
	setp.gt.f64 	%p717, %fd2393, 0d41CDCD64FF800000;
	sub.f64 	%fd2394, %fd2387, %fd2389;
	abs.f64 	%fd2395, %fd2394;
	setp.geu.f64 	%p718, %fd2395, 0d3EE4F8B588E368F1;
	or.pred  	%p719, %p717, %p718;
	@%p719 bra 	$L__BB0_710;
	ld.global.u32 	%r2256, [%rd5+440];
	ld.global.u32 	%r387, [%rd5+444];
	add.s32 	%r2879, %r2256, -1;
	st.global.u32 	[%rd5+416], %r2879;
	setp.le.s32 	%p720, %r2879, %r387;
	@%p720 bra 	$L__BB0_709;
$L__BB0_708:
	mul.lo.s32 	%r2257, %r2879, 3;
	mul.wide.s32 	%rd2293, %r2257, 4;
	add.s64 	%rd2294, %rd5, %rd2293;
	ld.global.u32 	%r2258, [%rd2294+200];
	add.s32 	%r2259, %r192, %r2257;
	mul.wide.s32 	%rd2295, %r2259, 4;
	add.s64 	%rd2296, %rd3, %rd2295;
	st.global.u32 	[%rd2296], %r2258;
	ld.global.u32 	%r2260, [%rd5+416];
	mad.lo.s32 	%r2261, %r2260, 3, %r182;
	mul.wide.s32 	%rd2297, %r2261, 4;
	add.s64 	%rd2298, %rd3, %rd2297;
	ld.global.u32 	%r2262, [%rd2298];
	st.global.u32 	[%rd2298+12], %r2262;
	ld.global.u32 	%r2263, [%rd5+416];
	mad.lo.s32 	%r2264, %r2263, 3, %r183;
	mul.wide.s32 	%rd2299, %r2264, 4;
	add.s64 	%rd2300, %rd3, %rd2299;
	ld.global.u32 	%r2265, [%rd2300];
	st.global.u32 	[%rd2300+12], %r2265;
	ld.global.u32 	%r2266, [%rd5+416];
	add.s32 	%r2879, %r2266, -1;
	st.global.u32 	[%rd5+416], %r2879;
	setp.gt.s32 	%p721, %r2879, %r387;
	@%p721 bra 	$L__BB0_708;
$L__BB0_709:
	mad.lo.s32 	%r2267, %r387, 3, %r192;
	mul.wide.s32 	%rd2301, %r2267, 4;
	add.s64 	%rd2302, %rd3, %rd2301;
	st.global.u32 	[%rd2302], %r385;
	st.global.u32 	[%rd2302+4], %r386;
	mov.b32 	%r2268, 0;
	st.global.u32 	[%rd2302+8], %r2268;
	ld.global.u32 	%r2269, [%rd5+440];
	add.s32 	%r2270, %r2269, 1;
	st.global.u32 	[%rd5+440], %r2270;
	ld.global.u32 	%r2271, [%rd5+464];
	add.s32 	%r2272, %r2271, 1;
	st.global.u32 	[%rd5+464], %r2272;
	ld.global.u32 	%r2880, [%rd5+460];
	bra.uni 	$L__BB0_711;
$L__BB0_710:
	add.s32 	%r2877, %r385, 1;
	st.global.u32 	[%rd5+448], %r2877;
	ld.global.u32 	%r2880, [%rd5+460];
	sub.s32 	%r2273, %r384, %r2880;
	setp.lt.s32 	%p722, %r2877, %r2273;
	@%p722 bra 	$L__BB0_684;
$L__BB0_711:
	add.s32 	%r2876, %r2880, -1;
	st.global.u32 	[%rd5+460], %r2876;
	setp.gt.s32 	%p723, %r2880, 4;
	@%p723 bra 	$L__BB0_680;
$L__BB0_712:
	ld.global.u32 	%r2764, [%rd5+444];
	add.s32 	%r2882, %r2764, 1;
	st.global.u32 	[%rd5+444], %r2882;
	ld.global.u32 	%r2881, [%rd5+440];
$L__BB0_713:
	setp.lt.s32 	%p963, %r2882, %r2881;
	@%p963 bra 	$L__BB0_388;
	ld.global.f64 	%fd415, [%rd13+10448];
	ld.global.f64 	%fd416, [%rd13+10456];
	mov.b32 	%r2765, 0;
	st.global.u32 	[%rd5+420], %r2765;
	abs.f64 	%fd3010, %fd416;
	abs.f64 	%fd3011, %fd415;
	max.f64 	%fd3013, %fd3010, %fd3011;
	setp.gt.f64 	%p964, %fd3013, 0d41CDCD64FF800000;
	mov.f64 	%fd3201, 0d3FE0000000000000;
	@%p964 bra 	$L__BB0_733;
	mov.b32 	%r2767, 1;
	st.global.u32 	[%rd14], %r2767;
	setp.lt.s32 	%p965, %r574, 2;
	mov.b32 	%r2893, 0;
	@%p965 bra 	$L__BB0_732;
	and.b32  	%r2770, %r574, 3;
	setp.eq.s32 	%p966, %r2770, 1;
	mov.b32 	%r2889, 1;
	mov.b32 	%r2893, 0;
	@%p966 bra 	$L__BB0_721;
	add.s32 	%r2773, %r574, -1;
	and.b32  	%r2774, %r2773, 3;
	neg.s32 	%r2885, %r2774;
	mov.b32 	%r2893, 0;
	mov.b32 	%r2884, 2;
	mov.u32 	%r2883, %r1;
$L__BB0_718:
	.pragma "nounroll";
	mov.u32 	%r2889, %r2884;
	mul.wide.s32 	%rd2990, %r2883, 4;
	add.s64 	%rd2991, %rd3, %rd2990;
	ld.global.u32 	%r2775, [%rd2991];
	setp.lt.s32 	%p967, %r2775, 1;
	@%p967 bra 	$L__BB0_720;
	add.s32 	%r2893, %r2893, 1;
	st.global.u32 	[%rd5+420], %r2893;
$L__BB0_720:
	st.global.u32 	[%rd14], %r2889;
	add.s32 	%r2885, %r2885, 1;
	setp.ne.s32 	%p968, %r2885, 0;
	add.s32 	%r2884, %r2889, 1;
	add.s32 	%r2883, %r2883, 1;
	@%p968 bra 	$L__BB0_718;
$L__BB0_721:
	add.s32 	%r2776, %r574, -2;
	setp.lt.u32 	%p969, %r2776, 3;
	@%p969 bra 	$L__BB0_732;
	add.s32 	%r2891, %r2889, 1;
	add.s32 	%r2890, %r2889, %r1;
$L__BB0_723:
	add.s32 	%r2777, %r2890, -1;
	mul.wide.s32 	%rd2992, %r2777, 4;
	add.s64 	%rd86, %rd3, %rd2992;
	ld.global.u32 	%r2778, [%rd86];
	setp.lt.s32 	%p970, %r2778, 1;
	@%p970 bra 	$L__BB0_725;
	add.s32 	%r2893, %r2893, 1;
	st.global.u32 	[%rd5+420], %r2893;
$L__BB0_725:
	st.global.u32 	[%rd14], %r2891;
	ld.global.u32 	%r2779, [%rd86+4];
	setp.lt.s32 	%p971, %r2779, 1;
	@%p971 bra 	$L__BB0_727;
	add.s32 	%r2893, %r2893, 1;
	st.global.u32 	[%rd5+420], %r2893;
$L__BB0_727:
	add.s32 	%r2780, %r2891, 1;
	st.global.u32 	[%rd14], %r2780;
	ld.global.u32 	%r2781, [%rd86+8];
	setp.lt.s32 	%p972, %r2781, 1;
	@%p972 bra 	$L__BB0_729;
	add.s32 	%r2893, %r2893, 1;
	st.global.u32 	[%rd5+420], %r2893;
$L__BB0_729:
	add.s32 	%r2782, %r2891, 2;
	st.global.u32 	[%rd14], %r2782;
	ld.global.u32 	%r2783, [%rd86+12];
	setp.lt.s32 	%p973, %r2783, 1;
	@%p973 bra 	$L__BB0_731;
	add.s32 	%r2893, %r2893, 1;
	st.global.u32 	[%rd5+420], %r2893;
$L__BB0_731:
	add.s32 	%r2784, %r2891, 3;
	st.global.u32 	[%rd14], %r2784;
	add.s32 	%r2891, %r2891, 4;
	add.s32 	%r2890, %r2890, 4;
	setp.lt.s32 	%p974, %r2784, %r574;
	@%p974 bra 	$L__BB0_723;
$L__BB0_732:
	shr.u32 	%r2785, %r2893, 31;
	add.s32 	%r2786, %r2893, %r2785;
	shr.s32 	%r2787, %r2786, 1;
	add.s32 	%r2788, %r2787, -1;
	cvt.rn.f64.s32 	%fd3014, %r2788;
	fma.rn.f64 	%fd3015, %fd3014, 0dBFE0A2B1704FF434, %fd416;
	div.rn.f64 	%fd3016, %fd415, %fd3015;
	add.f64 	%fd3017, %fd3016, 0dC071126666666666;
	fma.rn.f64 	%fd3201, %fd3017, 0d4059000000000000, 0d3FE0000000000000;
$L__BB0_733:
	cvt.rzi.s32.f64 	%r2789, %fd3201;
	cvt.rn.f64.s32 	%fd3018, %r2789;
	div.rn.f64 	%fd3019, %fd3018, 0d4059000000000000;
	st.global.f64 	[%rd13+10472], %fd3019;
	bra.uni 	$L__BB0_1048;
$L__BB0_734:
	mov.b32 	%r643, 1;
	st.global.u32 	[%rd5+416], %r643;
	setp.lt.s32 	%p80, %r574, 1;
	@%p80 bra 	$L__BB0_833;
	add.s32 	%r428, %r54, -1;
	add.s32 	%r429, %r54, 624;
$L__BB0_736:
	mov.b32 	%r2898, 1;
	st.global.u32 	[%rd5+420], %r2898;
$L__BB0_737:
	ld.global.u32 	%r434, [%rd5+416];
	cvt.s64.s32 	%rd267, %r434;
	add.s64 	%rd268, %rd12, %rd267;
	ld.global.s8 	%r645, [%rd268];
	cvt.s64.s32 	%rd269, %r2898;
	add.s64 	%rd270, %rd12, %rd269;
	ld.global.s8 	%r646, [%rd270+27];
	add.s32 	%r647, %r646, %r645;
	setp.eq.s32 	%p81, %r647, 3;
	@%p81 bra 	$L__BB0_739;
	add.s32 	%r648, %r434, -1;
	add.s32 	%r649, %r428, %r2898;
	mad.lo.s32 	%r650, %r648, %r574, %r649;
	mul.wide.s32 	%rd271, %r650, 8;
	add.s64 	%rd272, %rd4, %rd271;
	mov.b64 	%rd273, 9218868437227405312;
	st.global.u64 	[%rd272], %rd273;
	ld.global.u32 	%r651, [%rd5+416];
	add.s32 	%r652, %r651, -1;
	ld.global.u32 	%r653, [%rd5+420];
	add.s32 	%r654, %r429, %r653;
	mad.lo.s32 	%r655, %r652, %r574, %r654;
	mul.wide.s32 	%rd274, %r655, 8;
	add.s64 	%rd275, %rd4, %rd274;
	mov.b64 	%rd276, -4616189618054758400;
	st.global.u64 	[%rd275], %rd276;
	bra.uni 	$L__BB0_740;
$L__BB0_739:
	add.s32 	%r656, %r434, -1;
	add.s32 	%r657, %r428, %r2898;
	mad.lo.s32 	%r658, %r656, %r574, %r657;
	mul.wide.s32 	%rd277, %r658, 8;
	add.s64 	%rd278, %rd4, %rd277;
	mov.b64 	%rd279, 0;
	st.global.u64 	[%rd278], %rd279;
	ld.global.u32 	%r659, [%rd5+416];
	add.s32 	%r660, %r659, -1;
	ld.global.u32 	%r661, [%rd5+420];
	add.s32 	%r662, %r429, %r661;
	mad.lo.s32 	%r663, %r660, %r574, %r662;
	mul.wide.s32 	%rd280, %r663, 8;
	add.s64 	%rd281, %rd4, %rd280;
	mov.b64 	%rd282, -4564063970805153792;
	st.global.u64 	[%rd281], %rd282;
$L__BB0_740:
	ld.global.u32 	%r664, [%rd5+420];
	add.s32 	%r2898, %r664, 1;
	st.global.u32 	[%rd5+420], %r2898;
	setp.lt.s32 	%p82, %r664, %r574;
	@%p82 bra 	$L__BB0_737;
	ld.global.u32 	%r665, [%rd5+416];
	add.s32 	%r666, %r665, 1;
	st.global.u32 	[%rd5+416], %r666;
	setp.lt.s32 	%p83, %r665, %r574;
	@%p83 bra 	$L__BB0_736;
	add.s32 	%r430, %r54, -2;
	add.s32 	%r431, %r51, 26;
	add.s32 	%r432, %r54, 623;
	mov.b32 	%r2899, 1;
	mov.u64 	%rd299, parameter;
$L__BB0_743:
	mov.b32 	%r2900, 1;
	st.global.u32 	[%rd5+424], %r2900;
	add.s32 	%r669, %r2899, -1;
	mad.lo.s32 	%r437, %r669, %r574, %r428;
	add.s32 	%r438, %r2899, 3117;
	cvt.s64.s32 	%rd283, %r2899;
	add.s64 	%rd87, %rd12, %rd283;
	add.s32 	%r439, %r437, 625;
	add.s32 	%r440, %r2899, 3147;
$L__BB0_744:
	st.global.u32 	[%rd5+420], %r2899;
	add.s32 	%r670, %r437, %r2900;
	mul.wide.s32 	%rd284, %r670, 8;
	add.s64 	%rd285, %rd4, %rd284;
	ld.global.f64 	%fd797, [%rd285];
	abs.f64 	%fd798, %fd797;
	setp.geu.f64 	%p84, %fd798, 0d41CDCD64FF800000;
	mov.u32 	%r2907, %r2900;
	@%p84 bra 	$L__BB0_831;
	mov.b64 	%rd286, -4616189618054758400;
	st.global.u64 	[%rd13+10480], %rd286;
	mov.b64 	%rd287, 9218868437227405312;
	st.global.u64 	[%rd13+10488], %rd287;
	ld.global.u32 	%r442, [%rd5+420];
	ld.global.u32 	%r443, [%rd5+424];
	cvt.s64.s32 	%rd288, %r442;
	add.s64 	%rd88, %rd12, %rd288;
	ld.global.u8 	%rs3, [%rd88];
	cvt.u32.u16 	%r671, %rs3;
	cvt.s32.s8 	%r672, %r671;
	cvt.s64.s32 	%rd289, %r443;
	add.s64 	%rd89, %rd12, %rd289;
	ld.global.u8 	%rs4, [%rd89+27];
	cvt.u32.u16 	%r673, %rs4;
	cvt.s32.s8 	%r674, %r673;
	add.s32 	%r675, %r674, %r672;
	setp.eq.s32 	%p85, %r675, 3;
	@%p85 bra 	$L__BB0_747;
	add.s32 	%r676, %r442, -1;
	add.s32 	%r677, %r429, %r443;
	mad.lo.s32 	%r678, %r676, %r574, %r677;
	mul.wide.s32 	%rd290, %r678, 8;
	add.s64 	%rd291, %rd4, %rd290;
	mov.b64 	%rd292, -4616189618054758400;
	st.global.u64 	[%rd291], %rd292;
	mov.b64 	%rd293, 9218868437227405312;
	st.global.u64 	[%rd291+-5000], %rd293;
	ld.global.f64 	%fd3215, [%rd13+10488];
	bra.uni 	$L__BB0_776;
$L__BB0_747:
	mul.wide.s32 	%rd294, %r672, 5;
	cvt.u64.u16 	%rd295, %rs4;
	cvt.s64.s8 	%rd296, %rd295;
	add.s64 	%rd297, %rd294, %rd296;
	shl.b64 	%rd298, %rd297, 3;
	add.s64 	%rd300, %rd299, %rd298;
	ld.const.f64 	%fd799, [%rd300+45440];
	ld.global.s8 	%r681, [%rd88+-1];
	ld.global.u8 	%r683, [%rd89+26];
	prmt.b32 	%r684, %r683, %r673, 0x3340U;
	prmt.b32 	%r685, %r671, 0, 0x3340U;
	prmt.b32 	%r686, %r684, %r685, 0x5410U;
	mov.b32 	%r687, 359705;
	dp4a.s32.u32 	%r688, %r686, %r687, %r681;
	mul.wide.s32 	%rd301, %r688, 8;
	add.s64 	%rd302, %rd299, %rd301;
	ld.const.f64 	%fd800, [%rd302+35440];
	add.f64 	%fd3210, %fd799, %fd800;
	st.global.f64 	[%rd13+10496], %fd3210;
	ld.global.s8 	%r689, [%rd88];
	mul.wide.s32 	%rd303, %r689, 5;
	ld.global.u8 	%rs62, [%rd89+27];
	cvt.u64.u16 	%rd304, %rs62;
	cvt.s64.s8 	%rd305, %rd304;
	add.s64 	%rd306, %rd303, %rd305;
	shl.b64 	%rd307, %rd306, 3;
	add.s64 	%rd308, %rd299, %rd307;
	ld.const.f64 	%fd801, [%rd308+45640];
	ld.global.s8 	%r690, [%rd88+-1];
	ld.global.u8 	%r691, [%rd89+26];
	cvt.u32.u16 	%r692, %rs62;
	prmt.b32 	%r693, %r691, %r692, 0x3340U;
	prmt.b32 	%r694, %r689, 0, 0x3340U;
	prmt.b32 	%r695, %r693, %r694, 0x5410U;
	dp4a.s32.u32 	%r696, %r695, %r687, %r690;
	mul.wide.s32 	%rd309, %r696, 8;
	add.s64 	%rd310, %rd299, %rd309;
	ld.const.f64 	%fd802, [%rd310+40440];
	add.f64 	%fd3211, %fd801, %fd802;
	st.global.f64 	[%rd13+10504], %fd3211;
	abs.f64 	%fd803, %fd3211;
	setp.leu.f64 	%p86, %fd803, 0d41CDCD64FF800000;
	@%p86 bra 	$L__BB0_749;
	mov.b64 	%rd311, 9218868437227405312;
	st.global.u64 	[%rd13+10504], %rd311;
	mov.b64 	%rd312, -4616189618054758400;
	st.global.u64 	[%rd13+10496], %rd312;
	mov.f64 	%fd3211, 0d7FF0000000000000;
	mov.f64 	%fd3210, 0dBFF0000000000000;
$L__BB0_749:
	ld.global.s8 	%rs5, [%rd89+27];
	cvt.s64.s16 	%rd90, %rs5;
	ld.global.s8 	%rs63, [%rd89+26];
	ld.global.u8 	%rs64, [%rd88];
	cvt.u64.u16 	%rd313, %rs64;
	cvt.s64.s8 	%rd91, %rd313;
	mov.b32 	%r697, {%rs63, %rs5};
	cvt.u32.u16 	%r698, %rs64;
	cvt.s32.s8 	%r699, %r698;
	mov.b32 	%r700, 6405;
	dp2a.lo.s32.u32 	%r701, %r697, %r700, %r699;
	mul.wide.s32 	%rd314, %r701, 8;
	add.s64 	%rd92, %rd299, %rd314;
	ld.const.f64 	%fd806, [%rd92+21000];
	abs.f64 	%fd807, %fd806;
	setp.geu.f64 	%p87, %fd807, 0d41CDCD64FF800000;
	@%p87 bra 	$L__BB0_763;
	cvt.u16.u64 	%rs67, %rd91;
	mov.b32 	%r709, {%rs5, %rs67};
	mov.b32 	%r710, 0;
	mov.b32 	%r711, 1305;
	dp2a.lo.s32.u32 	%r712, %r709, %r711, %r710;
	cvt.s64.s32 	%rd93, %r712;
	ld.global.s8 	%rd338, [%rd88+-1];
	add.s64 	%rd339, %rd93, %rd338;
	shl.b64 	%rd340, %rd339, 3;
	add.s64 	%rd94, %rd299, %rd340;
	ld.const.f64 	%fd825, [%rd94+23000];
	abs.f64 	%fd826, %fd825;
	setp.geu.f64 	%p92, %fd826, 0d41CDCD64FF800000;
	@%p92 bra 	$L__BB0_757;
	mad.lo.s64 	%rd355, %rd90, -24, %rd93;
	shl.b64 	%rd356, %rd355, 3;
	add.s64 	%rd358, %rd299, %rd356;
	ld.const.f64 	%fd842, [%rd358+45440];
	ld.const.f64 	%fd843, [%rd92+20000];
	add.f64 	%fd844, %fd842, %fd843;
	ld.const.f64 	%fd845, [%rd94+22000];
	add.f64 	%fd3204, %fd844, %fd845;
	st.global.f64 	[%rd13+10520], %fd3204;
	ld.global.s8 	%r717, [%rd88];
	mul.wide.s32 	%rd359, %r717, 5;
	ld.global.s8 	%rs70, [%rd89+27];
	cvt.s64.s16 	%rd360, %rs70;
	add.s64 	%rd361, %rd359, %rd360;
	shl.b64 	%rd362, %rd361, 3;
	add.s64 	%rd363, %rd299, %rd362;
	ld.const.f64 	%fd846, [%rd363+45640];
	ld.global.s8 	%rs71, [%rd89+26];
	mov.b32 	%r718, {%rs71, %rs70};
	mov.b32 	%r719, 6405;
	dp2a.lo.s32.u32 	%r720, %r718, %r719, %r717;
	mul.wide.s32 	%rd364, %r720, 8;
	add.s64 	%rd365, %rd299, %rd364;
	ld.const.f64 	%fd847, [%rd365+21000];
	add.f64 	%fd848, %fd846, %fd847;
	ld.global.s8 	%rd366, [%rd88+-1];
	cvt.s32.s16 	%r721, %rs70;
	mul.wide.s32 	%rd367, %r721, 24;
	add.s64 	%rd368, %rd361, %rd367;
	add.s64 	%rd369, %rd368, %rd366;
	shl.b64 	%rd370, %rd369, 3;
	add.s64 	%rd371, %rd299, %rd370;
	ld.const.f64 	%fd849, [%rd371+23000];
	add.f64 	%fd3205, %fd848, %fd849;
	st.global.f64 	[%rd13+10528], %fd3205;
	abs.f64 	%fd850, %fd3205;
	setp.leu.f64 	%p96, %fd850, 0d41CDCD64FF800000;
	@%p96 bra 	$L__BB0_753;
	mov.b64 	%rd372, 9218868437227405312;
	st.global.u64 	[%rd13+10528], %rd372;
	mov.b64 	%rd373, -4616189618054758400;
	st.global.u64 	[%rd13+10520], %rd373;
	mov.f64 	%fd3205, 0d7FF0000000000000;
	mov.f64 	%fd3204, 0dBFF0000000000000;
$L__BB0_753:
	ld.global.f64 	%fd3214, [%rd13+10416];
	add.f64 	%fd853, %fd3205, %fd3214;
	ld.global.f64 	%fd3213, [%rd13+10424];
	add.f64 	%fd854, %fd3204, %fd3213;
	ld.global.f64 	%fd3212, [%rd13+10432];
	add.f64 	%fd855, %fd854, %fd3212;
	div.rn.f64 	%fd431, %fd853, %fd855;
	st.global.f64 	[%rd13+10536], %fd431;
	abs.f64 	%fd856, %fd3211;
	setp.geu.f64 	%p97, %fd856, 0d41CDCD64FF800000;
	@%p97 bra 	$L__BB0_756;
	add.f64 	%fd857, %fd3211, %fd3214;
	add.f64 	%fd858, %fd3210, %fd3213;
	add.f64 	%fd859, %fd858, %fd3212;
	div.rn.f64 	%fd860, %fd857, %fd859;
	st.global.f64 	[%rd13+10512], %fd860;
	setp.geu.f64 	%p98, %fd860, %fd431;
	@%p98 bra 	$L__BB0_771;
	st.global.f64 	[%rd13+10496], %fd3204;
	st.global.f64 	[%rd13+10504], %fd3205;
	st.global.f64 	[%rd13+10512], %fd431;
	mov.f64 	%fd3210, %fd3204;
	mov.f64 	%fd3211, %fd3205;
	bra.uni 	$L__BB0_771;
$L__BB0_756:
	st.global.f64 	[%rd13+10496], %fd3204;
	st.global.f64 	[%rd13+10504], %fd3205;
	st.global.f64 	[%rd13+10512], %fd431;
	mov.f64 	%fd3210, %fd3204;
	mov.f64 	%fd3211, %fd3205;
	bra.uni 	$L__BB0_771;
$L__BB0_757:
	mad.lo.s64 	%rd342, %rd90, -24, %rd93;
	shl.b64 	%rd343, %rd342, 3;
	add.s64 	%rd345, %rd299, %rd343;
	ld.const.f64 	%fd827, [%rd345+45440];
	ld.const.f64 	%fd828, [%rd92+20000];
	add.f64 	%fd3206, %fd827, %fd828;
	st.global.f64 	[%rd13+10520], %fd3206;
	ld.global.s8 	%r713, [%rd88];
	mul.wide.s32 	%rd346, %r713, 5;
	ld.global.s8 	%rs68, [%rd89+27];
	cvt.s64.s16 	%rd347, %rs68;
	add.s64 	%rd348, %rd346, %rd347;
	shl.b64 	%rd349, %rd348, 3;
	add.s64 	%rd350, %rd299, %rd349;
	ld.const.f64 	%fd829, [%rd350+45640];
	ld.global.s8 	%rs69, [%rd89+26];
	mov.b32 	%r714, {%rs69, %rs68};
	mov.b32 	%r715, 6405;
	dp2a.lo.s32.u32 	%r716, %r714, %r715, %r713;
	mul.wide.s32 	%rd351, %r716, 8;
	add.s64 	%rd352, %rd299, %rd351;
	ld.const.f64 	%fd830, [%rd352+21000];
	add.f64 	%fd3207, %fd829, %fd830;
	st.global.f64 	[%rd13+10528], %fd3207;
	abs.f64 	%fd831, %fd3207;
	setp.leu.f64 	%p93, %fd831, 0d41CDCD64FF800000;
	@%p93 bra 	$L__BB0_759;
	mov.b64 	%rd353, 9218868437227405312;
	st.global.u64 	[%rd13+10528], %rd353;
	mov.b64 	%rd354, -4616189618054758400;
	st.global.u64 	[%rd13+10520], %rd354;
	mov.f64 	%fd3207, 0d7FF0000000000000;
	mov.f64 	%fd3206, 0dBFF0000000000000;
$L__BB0_759:
	ld.global.f64 	%fd3214, [%rd13+10416];
	add.f64 	%fd834, %fd3207, %fd3214;
	ld.global.f64 	%fd3213, [%rd13+10424];
	add.f64 	%fd835, %fd3206, %fd3213;
	ld.global.f64 	%fd3212, [%rd13+10432];
	add.f64 	%fd836, %fd835, %fd3212;
	div.rn.f64 	%fd439, %fd834, %fd836;
	st.global.f64 	[%rd13+10536], %fd439;
	abs.f64 	%fd837, %fd3211;
	setp.geu.f64 	%p94, %fd837, 0d41CDCD64FF800000;
	@%p94 bra 	$L__BB0_762;
	add.f64 	%fd838, %fd3211, %fd3214;
	add.f64 	%fd839, %fd3210, %fd3213;
	add.f64 	%fd840, %fd839, %fd3212;
	div.rn.f64 	%fd841, %fd838, %fd840;
	st.global.f64 	[%rd13+10512], %fd841;
	setp.geu.f64 	%p95, %fd841, %fd439;
	@%p95 bra 	$L__BB0_771;
	st.global.f64 	[%rd13+10496], %fd3206;
	st.global.f64 	[%rd13+10504], %fd3207;
	st.global.f64 	[%rd13+10512], %fd439;
	mov.f64 	%fd3210, %fd3206;
	mov.f64 	%fd3211, %fd3207;
	bra.uni 	$L__BB0_771;
$L__BB0_762:
	st.global.f64 	[%rd13+10496], %fd3206;
	st.global.f64 	[%rd13+10504], %fd3207;
	st.global.f64 	[%rd13+10512], %fd439;
	mov.f64 	%fd3210, %fd3206;
	mov.f64 	%fd3211, %fd3207;
	bra.uni 	$L__BB0_771;
$L__BB0_763:
	cvt.u16.u64 	%rs65, %rd91;
	mov.b32 	%r702, {%rs5, %rs65};
	mov.b32 	%r703, 0;
	mov.b32 	%r704, 1305;
	dp2a.lo.s32.u32 	%r705, %r702, %r704, %r703;
	cvt.s64.s32 	%rd95, %r705;
	ld.global.s8 	%rd316, [%rd88+-1];
	add.s64 	%rd317, %rd95, %rd316;
	shl.b64 	%rd318, %rd317, 3;
	add.s64 	%rd96, %rd299, %rd318;
	ld.const.f64 	%fd808, [%rd96+23000];
	abs.f64 	%fd809, %fd808;
	setp.lt.f64 	%p88, %fd809, 0d41CDCD64FF800000;
	@%p88 bra 	$L__BB0_765;
	ld.global.f64 	%fd3214, [%rd13+10416];
	ld.global.f64 	%fd3213, [%rd13+10424];
	ld.global.f64 	%fd3212, [%rd13+10432];
	bra.uni 	$L__BB0_771;
$L__BB0_765:
	mad.lo.s64 	%rd320, %rd90, -24, %rd95;
	shl.b64 	%rd321, %rd320, 3;
	add.s64 	%rd323, %rd299, %rd321;
	ld.const.f64 	%fd810, [%rd323+45440];
	ld.const.f64 	%fd811, [%rd96+22000];
	add.f64 	%fd3208, %fd810, %fd811;
	st.global.f64 	[%rd13+10520], %fd3208;
	ld.global.s8 	%r706, [%rd88];
	mul.wide.s32 	%rd324, %r706, 5;
	ld.global.u8 	%rs66, [%rd89+27];
	cvt.u64.u16 	%rd325, %rs66;
	cvt.s64.s8 	%rd326, %rd325;
	add.s64 	%rd327, %rd324, %rd326;
	shl.b64 	%rd328, %rd327, 3;
	add.s64 	%rd329, %rd299, %rd328;
	ld.const.f64 	%fd812, [%rd329+45640];
	ld.global.s8 	%rd330, [%rd88+-1];
	cvt.u32.u16 	%r707, %rs66;
	cvt.s32.s8 	%r708, %r707;
	mul.wide.s32 	%rd331, %r708, 24;
	add.s64 	%rd332, %rd327, %rd331;
	add.s64 	%rd333, %rd332, %rd330;
	shl.b64 	%rd334, %rd333, 3;
	add.s64 	%rd335, %rd299, %rd334;
	ld.const.f64 	%fd813, [%rd335+23000];
	add.f64 	%fd3209, %fd812, %fd813;
	st.global.f64 	[%rd13+10528], %fd3209;
	abs.f64 	%fd814, %fd3209;
	setp.leu.f64 	%p89, %fd814, 0d41CDCD64FF800000;
	@%p89 bra 	$L__BB0_767;
	mov.b64 	%rd336, 9218868437227405312;
	st.global.u64 	[%rd13+10528], %rd336;
	mov.b64 	%rd337, -4616189618054758400;
	st.global.u64 	[%rd13+10520], %rd337;
	mov.f64 	%fd3209, 0d7FF0000000000000;
	mov.f64 	%fd3208, 0dBFF0000000000000;
$L__BB0_767:
	ld.global.f64 	%fd3214, [%rd13+10416];
	add.f64 	%fd817, %fd3209, %fd3214;
	ld.global.f64 	%fd3213, [%rd13+10424];
	add.f64 	%fd818, %fd3208, %fd3213;
	ld.global.f64 	%fd3212, [%rd13+10432];
	add.f64 	%fd819, %fd818, %fd3212;
	div.rn.f64 	%fd450, %fd817, %fd819;
	st.global.f64 	[%rd13+10536], %fd450;
	abs.f64 	%fd820, %fd3211;
	setp.geu.f64 	%p90, %fd820, 0d41CDCD64FF800000;
	@%p90 bra 	$L__BB0_770;
	add.f64 	%fd821, %fd3211, %fd3214;
	add.f64 	%fd822, %fd3210, %fd3213;
	add.f64 	%fd823, %fd822, %fd3212;
	div.rn.f64 	%fd824, %fd821, %fd823;
	st.global.f64 	[%rd13+10512], %fd824;
	setp.geu.f64 	%p91, %fd824, %fd450;
	@%p91 bra 	$L__BB0_771;
	st.global.f64 	[%rd13+10496], %fd3208;
	st.global.f64 	[%rd13+10504], %fd3209;
	st.global.f64 	[%rd13+10512], %fd450;
	mov.f64 	%fd3210, %fd3208;
	mov.f64 	%fd3211, %fd3209;
	bra.uni 	$L__BB0_771;
$L__BB0_770:
	st.global.f64 	[%rd13+10496], %fd3208;
	st.global.f64 	[%rd13+10504], %fd3209;
	st.global.f64 	[%rd13+10512], %fd450;
	mov.f64 	%fd3210, %fd3208;
	mov.f64 	%fd3211, %fd3209;
$L__BB0_771:
	ld.global.s8 	%r722, [%rd88];
	mul.wide.s32 	%rd374, %r722, 5;
	ld.global.s8 	%rd375, [%rd89+27];
	add.s64 	%rd376, %rd374, %rd375;
	shl.b64 	%rd377, %rd376, 3;
	add.s64 	%rd379, %rd299, %rd377;
	ld.const.f64 	%fd456, [%rd379+45440];
	st.global.f64 	[%rd13+10520], %fd456;
	ld.global.s8 	%r723, [%rd88];
	mul.wide.s32 	%rd380, %r723, 5;
	ld.global.s8 	%rd381, [%rd89+27];
	add.s64 	%rd382, %rd380, %rd381;
	shl.b64 	%rd383, %rd382, 3;
	add.s64 	%rd384, %rd299, %rd383;
	ld.const.f64 	%fd3215, [%rd384+45640];
	st.global.f64 	[%rd13+10528], %fd3215;
	add.f64 	%fd861, %fd3215, %fd3214;
	add.f64 	%fd862, %fd456, %fd3213;
	add.f64 	%fd863, %fd862, %fd3212;
	div.rn.f64 	%fd458, %fd861, %fd863;
	st.global.f64 	[%rd13+10536], %fd458;
	abs.f64 	%fd864, %fd3211;
	setp.geu.f64 	%p99, %fd864, 0d41CDCD64FF800000;
	@%p99 bra 	$L__BB0_775;
	ld.global.f64 	%fd865, [%rd13+10512];
	setp.geu.f64 	%p100, %fd865, %fd458;
	@%p100 bra 	$L__BB0_774;
	st.global.f64 	[%rd13+10480], %fd456;
	st.global.f64 	[%rd13+10488], %fd3215;
	bra.uni 	$L__BB0_776;
$L__BB0_774:
	st.global.f64 	[%rd13+10480], %fd3210;
	st.global.f64 	[%rd13+10488], %fd3211;
	mov.f64 	%fd3215, %fd3211;
	bra.uni 	$L__BB0_776;
$L__BB0_775:
	st.global.f64 	[%rd13+10480], %fd456;
	st.global.f64 	[%rd13+10488], %fd3215;
$L__BB0_776:
	abs.f64 	%fd866, %fd3215;
	setp.geu.f64 	%p101, %fd866, 0d41CDCD64FF800000;
	@%p101 bra 	$L__BB0_778;
	ld.global.f64 	%fd867, [%rd13+10480];
	ld.global.u32 	%r724, [%rd5+420];
	add.s32 	%r725, %r724, -1;
	ld.global.u32 	%r726, [%rd5+424];
	add.s32 	%r727, %r429, %r726;
	mad.lo.s32 	%r728, %r725, %r574, %r727;
	mul.wide.s32 	%rd385, %r728, 8;
	add.s64 	%rd386, %rd4, %rd385;
	st.global.f64 	[%rd386], %fd867;
	ld.global.f64 	%fd868, [%rd13+10488];
	ld.global.u32 	%r729, [%rd5+420];
	add.s32 	%r730, %r729, -1;
	ld.global.u32 	%r731, [%rd5+424];
	add.s32 	%r732, %r428, %r731;
	mad.lo.s32 	%r733, %r730, %r574, %r732;
	mul.wide.s32 	%rd387, %r733, 8;
	add.s64 	%rd388, %rd4, %rd387;
	st.global.f64 	[%rd388], %fd868;
$L__BB0_778:
	ld.global.u32 	%r444, [%rd5+420];
	ld.global.u32 	%r2907, [%rd5+424];
	min.s32 	%r735, %r444, %r2907;
	setp.lt.s32 	%p102, %r735, 2;
	@%p102 bra 	$L__BB0_831;
	add.s32 	%r736, %r444, -1;
	mul.lo.s32 	%r737, %r736, %r574;
	add.s32 	%r738, %r429, %r2907;
	add.s32 	%r739, %r738, %r737;
	mul.wide.s32 	%rd389, %r739, 8;
	add.s64 	%rd97, %rd4, %rd389;
	ld.global.f64 	%fd3220, [%rd97];
	st.global.f64 	[%rd13+10512], %fd3220;
	ld.global.f64 	%fd3219, [%rd97+-5000];
	st.global.f64 	[%rd13+10528], %fd3219;
	ld.global.f64 	%fd462, [%rd13+10416];
	add.f64 	%fd869, %fd3219, %fd462;
	ld.global.f64 	%fd463, [%rd13+10424];
	add.f64 	%fd870, %fd3220, %fd463;
	ld.global.f64 	%fd464, [%rd13+10432];
	add.f64 	%fd871, %fd870, %fd464;
	div.rn.f64 	%fd465, %fd869, %fd871;
	st.global.f64 	[%rd13+10496], %fd465;
	sub.s32 	%r740, %r737, %r574;
	add.s32 	%r741, %r738, %r740;
	add.s32 	%r742, %r741, -626;
	mul.wide.s32 	%rd390, %r742, 8;
	add.s64 	%rd98, %rd4, %rd390;
	ld.global.f64 	%fd872, [%rd98];
	abs.f64 	%fd873, %fd872;
	setp.geu.f64 	%p103, %fd873, 0d41CDCD64FF800000;
	@%p103 bra 	$L__BB0_783;
	cvt.u64.u32 	%rd393, %r444;
	add.s64 	%rd99, %rd12, %rd393;
	add.s32 	%r743, %r431, %r2907;
	cvt.s64.s32 	%rd394, %r743;
	add.s64 	%rd100, %rd1, %rd394;
	ld.global.s8 	%r744, [%rd100+1];
	ld.global.u8 	%r745, [%rd99];
	ld.global.u8 	%r746, [%rd99+-1];
	prmt.b32 	%r747, %r746, %r745, 0x3340U;
	ld.global.u8 	%r748, [%rd100];
	prmt.b32 	%r749, %r748, 0, 0x3340U;
	prmt.b32 	%r750, %r747, %r749, 0x5410U;
	mov.b32 	%r751, 334205;
	dp4a.s32.u32 	%r752, %r750, %r751, %r744;
	mul.wide.s32 	%rd395, %r752, 8;
	add.s64 	%rd397, %rd299, %rd395;
	ld.const.f64 	%fd876, [%rd397+5000];
	st.global.f64 	[%rd13+10640], %fd876;
	abs.f64 	%fd877, %fd876;
	setp.lt.f64 	%p104, %fd877, 0d41CDCD64FF800000;
	@%p104 bra 	$L__BB0_782;
	ld.global.f64 	%fd3217, [%rd13+10536];
	ld.global.f64 	%fd3216, [%rd13+10520];
	bra.uni 	$L__BB0_784;
$L__BB0_782:
	ld.global.s8 	%r753, [%rd100+1];
	ld.global.u8 	%r754, [%rd99];
	ld.global.u8 	%r755, [%rd99+-1];
	prmt.b32 	%r756, %r755, %r754, 0x3340U;
	ld.global.u8 	%r757, [%rd100];
	prmt.b32 	%r758, %r757, 0, 0x3340U;
	prmt.b32 	%r759, %r756, %r758, 0x5410U;
	mov.b32 	%r760, 334205;
	dp4a.s32.u32 	%r761, %r759, %r760, %r753;
	mul.wide.s32 	%rd398, %r761, 8;
	add.s64 	%rd400, %rd299, %rd398;
	ld.const.f64 	%fd878, [%rd400];
	st.global.f64 	[%rd13+10640], %fd878;
	ld.global.f64 	%fd879, [%rd98+5000];
	add.f64 	%fd3216, %fd879, %fd878;
	st.global.f64 	[%rd13+10520], %fd3216;
	ld.global.s8 	%r762, [%rd100+1];
	ld.global.u8 	%r763, [%rd99];
	ld.global.u8 	%r764, [%rd99+-1];
	prmt.b32 	%r765, %r764, %r763, 0x3340U;
	ld.global.u8 	%r766, [%rd100];
	prmt.b32 	%r767, %r766, 0, 0x3340U;
	prmt.b32 	%r768, %r765, %r767, 0x5410U;
	dp4a.s32.u32 	%r769, %r768, %r760, %r762;
	mul.wide.s32 	%rd401, %r769, 8;
	add.s64 	%rd402, %rd299, %rd401;
	ld.const.f64 	%fd880, [%rd402+5000];
	st.global.f64 	[%rd13+10640], %fd880;
	ld.global.f64 	%fd881, [%rd98];
	add.f64 	%fd3217, %fd880, %fd881;
	st.global.f64 	[%rd13+10536], %fd3217;
	bra.uni 	$L__BB0_784;
$L__BB0_783:
	mov.b64 	%rd391, -4616189618054758400;
	st.global.u64 	[%rd13+10520], %rd391;
	mov.b64 	%rd392, 9218868437227405312;
	st.global.u64 	[%rd13+10536], %rd392;
	mov.f64 	%fd3217, 0d7FF0000000000000;
	mov.f64 	%fd3216, 0dBFF0000000000000;
$L__BB0_784:
	add.f64 	%fd882, %fd3217, %fd462;
	add.f64 	%fd883, %fd3216, %fd463;
	add.f64 	%fd884, %fd883, %fd464;
	div.rn.f64 	%fd472, %fd882, %fd884;
	st.global.f64 	[%rd13+10504], %fd472;
	setp.geu.f64 	%p105, %fd3216, 0dC0A3880000000000;
	@%p105 bra 	$L__BB0_786;
	mov.b64 	%rd403, -4564063970805153792;
	st.global.u64 	[%rd13+10520], %rd403;
	mov.b64 	%rd404, 0;
	st.global.u64 	[%rd13+10536], %rd404;
	mov.f64 	%fd3216, 0dC0A9300000000000;
$L__BB0_786:
	setp.geu.f64 	%p106, %fd3220, 0dC0A3880000000000;
	@%p106 bra 	$L__BB0_788;
	mov.b64 	%rd405, -4564063970805153792;
	st.global.u64 	[%rd13+10512], %rd405;
	mov.b64 	%rd406, 0;
	st.global.u64 	[%rd13+10528], %rd406;
	mov.f64 	%fd3220, 0dC0A9300000000000;
	mov.f64 	%fd3219, 0d0000000000000000;
$L__BB0_788:
	setp.gt.f64 	%p107, %fd472, %fd465;
	@%p107 bra 	$L__BB0_790;
	setp.leu.f64 	%p108, %fd3220, 0d0000000000000000;
	setp.leu.f64 	%p109, %fd3219, 0d0000000000000000;
	or.pred  	%p110, %p108, %p109;
	@%p110 bra 	$L__BB0_791;
$L__BB0_790:
	st.global.f64 	[%rd97], %fd3216;
	ld.global.f64 	%fd889, [%rd13+10536];
	st.global.f64 	[%rd97+-5000], %fd889;
	bra.uni 	$L__BB0_793;
$L__BB0_791:
	setp.ltu.f64 	%p111, %fd465, %fd472;
	@%p111 bra 	$L__BB0_793;
	st.global.f64 	[%rd97], %fd3220;
	ld.global.f64 	%fd888, [%rd13+10528];
	st.global.f64 	[%rd97+-5000], %fd888;
$L__BB0_793:
	mov.b32 	%r2906, 3;
	st.global.u32 	[%rd5+416], %r2906;
$L__BB0_794:
	ld.global.u32 	%r771, [%rd5+424];
	sub.s32 	%r772, %r771, %r2906;
	add.s32 	%r2902, %r772, 1;
	st.global.u32 	[%rd5+432], %r2902;
	setp.gt.s32 	%p112, %r2902, 0;
	@%p112 bra 	$L__BB0_796;
	ld.global.u32 	%r775, [%rd5+420];
	add.s32 	%r776, %r775, %r2902;
	add.s32 	%r2904, %r776, -2;
	st.global.u32 	[%rd5+428], %r2904;
	mov.b32 	%r2902, 1;
	st.global.u32 	[%rd5+432], %r2902;
	bra.uni 	$L__BB0_797;
$L__BB0_796:
	ld.global.u32 	%r773, [%rd5+420];
	add.s32 	%r2904, %r773, -1;
	st.global.u32 	[%rd5+428], %r2904;
$L__BB0_797:
	setp.lt.s32 	%p113, %r2904, 1;
	@%p113 bra 	$L__BB0_829;
$L__BB0_798:
	ld.global.u32 	%r777, [%rd5+424];
	setp.ge.s32 	%p114, %r2902, %r777;
	@%p114 bra 	$L__BB0_828;
	add.s32 	%r778, %r2904, -1;
	add.s32 	%r779, %r428, %r2902;
	mad.lo.s32 	%r780, %r778, %r574, %r779;
	mul.wide.s32 	%rd407, %r780, 8;
	add.s64 	%rd408, %rd4, %rd407;
	ld.global.f64 	%fd890, [%rd408];
	abs.f64 	%fd891, %fd890;
	setp.geu.f64 	%p115, %fd891, 0d41CDCD64FF800000;
	@%p115 bra 	$L__BB0_827;
	mov.b64 	%rd409, -4616189618054758400;
	st.global.u64 	[%rd13+10480], %rd409;
	mov.b64 	%rd410, 9218868437227405312;
	st.global.u64 	[%rd13+10488], %rd410;
	ld.global.u32 	%r454, [%rd5+428];
	ld.global.u32 	%r455, [%rd5+432];
	ld.global.u32 	%r456, [%rd5+424];
	mov.b64 	%rd411, -4564063970805153792;
	st.global.u64 	[%rd13+10512], %rd411;
	mov.b64 	%rd412, 0;
	st.global.u64 	[%rd13+10520], %rd412;
	sub.s32 	%r781, %r2899, %r454;
	setp.eq.s32 	%p116, %r781, 1;
	sub.s32 	%r782, %r455, %r456;
	setp.lt.s32 	%p117, %r782, -1;
	and.pred  	%p118, %p116, %p117;
	@%p118 bra 	$L__BB0_802;
	add.s32 	%r458, %r455, 1;
	setp.ne.s32 	%p119, %r456, %r458;
	sub.s32 	%r459, %r454, %r2899;
	setp.gt.s32 	%p120, %r459, -2;
	or.pred  	%p121, %p120, %p119;
	@%p121 bra 	$L__BB0_814;
$L__BB0_802:
	setp.ne.s32 	%p131, %r782, -2;
	sub.s32 	%r460, %r454, %r2899;
	setp.ne.s32 	%p132, %r460, -2;
	and.pred  	%p133, %p132, %p131;
	@%p133 bra 	$L__BB0_810;
	setp.eq.s32 	%p136, %r782, -2;
	add.s32 	%r877, %r454, 1;
	setp.eq.s32 	%p137, %r2899, %r877;
	and.pred  	%p138, %p137, %p136;
	@%p138 bra 	$L__BB0_805;
	setp.ne.s32 	%p139, %r460, -2;
	add.s32 	%r878, %r455, 1;
	setp.ne.s32 	%p140, %r456, %r878;
	mov.f64 	%fd3222, 0d0000000000000000;
	mov.f64 	%fd3221, 0dC0A9300000000000;
	or.pred  	%p141, %p139, %p140;
	@%p141 bra 	$L__BB0_806;
$L__BB0_805:
	add.s32 	%r879, %r454, %r455;
	sub.s32 	%r880, %r440, %r879;
	add.s32 	%r881, %r880, %r456;
	mul.wide.s32 	%rd492, %r881, 8;
	add.s64 	%rd494, %rd299, %rd492;
	ld.const.f64 	%fd983, [%rd494];
	cvt.s64.s32 	%rd495, %r454;
	add.s64 	%rd496, %rd12, %rd495;
	cvt.s64.s32 	%rd497, %r455;
	add.s64 	%rd498, %rd12, %rd497;
	cvt.s64.s32 	%rd499, %r456;
	add.s64 	%rd500, %rd12, %rd499;
	ld.global.s8 	%r882, [%rd500+27];
	ld.global.u8 	%r883, [%rd496];
	ld.global.u8 	%r884, [%rd87];
	prmt.b32 	%r885, %r883, %r884, 0x3340U;
	ld.global.u8 	%r886, [%rd498+27];
	prmt.b32 	%r887, %r886, 0, 0x3340U;
	prmt.b32 	%r888, %r885, %r887, 0x5410U;
	mov.b32 	%r889, 334205;
	dp4a.s32.u32 	%r890, %r888, %r889, %r882;
	mul.wide.s32 	%rd501, %r890, 8;
	add.s64 	%rd502, %rd299, %rd501;
	ld.const.f64 	%fd984, [%rd502+5000];
	add.f64 	%fd3222, %fd983, %fd984;
	st.global.f64 	[%rd13+10520], %fd3222;
	ld.const.f64 	%fd985, [%rd494+-720];
	ld.global.s8 	%r891, [%rd500+27];
	ld.global.u8 	%r892, [%rd496];
	ld.global.u8 	%r893, [%rd87];
	prmt.b32 	%r894, %r893, %r892, 0x3340U;
	ld.global.u8 	%r895, [%rd498+27];
	prmt.b32 	%r896, %r895, 0, 0x3340U;
	prmt.b32 	%r897, %r894, %r896, 0x5410U;
	mov.b32 	%r898, 359705;
	dp4a.s32.u32 	%r899, %r897, %r898, %r891;
	mul.wide.s32 	%rd503, %r899, 8;
	add.s64 	%rd504, %rd299, %rd503;
	ld.const.f64 	%fd986, [%rd504];
	add.f64 	%fd3221, %fd985, %fd986;
	st.global.f64 	[%rd13+10512], %fd3221;
$L__BB0_806:
	add.s32 	%r900, %r454, -1;
	add.s32 	%r901, %r428, %r455;
	mad.lo.s32 	%r902, %r900, %r574, %r901;
	mul.wide.s32 	%rd505, %r902, 8;
	add.s64 	%rd506, %rd4, %rd505;
	ld.global.f64 	%fd987, [%rd506];
	add.f64 	%fd3224, %fd987, %fd3222;
	st.global.f64 	[%rd13+10520], %fd3224;
	ld.global.f64 	%fd988, [%rd506+5000];
	add.f64 	%fd3223, %fd988, %fd3221;
	st.global.f64 	[%rd13+10512], %fd3223;
	abs.f64 	%fd989, %fd3224;
	setp.leu.f64 	%p142, %fd989, 0d41CDCD64FF800000;
	@%p142 bra 	$L__BB0_808;
	mov.b64 	%rd507, 9218868437227405312;
	st.global.u64 	[%rd13+10520], %rd507;
	mov.b64 	%rd508, -4616189618054758400;
	st.global.u64 	[%rd13+10512], %rd508;
	mov.f64 	%fd3224, 0d7FF0000000000000;
	mov.f64 	%fd3223, 0dBFF0000000000000;
$L__BB0_808:
	ld.global.f64 	%fd994, [%rd13+10416];
	add.f64 	%fd995, %fd3224, %fd994;
	ld.global.f64 	%fd996, [%rd13+10424];
	add.f64 	%fd997, %fd3223, %fd996;
	ld.global.f64 	%fd998, [%rd13+10432];
	add.f64 	%fd999, %fd997, %fd998;
	div.rn.f64 	%fd1000, %fd995, %fd999;
	st.global.f64 	[%rd13+10496], %fd1000;
	add.s32 	%r903, %r437, %r456;
	mul.wide.s32 	%rd509, %r903, 8;
	add.s64 	%rd510, %rd4, %rd509;
	ld.global.f64 	%fd1001, [%rd510];
	add.f64 	%fd1002, %fd1001, %fd994;
	ld.global.f64 	%fd1003, [%rd510+5000];
	add.f64 	%fd1004, %fd1003, %fd996;
	add.f64 	%fd1005, %fd1004, %fd998;
	div.rn.f64 	%fd1006, %fd1002, %fd1005;
	st.global.f64 	[%rd13+10504], %fd1006;
	setp.leu.f64 	%p143, %fd1000, %fd1006;
	mov.f64 	%fd3232, 0dBFF0000000000000;
	mov.f64 	%fd3231, 0d7FF0000000000000;
	@%p143 bra 	$L__BB0_823;
	st.global.f64 	[%rd13+10480], %fd3223;
	st.global.f64 	[%rd13+10488], %fd3224;
	mov.f64 	%fd3231, %fd3224;
	mov.f64 	%fd3232, %fd3223;
	bra.uni 	$L__BB0_823;
$L__BB0_810:
	add.s32 	%r866, %r454, %r455;
	sub.s32 	%r867, %r440, %r866;
	add.s32 	%r868, %r867, %r456;
	mul.wide.s32 	%rd457, %r868, 8;
	add.s64 	%rd459, %rd299, %rd457;
	ld.const.f64 	%fd951, [%rd459];
	cvt.s64.s32 	%rd460, %r454;
	add.s64 	%rd461, %rd12, %rd460;
	ld.global.s8 	%r869, [%rd461];
	mul.wide.s32 	%rd462, %r869, 5;
	cvt.s64.s32 	%rd463, %r455;
	add.s64 	%rd464, %rd12, %rd463;
	ld.global.s8 	%rd465, [%rd464+27];
	add.s64 	%rd466, %rd462, %rd465;
	shl.b64 	%rd467, %rd466, 3;
	add.s64 	%rd468, %rd299, %rd467;
	ld.const.f64 	%fd952, [%rd468+45640];
	add.f64 	%fd953, %fd951, %fd952;
	ld.global.s8 	%r870, [%rd87];
	mul.wide.s32 	%rd469, %r870, 5;
	cvt.s64.s32 	%rd470, %r456;
	add.s64 	%rd471, %rd12, %rd470;
	ld.global.s8 	%rd472, [%rd471+27];
	add.s64 	%rd473, %rd469, %rd472;
	shl.b64 	%rd474, %rd473, 3;
	add.s64 	%rd475, %rd299, %rd474;
	ld.const.f64 	%fd954, [%rd475+45640];
	add.f64 	%fd955, %fd953, %fd954;
	st.global.f64 	[%rd13+10520], %fd955;
	add.s32 	%r871, %r454, -1;
	add.s32 	%r872, %r428, %r455;
	mad.lo.s32 	%r873, %r871, %r574, %r872;
	mul.wide.s32 	%rd476, %r873, 8;
	add.s64 	%rd477, %rd4, %rd476;
	ld.global.f64 	%fd956, [%rd477];
	add.f64 	%fd3226, %fd956, %fd955;
	st.global.f64 	[%rd13+10520], %fd3226;
	ld.const.f64 	%fd957, [%rd459+-720];
	ld.global.s8 	%r874, [%rd461];
	mul.wide.s32 	%rd478, %r874, 5;
	ld.global.s8 	%rd479, [%rd464+27];
	add.s64 	%rd480, %rd478, %rd479;
	shl.b64 	%rd481, %rd480, 3;
	add.s64 	%rd482, %rd299, %rd481;
	ld.const.f64 	%fd958, [%rd482+45440];
	add.f64 	%fd959, %fd957, %fd958;
	ld.global.s8 	%r875, [%rd87];
	mul.wide.s32 	%rd483, %r875, 5;
	ld.global.s8 	%rd484, [%rd471+27];
	add.s64 	%rd485, %rd483, %rd484;
	shl.b64 	%rd486, %rd485, 3;
	add.s64 	%rd487, %rd299, %rd486;
	ld.const.f64 	%fd960, [%rd487+45440];
	add.f64 	%fd961, %fd959, %fd960;
	st.global.f64 	[%rd13+10512], %fd961;
	ld.global.f64 	%fd962, [%rd477+5000];
	add.f64 	%fd3225, %fd962, %fd961;
	st.global.f64 	[%rd13+10512], %fd3225;
	abs.f64 	%fd963, %fd3226;
	setp.leu.f64 	%p134, %fd963, 0d41CDCD64FF800000;
	@%p134 bra 	$L__BB0_812;
	mov.b64 	%rd488, 9218868437227405312;
	st.global.u64 	[%rd13+10520], %rd488;
	mov.b64 	%rd489, -4616189618054758400;
	st.global.u64 	[%rd13+10512], %rd489;
	mov.f64 	%fd3226, 0d7FF0000000000000;
	mov.f64 	%fd3225, 0dBFF0000000000000;
$L__BB0_812:
	ld.global.f64 	%fd968, [%rd13+10416];
	add.f64 	%fd969, %fd3226, %fd968;
	ld.global.f64 	%fd970, [%rd13+10424];
	add.f64 	%fd971, %fd3225, %fd970;
	ld.global.f64 	%fd972, [%rd13+10432];
	add.f64 	%fd973, %fd971, %fd972;
	div.rn.f64 	%fd974, %fd969, %fd973;
	st.global.f64 	[%rd13+10496], %fd974;
	add.s32 	%r876, %r437, %r456;
	mul.wide.s32 	%rd490, %r876, 8;
	add.s64 	%rd491, %rd4, %rd490;
	ld.global.f64 	%fd975, [%rd491];
	add.f64 	%fd976, %fd975, %fd968;
	ld.global.f64 	%fd977, [%rd491+5000];
	add.f64 	%fd978, %fd977, %fd970;
	add.f64 	%fd979, %fd978, %fd972;
	div.rn.f64 	%fd980, %fd976, %fd979;
	st.global.f64 	[%rd13+10504], %fd980;
	setp.leu.f64 	%p135, %fd974, %fd980;
	mov.f64 	%fd3232, 0dBFF0000000000000;
	mov.f64 	%fd3231, 0d7FF0000000000000;
	@%p135 bra 	$L__BB0_823;
	st.global.f64 	[%rd13+10480], %fd3225;
	st.global.f64 	[%rd13+10488], %fd3226;
	mov.f64 	%fd3231, %fd3226;
	mov.f64 	%fd3232, %fd3225;
	bra.uni 	$L__BB0_823;
$L__BB0_814:
	setp.ne.s32 	%p122, %r459, -2;
	setp.ne.s32 	%p123, %r782, -2;
	or.pred  	%p124, %p122, %p123;
	@%p124 bra 	$L__BB0_819;
	cvt.s64.s32 	%rd436, %r454;
	add.s64 	%rd437, %rd12, %rd436;
	cvt.s64.s32 	%rd438, %r455;
	add.s64 	%rd439, %rd12, %rd438;
	ld.global.s8 	%r828, [%rd439+28];
	ld.global.u8 	%r829, [%rd437+1];
	ld.global.u8 	%r830, [%rd437];
	prmt.b32 	%r831, %r830, %r829, 0x3340U;
	ld.global.u8 	%r832, [%rd439+27];
	prmt.b32 	%r833, %r832, 0, 0x3340U;
	prmt.b32 	%r834, %r831, %r833, 0x5410U;
	mov.b32 	%r835, 334205;
	dp4a.s32.u32 	%r836, %r834, %r835, %r828;
	mul.wide.s32 	%rd440, %r836, 8;
	add.s64 	%rd442, %rd299, %rd440;
	ld.const.f64 	%fd924, [%rd442+10000];
	cvt.s64.s32 	%rd443, %r456;
	add.s64 	%rd444, %rd12, %rd443;
	ld.global.s8 	%r837, [%rd87+-1];
	ld.global.u8 	%r838, [%rd444+27];
	ld.global.u8 	%r839, [%rd444+26];
	prmt.b32 	%r840, %r839, %r838, 0x3340U;
	ld.global.u8 	%r841, [%rd87];
	prmt.b32 	%r842, %r841, 0, 0x3340U;
	prmt.b32 	%r843, %r840, %r842, 0x5410U;
	mov.b32 	%r844, 359705;
	dp4a.s32.u32 	%r845, %r843, %r844, %r837;
	mul.wide.s32 	%rd445, %r845, 8;
	add.s64 	%rd446, %rd299, %rd445;
	ld.const.f64 	%fd925, [%rd446+10000];
	add.f64 	%fd926, %fd924, %fd925;
	st.global.f64 	[%rd13+10512], %fd926;
	add.s32 	%r846, %r454, -1;
	add.s32 	%r847, %r458, %r432;
	mad.lo.s32 	%r848, %r846, %r574, %r847;
	mul.wide.s32 	%rd447, %r848, 8;
	add.s64 	%rd448, %rd4, %rd447;
	ld.global.f64 	%fd927, [%rd448];
	add.f64 	%fd3227, %fd927, %fd926;
	st.global.f64 	[%rd13+10512], %fd3227;
	ld.global.s8 	%r849, [%rd439+28];
	ld.global.u8 	%r850, [%rd437+1];
	ld.global.u8 	%r851, [%rd437];
	prmt.b32 	%r852, %r851, %r850, 0x3340U;
	ld.global.u8 	%r853, [%rd439+27];
	prmt.b32 	%r854, %r853, 0, 0x3340U;
	prmt.b32 	%r855, %r852, %r854, 0x5410U;
	dp4a.s32.u32 	%r856, %r855, %r835, %r849;
	mul.wide.s32 	%rd449, %r856, 8;
	add.s64 	%rd450, %rd299, %rd449;
	ld.const.f64 	%fd928, [%rd450+15000];
	ld.global.s8 	%r857, [%rd87+-1];
	ld.global.u8 	%r858, [%rd444+27];
	ld.global.u8 	%r859, [%rd444+26];
	prmt.b32 	%r860, %r859, %r858, 0x3340U;
	ld.global.u8 	%r861, [%rd87];
	prmt.b32 	%r862, %r861, 0, 0x3340U;
	prmt.b32 	%r863, %r860, %r862, 0x5410U;
	dp4a.s32.u32 	%r864, %r863, %r844, %r857;
	mul.wide.s32 	%rd451, %r864, 8;
	add.s64 	%rd452, %rd299, %rd451;
	ld.const.f64 	%fd929, [%rd452+15000];
	add.f64 	%fd930, %fd928, %fd929;
	st.global.f64 	[%rd13+10520], %fd930;
	ld.global.f64 	%fd931, [%rd448+-5000];
	add.f64 	%fd3228, %fd931, %fd930;
	st.global.f64 	[%rd13+10520], %fd3228;
	abs.f64 	%fd932, %fd3228;
	setp.leu.f64 	%p127, %fd932, 0d41CDCD64FF800000;
	@%p127 bra 	$L__BB0_817;
	mov.b64 	%rd453, 9218868437227405312;
	st.global.u64 	[%rd13+10520], %rd453;
	mov.b64 	%rd454, -4616189618054758400;
	st.global.u64 	[%rd13+10512], %rd454;
	mov.f64 	%fd3228, 0d7FF0000000000000;
	mov.f64 	%fd3227, 0dBFF0000000000000;
$L__BB0_817:
	ld.global.f64 	%fd937, [%rd13+10416];
	add.f64 	%fd938, %fd3228, %fd937;
	ld.global.f64 	%fd939, [%rd13+10424];
	add.f64 	%fd940, %fd3227, %fd939;
	ld.global.f64 	%fd941, [%rd13+10432];
	add.f64 	%fd942, %fd940, %fd941;
	div.rn.f64 	%fd943, %fd938, %fd942;
	st.global.f64 	[%rd13+10496], %fd943;
	add.s32 	%r865, %r437, %r456;
	mul.wide.s32 	%rd455, %r865, 8;
	add.s64 	%rd456, %rd4, %rd455;
	ld.global.f64 	%fd944, [%rd456];
	add.f64 	%fd945, %fd944, %fd937;
	ld.global.f64 	%fd946, [%rd456+5000];
	add.f64 	%fd947, %fd946, %fd939;
	add.f64 	%fd948, %fd947, %fd941;
	div.rn.f64 	%fd949, %fd945, %fd948;
	st.global.f64 	[%rd13+10504], %fd949;
	sub.f64 	%fd950, %fd943, %fd949;
	setp.ltu.f64 	%p128, %fd950, 0d3EB0C6F7A0B5ED8D;
	setp.leu.f64 	%p129, %fd943, %fd949;
	mov.f64 	%fd3232, 0dBFF0000000000000;
	mov.f64 	%fd3231, 0d7FF0000000000000;
	or.pred  	%p130, %p128, %p129;
	@%p130 bra 	$L__BB0_823;
	st.global.f64 	[%rd13+10480], %fd3227;
	st.global.f64 	[%rd13+10488], %fd3228;
	mov.f64 	%fd3231, %fd3228;
	mov.f64 	%fd3232, %fd3227;
	bra.uni 	$L__BB0_823;
$L__BB0_819:
	add.s32 	%r783, %r454, %r455;
	sub.s32 	%r784, %r438, %r783;
	add.s32 	%r785, %r784, %r456;
	mul.wide.s32 	%rd413, %r785, 8;
	add.s64 	%rd415, %rd299, %rd413;
	ld.const.f64 	%fd892, [%rd415];
	cvt.s64.s32 	%rd416, %r454;
	add.s64 	%rd417, %rd12, %rd416;
	cvt.s64.s32 	%rd418, %r455;
	add.s64 	%rd419, %rd12, %rd418;
	ld.global.s8 	%r786, [%rd419+28];
	ld.global.u8 	%r787, [%rd417+1];
	ld.global.u8 	%r788, [%rd417];
	prmt.b32 	%r789, %r788, %r787, 0x3340U;
	ld.global.u8 	%r790, [%rd419+27];
	prmt.b32 	%r791, %r790, 0, 0x3340U;
	prmt.b32 	%r792, %r789, %r791, 0x5410U;
	mov.b32 	%r793, 334205;
	dp4a.s32.u32 	%r794, %r792, %r793, %r786;
	mul.wide.s32 	%rd420, %r794, 8;
	add.s64 	%rd421, %rd299, %rd420;
	ld.const.f64 	%fd893, [%rd421+30440];
	add.f64 	%fd894, %fd892, %fd893;
	cvt.s64.s32 	%rd422, %r456;
	add.s64 	%rd423, %rd12, %rd422;
	ld.global.s8 	%r795, [%rd87+-1];
	ld.global.u8 	%r796, [%rd423+27];
	ld.global.u8 	%r797, [%rd423+26];
	prmt.b32 	%r798, %r797, %r796, 0x3340U;
	ld.global.u8 	%r799, [%rd87];
	prmt.b32 	%r800, %r799, 0, 0x3340U;
	prmt.b32 	%r801, %r798, %r800, 0x5410U;
	mov.b32 	%r802, 359705;
	dp4a.s32.u32 	%r803, %r801, %r802, %r795;
	mul.wide.s32 	%rd424, %r803, 8;
	add.s64 	%rd425, %rd299, %rd424;
	ld.const.f64 	%fd895, [%rd425+30440];
	add.f64 	%fd896, %fd894, %fd895;
	st.global.f64 	[%rd13+10520], %fd896;
	add.s32 	%r804, %r454, -1;
	add.s32 	%r805, %r458, %r430;
	mad.lo.s32 	%r806, %r804, %r574, %r805;
	mul.wide.s32 	%rd426, %r806, 8;
	add.s64 	%rd427, %rd4, %rd426;
	ld.global.f64 	%fd897, [%rd427];
	add.f64 	%fd3230, %fd897, %fd896;
	st.global.f64 	[%rd13+10520], %fd3230;
	ld.const.f64 	%fd898, [%rd415+-720];
	ld.global.s8 	%r807, [%rd419+28];
	ld.global.u8 	%r808, [%rd417+1];
	ld.global.u8 	%r809, [%rd417];
	prmt.b32 	%r810, %r809, %r808, 0x3340U;
	ld.global.u8 	%r811, [%rd419+27];
	prmt.b32 	%r812, %r811, 0, 0x3340U;
	prmt.b32 	%r813, %r810, %r812, 0x5410U;
	dp4a.s32.u32 	%r814, %r813, %r793, %r807;
	mul.wide.s32 	%rd428, %r814, 8;
	add.s64 	%rd429, %rd299, %rd428;
	ld.const.f64 	%fd899, [%rd429+25440];
	add.f64 	%fd900, %fd898, %fd899;
	ld.global.s8 	%r815, [%rd87+-1];
	ld.global.u8 	%r816, [%rd423+27];
	ld.global.u8 	%r817, [%rd423+26];
	prmt.b32 	%r818, %r817, %r816, 0x3340U;
	ld.global.u8 	%r819, [%rd87];
	prmt.b32 	%r820, %r819, 0, 0x3340U;
	prmt.b32 	%r821, %r818, %r820, 0x5410U;
	dp4a.s32.u32 	%r822, %r821, %r802, %r815;
	mul.wide.s32 	%rd430, %r822, 8;
	add.s64 	%rd431, %rd299, %rd430;
	ld.const.f64 	%fd901, [%rd431+25440];
	add.f64 	%fd902, %fd900, %fd901;
	add.s32 	%r823, %r455, %r2899;
	add.s32 	%r824, %r454, %r456;
	sub.s32 	%r825, %r823, %r824;
	abs.s32 	%r826, %r825;
	cvt.rn.f64.s32 	%fd903, %r826;
	fma.rn.f64 	%fd904, %fd903, 0dBFEEF3E864B31D04, %fd902;
	st.global.f64 	[%rd13+10512], %fd904;
	ld.global.f64 	%fd905, [%rd427+5000];
	add.f64 	%fd3229, %fd905, %fd904;
	st.global.f64 	[%rd13+10512], %fd3229;
	abs.f64 	%fd906, %fd3230;
	setp.leu.f64 	%p125, %fd906, 0d41CDCD64FF800000;
	@%p125 bra 	$L__BB0_821;
	mov.b64 	%rd432, 9218868437227405312;
	st.global.u64 	[%rd13+10520], %rd432;
	mov.b64 	%rd433, -4616189618054758400;
	st.global.u64 	[%rd13+10512], %rd433;
	mov.f64 	%fd3230, 0d7FF0000000000000;
	mov.f64 	%fd3229, 0dBFF0000000000000;
$L__BB0_821:
	ld.global.f64 	%fd911, [%rd13+10416];
	add.f64 	%fd912, %fd3230, %fd911;
	ld.global.f64 	%fd913, [%rd13+10424];
	add.f64 	%fd914, %fd3229, %fd913;
	ld.global.f64 	%fd915, [%rd13+10432];
	add.f64 	%fd916, %fd914, %fd915;
	div.rn.f64 	%fd917, %fd912, %fd916;
	st.global.f64 	[%rd13+10496], %fd917;
	add.s32 	%r827, %r437, %r456;
	mul.wide.s32 	%rd434, %r827, 8;
	add.s64 	%rd435, %rd4, %rd434;
	ld.global.f64 	%fd918, [%rd435];
	add.f64 	%fd919, %fd918, %fd911;
	ld.global.f64 	%fd920, [%rd435+5000];
	add.f64 	%fd921, %fd920, %fd913;
	add.f64 	%fd922, %fd921, %fd915;
	div.rn.f64 	%fd923, %fd919, %fd922;
	st.global.f64 	[%rd13+10504], %fd923;
	setp.leu.f64 	%p126, %fd917, %fd923;
	mov.f64 	%fd3232, 0dBFF0000000000000;
	mov.f64 	%fd3231, 0d7FF0000000000000;
	@%p126 bra 	$L__BB0_823;
	st.global.f64 	[%rd13+10480], %fd3229;
	st.global.f64 	[%rd13+10488], %fd3230;
	mov.f64 	%fd3231, %fd3230;
	mov.f64 	%fd3232, %fd3229;
$L__BB0_823:
	setp.geu.f64 	%p144, %fd3232, 0dC0A3880000000000;
	@%p144 bra 	$L__BB0_825;
	mov.b64 	%rd511, -4564063970805153792;
	st.global.u64 	[%rd13+10480], %rd511;
	mov.b64 	%rd512, 0;
	st.global.u64 	[%rd13+10488], %rd512;
	mov.f64 	%fd3231, 0d0000000000000000;
$L__BB0_825:
	abs.f64 	%fd1008, %fd3231;
	setp.geu.f64 	%p145, %fd1008, 0d41CDCD64FF800000;
	@%p145 bra 	$L__BB0_827;
	ld.global.u32 	%r904, [%rd5+424];
	add.s32 	%r905, %r437, %r904;
	mul.wide.s32 	%rd513, %r905, 8;
	add.s64 	%rd514, %rd4, %rd513;
	st.global.f64 	[%rd514], %fd3231;
	ld.global.f64 	%fd1009, [%rd13+10480];
	ld.global.u32 	%r906, [%rd5+424];
	add.s32 	%r907, %r439, %r906;
	mul.wide.s32 	%rd515, %r907, 8;
	add.s64 	%rd516, %rd4, %rd515;
	st.global.f64 	[%rd516], %fd1009;
$L__BB0_827:
	ld.global.u32 	%r908, [%rd5+428];
	add.s32 	%r2904, %r908, -1;
	st.global.u32 	[%rd5+428], %r2904;
	ld.global.u32 	%r909, [%rd5+432];
	add.s32 	%r2902, %r909, 1;
	st.global.u32 	[%rd5+432], %r2902;
	setp.gt.s32 	%p146, %r908, 1;
	@%p146 bra 	$L__BB0_798;
$L__BB0_828:
	ld.global.u32 	%r2906, [%rd5+416];
$L__BB0_829:
	add.s32 	%r465, %r2906, 1;
	st.global.u32 	[%rd5+416], %r465;
	setp.lt.s32 	%p147, %r2906, 32;
	mov.u32 	%r2906, %r465;
	@%p147 bra 	$L__BB0_794;
	ld.global.u32 	%r2907, [%rd5+424];
$L__BB0_831:
	add.s32 	%r2900, %r2907, 1;
	st.global.u32 	[%rd5+424], %r2900;
	setp.lt.s32 	%p148, %r2907, %r574;
	@%p148 bra 	$L__BB0_744;
	add.s32 	%r469, %r2899, 1;
	setp.ne.s32 	%p149, %r2899, %r574;
	mov.u32 	%r2899, %r469;
	@%p149 bra 	$L__BB0_743;
$L__BB0_833:
	mov.b64 	%rd517, -4503599627370496;
	st.global.u64 	[%rd13+10440], %rd517;
	mov.b32 	%r910, 0;
	st.global.u32 	[%rd5+404], %r910;
	st.global.u32 	[%rd5+400], %r910;
	setp.eq.s32 	%p150, %r576, 2;
	@%p150 bra 	$L__BB0_873;
	setp.ne.s32 	%p151, %r576, 1;
	@%p151 bra 	$L__BB0_909;
	setp.lt.s32 	%p174, %r574, 1;
	mov.b32 	%r981, 1;
	st.global.u32 	[%rd5+408], %r981;
	@%p174 bra 	$L__BB0_909;
	add.s32 	%r470, %r54, -1;
	add.s32 	%r471, %r54, 624;
	mov.u64 	%rd612, parameter;
$L__BB0_837:
	mov.b32 	%r2908, 1;
	st.global.u32 	[%rd5+412], %r2908;
$L__BB0_838:
	ld.global.s32 	%rd605, [%rd5+408];
	add.s64 	%rd101, %rd12, %rd605;
	ld.global.u8 	%rs6, [%rd101];
	cvt.u32.u16 	%r983, %rs6;
	cvt.s32.s8 	%r984, %r983;
	cvt.s64.s32 	%rd606, %r2908;
	add.s64 	%rd102, %rd12, %rd606;
	ld.global.u8 	%rs7, [%rd102+27];
	cvt.u32.u16 	%r985, %rs7;
	cvt.s32.s8 	%r986, %r985;
	add.s32 	%r987, %r986, %r984;
	setp.eq.s32 	%p175, %r987, 3;
	@%p175 bra 	$L__BB0_840;
	ld.global.f64 	%fd3250, [%rd13+10416];
	ld.global.f64 	%fd3249, [%rd13+10424];
	ld.global.f64 	%fd3248, [%rd13+10432];
	mov.f64 	%fd3255, 0dBFF0000000000000;
	mov.f64 	%fd3254, 0d7FF0000000000000;
	bra.uni 	$L__BB0_867;
$L__BB0_840:
	mul.wide.s32 	%rd607, %r984, 5;
	cvt.u64.u16 	%rd608, %rs7;
	cvt.s64.s8 	%rd609, %rd608;
	add.s64 	%rd610, %rd607, %rd609;
	shl.b64 	%rd611, %rd610, 3;
	add.s64 	%rd613, %rd612, %rd611;
	ld.const.f64 	%fd1096, [%rd613+45440];
	ld.global.s8 	%r990, [%rd102+28];
	ld.global.u8 	%r991, [%rd101+1];
	prmt.b32 	%r992, %r983, %r991, 0x3340U;
	prmt.b32 	%r994, %r985, 0, 0x3340U;
	prmt.b32 	%r995, %r992, %r994, 0x5410U;
	mov.b32 	%r996, 334205;
	dp4a.s32.u32 	%r997, %r995, %r996, %r990;
	mul.wide.s32 	%rd614, %r997, 8;
	add.s64 	%rd615, %rd612, %rd614;
	ld.const.f64 	%fd1097, [%rd615+35440];
	add.f64 	%fd3238, %fd1096, %fd1097;
	st.global.f64 	[%rd13+10480], %fd3238;
	ld.global.s8 	%r998, [%rd101];
	mul.wide.s32 	%rd616, %r998, 5;
	ld.global.u8 	%rs91, [%rd102+27];
	cvt.u64.u16 	%rd617, %rs91;
	cvt.s64.s8 	%rd618, %rd617;
	add.s64 	%rd619, %rd616, %rd618;
	shl.b64 	%rd620, %rd619, 3;
	add.s64 	%rd621, %rd612, %rd620;
	ld.const.f64 	%fd1098, [%rd621+45640];
	ld.global.s8 	%r999, [%rd102+28];
	ld.global.u8 	%r1000, [%rd101+1];
	prmt.b32 	%r1001, %r998, %r1000, 0x3340U;
	cvt.u32.u16 	%r1002, %rs91;
	prmt.b32 	%r1003, %r1002, 0, 0x3340U;
	prmt.b32 	%r1004, %r1001, %r1003, 0x5410U;
	dp4a.s32.u32 	%r1005, %r1004, %r996, %r999;
	mul.wide.s32 	%rd622, %r1005, 8;
	add.s64 	%rd623, %rd612, %rd622;
	ld.const.f64 	%fd1099, [%rd623+40440];
	add.f64 	%fd3239, %fd1098, %fd1099;
	st.global.f64 	[%rd13+10496], %fd3239;
	abs.f64 	%fd1100, %fd3239;
	setp.leu.f64 	%p176, %fd1100, 0d41CDCD64FF800000;
	@%p176 bra 	$L__BB0_842;
	mov.b64 	%rd624, 9218868437227405312;
	st.global.u64 	[%rd13+10496], %rd624;
	mov.b64 	%rd625, -4616189618054758400;
	st.global.u64 	[%rd13+10480], %rd625;
	mov.f64 	%fd3239, 0d7FF0000000000000;
	mov.f64 	%fd3238, 0dBFF0000000000000;
$L__BB0_842:
	ld.global.s8 	%rs8, [%rd101];
	cvt.s64.s16 	%rd103, %rs8;
	ld.global.s8 	%rs92, [%rd101+1];
	ld.global.u8 	%rs93, [%rd102+27];
	cvt.u64.u16 	%rd626, %rs93;
	cvt.s64.s8 	%rd104, %rd626;
	mov.b32 	%r473, {%rs8, %rs94};
	mov.b32 	%r1006, {%rs8, %rs92};
	cvt.u32.u16 	%r1007, %rs93;
	cvt.s32.s8 	%r1008, %r1007;
	mov.b32 	%r1009, 1305;
	dp2a.lo.s32.u32 	%r1010, %r1006, %r1009, %r1008;
	mul.wide.s32 	%rd627, %r1010, 8;
	add.s64 	%rd105, %rd612, %rd627;
	ld.const.f64 	%fd1103, [%rd105+21000];
	abs.f64 	%fd1104, %fd1103;
	setp.geu.f64 	%p177, %fd1104, 0d41CDCD64FF800000;
	@%p177 bra 	$L__BB0_850;
	ld.global.s8 	%r1011, [%rd102+28];
	cvt.u16.u64 	%rs95, %rd104;
	{ .reg .b16 tmp; mov.b32 {%rs96, tmp}, %r473; }
	mov.b32 	%r1012, {%rs96, %rs95};
	mov.b32 	%r1013, 1305;
	dp2a.lo.s32.u32 	%r1014, %r1012, %r1013, %r1011;
	mul.wide.s32 	%rd629, %r1014, 8;
	add.s64 	%rd106, %rd612, %rd629;
	ld.const.f64 	%fd1105, [%rd106+23000];
	abs.f64 	%fd1106, %fd1105;
	setp.geu.f64 	%p178, %fd1106, 0d41CDCD64FF800000;
	@%p178 bra 	$L__BB0_850;
	mad.lo.s64 	%rd631, %rd103, 5, %rd104;
	shl.b64 	%rd632, %rd631, 3;
	add.s64 	%rd634, %rd612, %rd632;
	ld.const.f64 	%fd1107, [%rd634+45440];
	ld.const.f64 	%fd1108, [%rd105+20000];
	add.f64 	%fd1109, %fd1107, %fd1108;
	ld.const.f64 	%fd1110, [%rd106+22000];
	add.f64 	%fd3236, %fd1109, %fd1110;
	st.global.f64 	[%rd13+10488], %fd3236;
	ld.global.s8 	%rs97, [%rd101];
	cvt.s32.s16 	%r1015, %rs97;
	mul.wide.s32 	%rd635, %r1015, 5;
	ld.global.s8 	%rs98, [%rd102+27];
	cvt.s64.s16 	%rd636, %rs98;
	add.s64 	%rd637, %rd635, %rd636;
	shl.b64 	%rd638, %rd637, 3;
	add.s64 	%rd639, %rd612, %rd638;
	ld.const.f64 	%fd1111, [%rd639+45640];
	ld.global.s8 	%rs99, [%rd101+1];
	mov.b32 	%r1016, {%rs97, %rs99};
	cvt.s32.s16 	%r1017, %rs98;
	mov.b32 	%r1018, 1305;
	dp2a.lo.s32.u32 	%r1019, %r1016, %r1018, %r1017;
	mul.wide.s32 	%rd640, %r1019, 8;
	add.s64 	%rd641, %rd612, %rd640;
	ld.const.f64 	%fd1112, [%rd641+21000];
	add.f64 	%fd1113, %fd1111, %fd1112;
	ld.global.s8 	%r1020, [%rd102+28];
	mov.b32 	%r1021, {%rs97, %rs98};
	dp2a.lo.s32.u32 	%r1022, %r1021, %r1018, %r1020;
	mul.wide.s32 	%rd642, %r1022, 8;
	add.s64 	%rd643, %rd612, %rd642;
	ld.const.f64 	%fd1114, [%rd643+23000];
	add.f64 	%fd3237, %fd1113, %fd1114;
	st.global.f64 	[%rd13+10504], %fd3237;
	abs.f64 	%fd1115, %fd3237;
	setp.leu.f64 	%p179, %fd1115, 0d41CDCD64FF800000;
	@%p179 bra 	$L__BB0_846;
	mov.b64 	%rd644, 9218868437227405312;
	st.global.u64 	[%rd13+10504], %rd644;
	mov.b64 	%rd645, -4616189618054758400;
	st.global.u64 	[%rd13+10488], %rd645;
	mov.f64 	%fd3237, 0d7FF0000000000000;
	mov.f64 	%fd3236, 0dBFF0000000000000;
$L__BB0_846:
	ld.global.f64 	%fd510, [%rd13+10416];
	add.f64 	%fd1118, %fd3237, %fd510;
	ld.global.f64 	%fd511, [%rd13+10424];
	add.f64 	%fd1119, %fd3236, %fd511;
	ld.global.f64 	%fd512, [%rd13+10432];
	add.f64 	%fd1120, %fd1119, %fd512;
	div.rn.f64 	%fd513, %fd1118, %fd1120;
	st.global.f64 	[%rd13+10520], %fd513;
	abs.f64 	%fd1121, %fd3239;
	setp.geu.f64 	%p180, %fd1121, 0d41CDCD64FF800000;
	@%p180 bra 	$L__BB0_849;
	add.f64 	%fd1122, %fd3239, %fd510;
	add.f64 	%fd1123, %fd3238, %fd511;
	add.f64 	%fd1124, %fd1123, %fd512;
	div.rn.f64 	%fd1125, %fd1122, %fd1124;
	st.global.f64 	[%rd13+10512], %fd1125;
	setp.geu.f64 	%p181, %fd1125, %fd513;
	@%p181 bra 	$L__BB0_850;
	st.global.f64 	[%rd13+10480], %fd3236;
	st.global.f64 	[%rd13+10496], %fd3237;
	st.global.f64 	[%rd13+10512], %fd513;
	mov.f64 	%fd3238, %fd3236;
	mov.f64 	%fd3239, %fd3237;
	bra.uni 	$L__BB0_850;
$L__BB0_849:
	st.global.f64 	[%rd13+10480], %fd3236;
	st.global.f64 	[%rd13+10496], %fd3237;
	st.global.f64 	[%rd13+10512], %fd513;
	mov.f64 	%fd3238, %fd3236;
	mov.f64 	%fd3239, %fd3237;
$L__BB0_850:
	ld.global.s8 	%rs100, [%rd101];
	cvt.s64.s16 	%rd107, %rs100;
	ld.global.s8 	%rs101, [%rd101+1];
	ld.global.u8 	%rs102, [%rd102+27];
	cvt.u64.u16 	%rd646, %rs102;
	cvt.s64.s8 	%rd108, %rd646;
	mov.b32 	%r1023, {%rs100, %rs101};
	cvt.u32.u16 	%r1024, %rs102;
	cvt.s32.s8 	%r1025, %r1024;
	mov.b32 	%r1026, 1305;
	dp2a.lo.s32.u32 	%r1027, %r1023, %r1026, %r1025;
	mul.wide.s32 	%rd647, %r1027, 8;
	add.s64 	%rd109, %rd612, %rd647;
	ld.const.f64 	%fd1126, [%rd109+21000];
	abs.f64 	%fd1127, %fd1126;
	setp.geu.f64 	%p182, %fd1127, 0d41CDCD64FF800000;
	@%p182 bra 	$L__BB0_857;
	mad.lo.s64 	%rd649, %rd107, 5, %rd108;
	shl.b64 	%rd650, %rd649, 3;
	add.s64 	%rd652, %rd612, %rd650;
	ld.const.f64 	%fd1128, [%rd652+45440];
	ld.const.f64 	%fd1129, [%rd109+20000];
	add.f64 	%fd3240, %fd1128, %fd1129;
	st.global.f64 	[%rd13+10488], %fd3240;
	ld.global.s8 	%rs103, [%rd101];
	cvt.s32.s16 	%r1028, %rs103;
	mul.wide.s32 	%rd653, %r1028, 5;
	ld.global.u8 	%rs104, [%rd102+27];
	cvt.u64.u16 	%rd654, %rs104;
	cvt.s64.s8 	%rd655, %rd654;
	add.s64 	%rd656, %rd653, %rd655;
	shl.b64 	%rd657, %rd656, 3;
	add.s64 	%rd658, %rd612, %rd657;
	ld.const.f64 	%fd1130, [%rd658+45640];
	ld.global.s8 	%rs105, [%rd101+1];
	mov.b32 	%r1029, {%rs103, %rs105};
	cvt.u32.u16 	%r1030, %rs104;
	cvt.s32.s8 	%r1031, %r1030;
	mov.b32 	%r1032, 1305;
	dp2a.lo.s32.u32 	%r1033, %r1029, %r1032, %r1031;
	mul.wide.s32 	%rd659, %r1033, 8;
	add.s64 	%rd660, %rd612, %rd659;
	ld.const.f64 	%fd1131, [%rd660+21000];
	add.f64 	%fd3241, %fd1130, %fd1131;
	st.global.f64 	[%rd13+10504], %fd3241;
	abs.f64 	%fd1132, %fd3241;
	setp.leu.f64 	%p183, %fd1132, 0d41CDCD64FF800000;
	@%p183 bra 	$L__BB0_853;
	mov.b64 	%rd661, 9218868437227405312;
	st.global.u64 	[%rd13+10504], %rd661;
	mov.b64 	%rd662, -4616189618054758400;
	st.global.u64 	[%rd13+10488], %rd662;
	mov.f64 	%fd3241, 0d7FF0000000000000;
	mov.f64 	%fd3240, 0dBFF0000000000000;
$L__BB0_853:
	ld.global.f64 	%fd520, [%rd13+10416];
	add.f64 	%fd1135, %fd3241, %fd520;
	ld.global.f64 	%fd521, [%rd13+10424];
	add.f64 	%fd1136, %fd3240, %fd521;
	ld.global.f64 	%fd522, [%rd13+10432];
	add.f64 	%fd1137, %fd1136, %fd522;
	div.rn.f64 	%fd523, %fd1135, %fd1137;
	st.global.f64 	[%rd13+10520], %fd523;
	abs.f64 	%fd1138, %fd3239;
	setp.geu.f64 	%p184, %fd1138, 0d41CDCD64FF800000;
	@%p184 bra 	$L__BB0_856;
	add.f64 	%fd1139, %fd3239, %fd520;
	add.f64 	%fd1140, %fd3238, %fd521;
	add.f64 	%fd1141, %fd1140, %fd522;
	div.rn.f64 	%fd1142, %fd1139, %fd1141;
	st.global.f64 	[%rd13+10512], %fd1142;
	setp.geu.f64 	%p185, %fd1142, %fd523;
	@%p185 bra 	$L__BB0_857;
	st.global.f64 	[%rd13+10480], %fd3240;
	st.global.f64 	[%rd13+10496], %fd3241;
	st.global.f64 	[%rd13+10512], %fd523;
	mov.f64 	%fd3238, %fd3240;
	mov.f64 	%fd3239, %fd3241;
	bra.uni 	$L__BB0_857;
$L__BB0_856:
	st.global.f64 	[%rd13+10480], %fd3240;
	st.global.f64 	[%rd13+10496], %fd3241;
	st.global.f64 	[%rd13+10512], %fd523;
	mov.f64 	%fd3238, %fd3240;
	mov.f64 	%fd3239, %fd3241;
$L__BB0_857:
	ld.global.s8 	%rs106, [%rd101];
	cvt.s64.s16 	%rd110, %rs106;
	ld.global.s8 	%rs107, [%rd102+27];
	cvt.s64.s16 	%rd111, %rs107;
	ld.global.s8 	%r1034, [%rd102+28];
	mov.b32 	%r1035, {%rs106, %rs107};
	mov.b32 	%r1036, 1305;
	dp2a.lo.s32.u32 	%r1037, %r1035, %r1036, %r1034;
	mul.wide.s32 	%rd663, %r1037, 8;
	add.s64 	%rd112, %rd612, %rd663;
	ld.const.f64 	%fd1143, [%rd112+23000];
	abs.f64 	%fd1144, %fd1143;
	setp.lt.f64 	%p186, %fd1144, 0d41CDCD64FF800000;
	@%p186 bra 	$L__BB0_859;
	ld.global.f64 	%fd3250, [%rd13+10416];
	ld.global.f64 	%fd3249, [%rd13+10424];
	ld.global.f64 	%fd3248, [%rd13+10432];
	bra.uni 	$L__BB0_865;
$L__BB0_859:
	mad.lo.s64 	%rd665, %rd110, 5, %rd111;
	shl.b64 	%rd666, %rd665, 3;
	add.s64 	%rd668, %rd612, %rd666;
	ld.const.f64 	%fd1145, [%rd668+45440];
	ld.const.f64 	%fd1146, [%rd112+22000];
	add.f64 	%fd3244, %fd1145, %fd1146;
	st.global.f64 	[%rd13+10488], %fd3244;
	ld.global.s8 	%rs108, [%rd101];
	cvt.s32.s16 	%r1038, %rs108;
	mul.wide.s32 	%rd669, %r1038, 5;
	ld.global.s8 	%rs109, [%rd102+27];
	cvt.s64.s16 	%rd670, %rs109;
	add.s64 	%rd671, %rd669, %rd670;
	shl.b64 	%rd672, %rd671, 3;
	add.s64 	%rd673, %rd612, %rd672;
	ld.const.f64 	%fd1147, [%rd673+45640];
	ld.global.s8 	%r1039, [%rd102+28];
	mov.b32 	%r1040, {%rs108, %rs109};
	mov.b32 	%r1041, 1305;
	dp2a.lo.s32.u32 	%r1042, %r1040, %r1041, %r1039;
	mul.wide.s32 	%rd674, %r1042, 8;
	add.s64 	%rd675, %rd612, %rd674;
	ld.const.f64 	%fd1148, [%rd675+23000];
	add.f64 	%fd3245, %fd1147, %fd1148;
	st.global.f64 	[%rd13+10504], %fd3245;
	abs.f64 	%fd1149, %fd3245;
	setp.leu.f64 	%p187, %fd1149, 0d41CDCD64FF800000;
	@%p187 bra 	$L__BB0_861;
	mov.b64 	%rd676, 9218868437227405312;
	st.global.u64 	[%rd13+10504], %rd676;
	mov.b64 	%rd677, -4616189618054758400;
	st.global.u64 	[%rd13+10488], %rd677;
	mov.f64 	%fd3245, 0d7FF0000000000000;
	mov.f64 	%fd3244, 0dBFF0000000000000;
$L__BB0_861:
	ld.global.f64 	%fd3250, [%rd13+10416];
	add.f64 	%fd1152, %fd3245, %fd3250;
	ld.global.f64 	%fd3249, [%rd13+10424];
	add.f64 	%fd1153, %fd3244, %fd3249;
	ld.global.f64 	%fd3248, [%rd13+10432];
	add.f64 	%fd1154, %fd1153, %fd3248;
	div.rn.f64 	%fd536, %fd1152, %fd1154;
	st.global.f64 	[%rd13+10520], %fd536;
	abs.f64 	%fd1155, %fd3239;
	setp.geu.f64 	%p188, %fd1155, 0d41CDCD64FF800000;
	@%p188 bra 	$L__BB0_864;
	add.f64 	%fd1156, %fd3239, %fd3250;
	add.f64 	%fd1157, %fd3238, %fd3249;
	add.f64 	%fd1158, %fd1157, %fd3248;
	div.rn.f64 	%fd1159, %fd1156, %fd1158;
	st.global.f64 	[%rd13+10512], %fd1159;
	setp.geu.f64 	%p189, %fd1159, %fd536;
	@%p189 bra 	$L__BB0_865;
	st.global.f64 	[%rd13+10480], %fd3244;
	st.global.f64 	[%rd13+10496], %fd3245;
	st.global.f64 	[%rd13+10512], %fd536;
	mov.f64 	%fd3238, %fd3244;
	mov.f64 	%fd3239, %fd3245;
	bra.uni 	$L__BB0_865;
$L__BB0_864:
	st.global.f64 	[%rd13+10480], %fd3244;
	st.global.f64 	[%rd13+10496], %fd3245;
	st.global.f64 	[%rd13+10512], %fd536;
	mov.f64 	%fd3238, %fd3244;
	mov.f64 	%fd3239, %fd3245;
$L__BB0_865:
	ld.global.s8 	%r1043, [%rd101];
	mul.wide.s32 	%rd678, %r1043, 5;
	ld.global.s8 	%rd679, [%rd102+27];
	add.s64 	%rd680, %rd678, %rd679;
	shl.b64 	%rd681, %rd680, 3;
	add.s64 	%rd683, %rd612, %rd681;
	ld.const.f64 	%fd3255, [%rd683+45440];
	st.global.f64 	[%rd13+10488], %fd3255;
	ld.global.s8 	%r1044, [%rd101];
	mul.wide.s32 	%rd684, %r1044, 5;
	ld.global.s8 	%rd685, [%rd102+27];
	add.s64 	%rd686, %rd684, %rd685;
	shl.b64 	%rd687, %rd686, 3;
	add.s64 	%rd688, %rd612, %rd687;
	ld.const.f64 	%fd3254, [%rd688+45640];
	st.global.f64 	[%rd13+10504], %fd3254;
	add.f64 	%fd1160, %fd3254, %fd3250;
	add.f64 	%fd1161, %fd3255, %fd3249;
	add.f64 	%fd1162, %fd1161, %fd3248;
	div.rn.f64 	%fd544, %fd1160, %fd1162;
	st.global.f64 	[%rd13+10520], %fd544;
	abs.f64 	%fd1163, %fd3239;
	setp.geu.f64 	%p190, %fd1163, 0d41CDCD64FF800000;
	@%p190 bra 	$L__BB0_867;
	ld.global.f64 	%fd1164, [%rd13+10512];
	setp.lt.f64 	%p191, %fd1164, %fd544;
	selp.f64 	%fd3254, %fd3254, %fd3239, %p191;
	selp.f64 	%fd3255, %fd3255, %fd3238, %p191;
$L__BB0_867:
	add.f64 	%fd552, %fd3255, 0d3EB0C6F7A0B5ED8D;
	st.global.f64 	[%rd13+10448], %fd552;
	add.f64 	%fd553, %fd3254, 0d3EB0C6F7A0B5ED8D;
	st.global.f64 	[%rd13+10456], %fd553;
	ld.global.u32 	%r1045, [%rd5+408];
	add.s32 	%r1046, %r1045, -1;
	ld.global.u32 	%r1047, [%rd5+412];
	add.s32 	%r1048, %r470, %r1047;
	mad.lo.s32 	%r1049, %r1046, %r574, %r1048;
	mul.wide.s32 	%rd689, %r1049, 8;
	add.s64 	%rd690, %rd4, %rd689;
	ld.global.f64 	%fd1165, [%rd690];
	add.f64 	%fd1166, %fd1165, %fd553;
	add.f64 	%fd1167, %fd1166, %fd3250;
	ld.global.f64 	%fd1168, [%rd690+5000];
	add.f64 	%fd1169, %fd1168, %fd552;
	add.f64 	%fd1170, %fd1169, %fd3249;
	add.f64 	%fd1171, %fd1170, %fd3248;
	div.rn.f64 	%fd1172, %fd1167, %fd1171;
	add.f64 	%fd554, %fd1172, 0dC071126666666666;
	st.global.f64 	[%rd13+10464], %fd554;
	ld.global.f64 	%fd1173, [%rd13+10440];
	setp.leu.f64 	%p192, %fd554, %fd1173;
	ld.global.u32 	%r2909, [%rd5+412];
	@%p192 bra 	$L__BB0_871;
	ld.global.u32 	%r1050, [%rd5+408];
	add.s32 	%r1051, %r1050, -1;
	add.s32 	%r1052, %r471, %r2909;
	mad.lo.s32 	%r1053, %r1051, %r574, %r1052;
	mul.wide.s32 	%rd691, %r1053, 8;
	add.s64 	%rd113, %rd4, %rd691;
	ld.global.f64 	%fd1174, [%rd113];
	add.f64 	%fd1175, %fd1174, %fd552;
	setp.geu.f64 	%p193, %fd1175, 0d0000000000000000;
	@%p193 bra 	$L__BB0_871;
	ld.global.f64 	%fd1176, [%rd113+-5000];
	add.f64 	%fd1177, %fd553, %fd1176;
	setp.geu.f64 	%p194, %fd1177, 0d0000000000000000;
	@%p194 bra 	$L__BB0_871;
	st.global.f64 	[%rd13+10440], %fd554;
	ld.global.u32 	%r1054, [%rd5+408];
	st.global.u32 	[%rd5+400], %r1054;
	ld.global.u32 	%r2909, [%rd5+412];
	st.global.u32 	[%rd5+404], %r2909;
$L__BB0_871:
	add.s32 	%r2908, %r2909, 1;
	st.global.u32 	[%rd5+412], %r2908;
	setp.lt.s32 	%p195, %r2909, %r574;
	@%p195 bra 	$L__BB0_838;
	ld.global.u32 	%r1055, [%rd5+408];
	add.s32 	%r1056, %r1055, 1;
	st.global.u32 	[%rd5+408], %r1056;
	setp.lt.s32 	%p196, %r1055, %r574;
	@%p196 bra 	$L__BB0_837;
	bra.uni 	$L__BB0_909;
$L__BB0_873:
	setp.lt.s32 	%p152, %r574, 1;
	mov.b32 	%r911, 0;
	st.global.u32 	[%rd5+404], %r911;
	st.global.u32 	[%rd5+400], %r574;
	mov.b64 	%rd518, -4503599627370496;
	st.global.u64 	[%rd13+10440], %rd518;
	mov.b32 	%r912, 1;
	st.global.u32 	[%rd5+412], %r912;
	@%p152 bra 	$L__BB0_909;
	add.s32 	%r914, %r574, -1;
	mad.lo.s32 	%r915, %r914, %r574, %r54;
	add.s32 	%r478, %r915, -1;
	add.s32 	%r479, %r915, 624;
	mov.b32 	%r2910, 1;
	mov.u64 	%rd525, parameter;
$L__BB0_875:
	ld.global.u8 	%rs9, [%rd11+-28];
	cvt.u32.u16 	%r916, %rs9;
	cvt.s32.s8 	%r917, %r916;
	cvt.s64.s32 	%rd519, %r2910;
	add.s64 	%rd114, %rd12, %rd519;
	ld.global.u8 	%rs10, [%rd114+27];
	cvt.u32.u16 	%r918, %rs10;
	cvt.s32.s8 	%r919, %r918;
	add.s32 	%r920, %r919, %r917;
	setp.eq.s32 	%p153, %r920, 3;
	@%p153 bra 	$L__BB0_877;
	ld.global.f64 	%fd3272, [%rd13+10416];
	ld.global.f64 	%fd3271, [%rd13+10424];
	ld.global.f64 	%fd3270, [%rd13+10432];
	mov.f64 	%fd3277, 0dBFF0000000000000;
	mov.f64 	%fd3276, 0d7FF0000000000000;
	bra.uni 	$L__BB0_904;
$L__BB0_877:
	mul.wide.s32 	%rd520, %r917, 5;
	cvt.u64.u16 	%rd521, %rs10;
	cvt.s64.s8 	%rd522, %rd521;
	add.s64 	%rd523, %rd520, %rd522;
	shl.b64 	%rd524, %rd523, 3;
	add.s64 	%rd526, %rd525, %rd524;
	ld.const.f64 	%fd1012, [%rd526+45440];
	ld.global.s8 	%r923, [%rd114+28];
	ld.global.u8 	%r924, [%rd11+-27];
	prmt.b32 	%r925, %r916, %r924, 0x3340U;
	prmt.b32 	%r927, %r918, 0, 0x3340U;
	prmt.b32 	%r928, %r925, %r927, 0x5410U;
	mov.b32 	%r929, 334205;
	dp4a.s32.u32 	%r930, %r928, %r929, %r923;
	mul.wide.s32 	%rd527, %r930, 8;
	add.s64 	%rd528, %rd525, %rd527;
	ld.const.f64 	%fd1013, [%rd528+35440];
	add.f64 	%fd3260, %fd1012, %fd1013;
	st.global.f64 	[%rd13+10480], %fd3260;
	ld.global.s8 	%r931, [%rd11+-28];
	mul.wide.s32 	%rd529, %r931, 5;
	ld.global.u8 	%rs72, [%rd114+27];
	cvt.u64.u16 	%rd530, %rs72;
	cvt.s64.s8 	%rd531, %rd530;
	add.s64 	%rd532, %rd529, %rd531;
	shl.b64 	%rd533, %rd532, 3;
	add.s64 	%rd534, %rd525, %rd533;
	ld.const.f64 	%fd1014, [%rd534+45640];
	ld.global.s8 	%r932, [%rd114+28];
	ld.global.u8 	%r933, [%rd11+-27];
	prmt.b32 	%r934, %r931, %r933, 0x3340U;
	cvt.u32.u16 	%r935, %rs72;
	prmt.b32 	%r936, %r935, 0, 0x3340U;
	prmt.b32 	%r937, %r934, %r936, 0x5410U;
	dp4a.s32.u32 	%r938, %r937, %r929, %r932;
	mul.wide.s32 	%rd535, %r938, 8;
	add.s64 	%rd536, %rd525, %rd535;
	ld.const.f64 	%fd1015, [%rd536+40440];
	add.f64 	%fd3261, %fd1014, %fd1015;
	st.global.f64 	[%rd13+10496], %fd3261;
	abs.f64 	%fd1016, %fd3261;
	setp.leu.f64 	%p154, %fd1016, 0d41CDCD64FF800000;
	@%p154 bra 	$L__BB0_879;
	mov.b64 	%rd537, 9218868437227405312;
	st.global.u64 	[%rd13+10496], %rd537;
	mov.b64 	%rd538, -4616189618054758400;
	st.global.u64 	[%rd13+10480], %rd538;
	mov.f64 	%fd3261, 0d7FF0000000000000;
	mov.f64 	%fd3260, 0dBFF0000000000000;
$L__BB0_879:
	ld.global.s8 	%rs11, [%rd11+-28];
	cvt.s64.s16 	%rd115, %rs11;
	ld.global.s8 	%rs73, [%rd11+-27];
	ld.global.u8 	%rs74, [%rd114+27];
	cvt.u64.u16 	%rd539, %rs74;
	cvt.s64.s8 	%rd116, %rd539;
	mov.b32 	%r481, {%rs11, %rs75};
	mov.b32 	%r939, {%rs11, %rs73};
	cvt.u32.u16 	%r940, %rs74;
	cvt.s32.s8 	%r941, %r940;
	mov.b32 	%r942, 1305;
	dp2a.lo.s32.u32 	%r943, %r939, %r942, %r941;
	mul.wide.s32 	%rd540, %r943, 8;
	add.s64 	%rd117, %rd525, %rd540;
	ld.const.f64 	%fd1019, [%rd117+21000];
	abs.f64 	%fd1020, %fd1019;
	setp.geu.f64 	%p155, %fd1020, 0d41CDCD64FF800000;
	@%p155 bra 	$L__BB0_887;
	ld.global.s8 	%r944, [%rd114+28];
	cvt.u16.u64 	%rs76, %rd116;
	{ .reg .b16 tmp; mov.b32 {%rs77, tmp}, %r481; }
	mov.b32 	%r945, {%rs77, %rs76};
	mov.b32 	%r946, 1305;
	dp2a.lo.s32.u32 	%r947, %r945, %r946, %r944;
	mul.wide.s32 	%rd542, %r947, 8;
	add.s64 	%rd118, %rd525, %rd542;
	ld.const.f64 	%fd1021, [%rd118+23000];
	abs.f64 	%fd1022, %fd1021;
	setp.geu.f64 	%p156, %fd1022, 0d41CDCD64FF800000;
	@%p156 bra 	$L__BB0_887;
	mad.lo.s64 	%rd544, %rd115, 5, %rd116;
	shl.b64 	%rd545, %rd544, 3;
	add.s64 	%rd547, %rd525, %rd545;
	ld.const.f64 	%fd1023, [%rd547+45440];
	ld.const.f64 	%fd1024, [%rd117+20000];
	add.f64 	%fd1025, %fd1023, %fd1024;
	ld.const.f64 	%fd1026, [%rd118+22000];
	add.f64 	%fd3258, %fd1025, %fd1026;
	st.global.f64 	[%rd13+10488], %fd3258;
	ld.global.s8 	%rs78, [%rd11+-28];
	cvt.s32.s16 	%r948, %rs78;
	mul.wide.s32 	%rd548, %r948, 5;
	ld.global.s8 	%rs79, [%rd114+27];
	cvt.s64.s16 	%rd549, %rs79;
	add.s64 	%rd550, %rd548, %rd549;
	shl.b64 	%rd551, %rd550, 3;
	add.s64 	%rd552, %rd525, %rd551;
	ld.const.f64 	%fd1027, [%rd552+45640];
	ld.global.s8 	%rs80, [%rd11+-27];
	mov.b32 	%r949, {%rs78, %rs80};
	cvt.s32.s16 	%r950, %rs79;
	mov.b32 	%r951, 1305;
	dp2a.lo.s32.u32 	%r952, %r949, %r951, %r950;
	mul.wide.s32 	%rd553, %r952, 8;
	add.s64 	%rd554, %rd525, %rd553;
	ld.const.f64 	%fd1028, [%rd554+21000];
	add.f64 	%fd1029, %fd1027, %fd1028;
	ld.global.s8 	%r953, [%rd114+28];
	mov.b32 	%r954, {%rs78, %rs79};
	dp2a.lo.s32.u32 	%r955, %r954, %r951, %r953;
	mul.wide.s32 	%rd555, %r955, 8;
	add.s64 	%rd556, %rd525, %rd555;
	ld.const.f64 	%fd1030, [%rd556+23000];
	add.f64 	%fd3259, %fd1029, %fd1030;
	st.global.f64 	[%rd13+10504], %fd3259;
	abs.f64 	%fd1031, %fd3259;
	setp.leu.f64 	%p157, %fd1031, 0d41CDCD64FF800000;
	@%p157 bra 	$L__BB0_883;
	mov.b64 	%rd557, 9218868437227405312;
	st.global.u64 	[%rd13+10504], %rd557;
	mov.b64 	%rd558, -4616189618054758400;
	st.global.u64 	[%rd13+10488], %rd558;
	mov.f64 	%fd3259, 0d7FF0000000000000;
	mov.f64 	%fd3258, 0dBFF0000000000000;
$L__BB0_883:
	ld.global.f64 	%fd566, [%rd13+10416];
	add.f64 	%fd1034, %fd3259, %fd566;
	ld.global.f64 	%fd567, [%rd13+10424];
	add.f64 	%fd1035, %fd3258, %fd567;
	ld.global.f64 	%fd568, [%rd13+10432];
	add.f64 	%fd1036, %fd1035, %fd568;
	div.rn.f64 	%fd569, %fd1034, %fd1036;
	st.global.f64 	[%rd13+10520], %fd569;
	abs.f64 	%fd1037, %fd3261;
	setp.geu.f64 	%p158, %fd1037, 0d41CDCD64FF800000;
	@%p158 bra 	$L__BB0_886;
	add.f64 	%fd1038, %fd3261, %fd566;
	add.f64 	%fd1039, %fd3260, %fd567;
	add.f64 	%fd1040, %fd1039, %fd568;
	div.rn.f64 	%fd1041, %fd1038, %fd1040;
	st.global.f64 	[%rd13+10512], %fd1041;
	setp.geu.f64 	%p159, %fd1041, %fd569;
	@%p159 bra 	$L__BB0_887;
	st.global.f64 	[%rd13+10480], %fd3258;
	st.global.f64 	[%rd13+10496], %fd3259;
	st.global.f64 	[%rd13+10512], %fd569;
	mov.f64 	%fd3260, %fd3258;
	mov.f64 	%fd3261, %fd3259;
	bra.uni 	$L__BB0_887;
$L__BB0_886:
	st.global.f64 	[%rd13+10480], %fd3258;
	st.global.f64 	[%rd13+10496], %fd3259;
	st.global.f64 	[%rd13+10512], %fd569;
	mov.f64 	%fd3260, %fd3258;
	mov.f64 	%fd3261, %fd3259;
$L__BB0_887:
	ld.global.s8 	%rs81, [%rd11+-28];
	cvt.s64.s16 	%rd119, %rs81;
	ld.global.s8 	%rs82, [%rd11+-27];
	ld.global.u8 	%rs83, [%rd114+27];
	cvt.u64.u16 	%rd559, %rs83;
	cvt.s64.s8 	%rd120, %rd559;
	mov.b32 	%r956, {%rs81, %rs82};
	cvt.u32.u16 	%r957, %rs83;
	cvt.s32.s8 	%r958, %r957;
	mov.b32 	%r959, 1305;
	dp2a.lo.s32.u32 	%r960, %r956, %r959, %r958;
	mul.wide.s32 	%rd560, %r960, 8;
	add.s64 	%rd121, %rd525, %rd560;
	ld.const.f64 	%fd1042, [%rd121+21000];
	abs.f64 	%fd1043, %fd1042;
	setp.geu.f64 	%p160, %fd1043, 0d41CDCD64FF800000;
	@%p160 bra 	$L__BB0_894;
	mad.lo.s64 	%rd562, %rd119, 5, %rd120;
	shl.b64 	%rd563, %rd562, 3;
	add.s64 	%rd565, %rd525, %rd563;
	ld.const.f64 	%fd1044, [%rd565+45440];
	ld.const.f64 	%fd1045, [%rd121+20000];
	add.f64 	%fd3262, %fd1044, %fd1045;
	st.global.f64 	[%rd13+10488], %fd3262;
	ld.global.s8 	%rs84, [%rd11+-28];
	cvt.s32.s16 	%r961, %rs84;
	mul.wide.s32 	%rd566, %r961, 5;
	ld.global.u8 	%rs85, [%rd114+27];
	cvt.u64.u16 	%rd567, %rs85;
	cvt.s64.s8 	%rd568, %rd567;
	add.s64 	%rd569, %rd566, %rd568;
	shl.b64 	%rd570, %rd569, 3;
	add.s64 	%rd571, %rd525, %rd570;
	ld.const.f64 	%fd1046, [%rd571+45640];
	ld.global.s8 	%rs86, [%rd11+-27];
	mov.b32 	%r962, {%rs84, %rs86};
	cvt.u32.u16 	%r963, %rs85;
	cvt.s32.s8 	%r964, %r963;
	mov.b32 	%r965, 1305;
	dp2a.lo.s32.u32 	%r966, %r962, %r965, %r964;
	mul.wide.s32 	%rd572, %r966, 8;
	add.s64 	%rd573, %rd525, %rd572;
	ld.const.f64 	%fd1047, [%rd573+21000];
	add.f64 	%fd3263, %fd1046, %fd1047;
	st.global.f64 	[%rd13+10504], %fd3263;
	abs.f64 	%fd1048, %fd3263;
	setp.leu.f64 	%p161, %fd1048, 0d41CDCD64FF800000;
	@%p161 bra 	$L__BB0_890;
	mov.b64 	%rd574, 9218868437227405312;
	st.global.u64 	[%rd13+10504], %rd574;
	mov.b64 	%rd575, -4616189618054758400;
	st.global.u64 	[%rd13+10488], %rd575;
	mov.f64 	%fd3263, 0d7FF0000000000000;
	mov.f64 	%fd3262, 0dBFF0000000000000;
$L__BB0_890:
	ld.global.f64 	%fd576, [%rd13+10416];
	add.f64 	%fd1051, %fd3263, %fd576;
	ld.global.f64 	%fd577, [%rd13+10424];
	add.f64 	%fd1052, %fd3262, %fd577;
	ld.global.f64 	%fd578, [%rd13+10432];
	add.f64 	%fd1053, %fd1052, %fd578;
	div.rn.f64 	%fd579, %fd1051, %fd1053;
	st.global.f64 	[%rd13+10520], %fd579;
	abs.f64 	%fd1054, %fd3261;
	setp.geu.f64 	%p162, %fd1054, 0d41CDCD64FF800000;
	@%p162 bra 	$L__BB0_893;
	add.f64 	%fd1055, %fd3261, %fd576;
	add.f64 	%fd1056, %fd3260, %fd577;
	add.f64 	%fd1057, %fd1056, %fd578;
	div.rn.f64 	%fd1058, %fd1055, %fd1057;
	st.global.f64 	[%rd13+10512], %fd1058;
	setp.geu.f64 	%p163, %fd1058, %fd579;
	@%p163 bra 	$L__BB0_894;
	st.global.f64 	[%rd13+10480], %fd3262;
	st.global.f64 	[%rd13+10496], %fd3263;
	st.global.f64 	[%rd13+10512], %fd579;
	mov.f64 	%fd3260, %fd3262;
	mov.f64 	%fd3261, %fd3263;
	bra.uni 	$L__BB0_894;
$L__BB0_893:
	st.global.f64 	[%rd13+10480], %fd3262;
	st.global.f64 	[%rd13+10496], %fd3263;
	st.global.f64 	[%rd13+10512], %fd579;
	mov.f64 	%fd3260, %fd3262;
	mov.f64 	%fd3261, %fd3263;
$L__BB0_894:
	ld.global.s8 	%rs87, [%rd11+-28];
	cvt.s64.s16 	%rd122, %rs87;
	ld.global.s8 	%rs88, [%rd114+27];
	cvt.s64.s16 	%rd123, %rs88;
	ld.global.s8 	%r967, [%rd114+28];
	mov.b32 	%r968, {%rs87, %rs88};
	mov.b32 	%r969, 1305;
	dp2a.lo.s32.u32 	%r970, %r968, %r969, %r967;
	mul.wide.s32 	%rd576, %r970, 8;
	add.s64 	%rd124, %rd525, %rd576;
	ld.const.f64 	%fd1059, [%rd124+23000];
	abs.f64 	%fd1060, %fd1059;
	setp.lt.f64 	%p164, %fd1060, 0d41CDCD64FF800000;
	@%p164 bra 	$L__BB0_896;
	ld.global.f64 	%fd3272, [%rd13+10416];
	ld.global.f64 	%fd3271, [%rd13+10424];
	ld.global.f64 	%fd3270, [%rd13+10432];
	bra.uni 	$L__BB0_902;
$L__BB0_896:
	mad.lo.s64 	%rd578, %rd122, 5, %rd123;
	shl.b64 	%rd579, %rd578, 3;
	add.s64 	%rd581, %rd525, %rd579;
	ld.const.f64 	%fd1061, [%rd581+45440];
	ld.const.f64 	%fd1062, [%rd124+22000];
	add.f64 	%fd3266, %fd1061, %fd1062;
	st.global.f64 	[%rd13+10488], %fd3266;
	ld.global.s8 	%rs89, [%rd11+-28];
	cvt.s32.s16 	%r971, %rs89;
	mul.wide.s32 	%rd582, %r971, 5;
	ld.global.s8 	%rs90, [%rd114+27];
	cvt.s64.s16 	%rd583, %rs90;
	add.s64 	%rd584, %rd582, %rd583;
	shl.b64 	%rd585, %rd584, 3;
	add.s64 	%rd586, %rd525, %rd585;
	ld.const.f64 	%fd1063, [%rd586+45640];
	ld.global.s8 	%r972, [%rd114+28];
	mov.b32 	%r973, {%rs89, %rs90};
	mov.b32 	%r974, 1305;
	dp2a.lo.s32.u32 	%r975, %r973, %r974, %r972;
	mul.wide.s32 	%rd587, %r975, 8;
	add.s64 	%rd588, %rd525, %rd587;
	ld.const.f64 	%fd1064, [%rd588+23000];
	add.f64 	%fd3267, %fd1063, %fd1064;
	st.global.f64 	[%rd13+10504], %fd3267;
	abs.f64 	%fd1065, %fd3267;
	setp.leu.f64 	%p165, %fd1065, 0d41CDCD64FF800000;
	@%p165 bra 	$L__BB0_898;
	mov.b64 	%rd589, 9218868437227405312;
	st.global.u64 	[%rd13+10504], %rd589;
	mov.b64 	%rd590, -4616189618054758400;
	st.global.u64 	[%rd13+10488], %rd590;
	mov.f64 	%fd3267, 0d7FF0000000000000;
	mov.f64 	%fd3266, 0dBFF0000000000000;
$L__BB0_898:
	ld.global.f64 	%fd3272, [%rd13+10416];
	add.f64 	%fd1068, %fd3267, %fd3272;
	ld.global.f64 	%fd3271, [%rd13+10424];
	add.f64 	%fd1069, %fd3266, %fd3271;
	ld.global.f64 	%fd3270, [%rd13+10432];
	add.f64 	%fd1070, %fd1069, %fd3270;
	div.rn.f64 	%fd592, %fd1068, %fd1070;
	st.global.f64 	[%rd13+10520], %fd592;
	abs.f64 	%fd1071, %fd3261;
	setp.geu.f64 	%p166, %fd1071, 0d41CDCD64FF800000;
	@%p166 bra 	$L__BB0_901;
	add.f64 	%fd1072, %fd3261, %fd3272;
	add.f64 	%fd1073, %fd3260, %fd3271;
	add.f64 	%fd1074, %fd1073, %fd3270;
	div.rn.f64 	%fd1075, %fd1072, %fd1074;
	st.global.f64 	[%rd13+10512], %fd1075;
	setp.geu.f64 	%p167, %fd1075, %fd592;
	@%p167 bra 	$L__BB0_902;
	st.global.f64 	[%rd13+10480], %fd3266;
	st.global.f64 	[%rd13+10496], %fd3267;
	st.global.f64 	[%rd13+10512], %fd592;
	mov.f64 	%fd3260, %fd3266;
	mov.f64 	%fd3261, %fd3267;
	bra.uni 	$L__BB0_902;
$L__BB0_901:
	st.global.f64 	[%rd13+10480], %fd3266;
	st.global.f64 	[%rd13+10496], %fd3267;
	st.global.f64 	[%rd13+10512], %fd592;
	mov.f64 	%fd3260, %fd3266;
	mov.f64 	%fd3261, %fd3267;
$L__BB0_902:
	ld.global.s8 	%r976, [%rd11+-28];
	mul.wide.s32 	%rd591, %r976, 5;
	ld.global.s8 	%rd592, [%rd114+27];
	add.s64 	%rd593, %rd591, %rd592;
	shl.b64 	%rd594, %rd593, 3;
	add.s64 	%rd596, %rd525, %rd594;
	ld.const.f64 	%fd3277, [%rd596+45440];
	st.global.f64 	[%rd13+10488], %fd3277;
	ld.global.s8 	%r977, [%rd11+-28];
	mul.wide.s32 	%rd597, %r977, 5;
	ld.global.s8 	%rd598, [%rd114+27];
	add.s64 	%rd599, %rd597, %rd598;
	shl.b64 	%rd600, %rd599, 3;
	add.s64 	%rd601, %rd525, %rd600;
	ld.const.f64 	%fd3276, [%rd601+45640];
	st.global.f64 	[%rd13+10504], %fd3276;
	add.f64 	%fd1076, %fd3276, %fd3272;
	add.f64 	%fd1077, %fd3277, %fd3271;
	add.f64 	%fd1078, %fd1077, %fd3270;
	div.rn.f64 	%fd600, %fd1076, %fd1078;
	st.global.f64 	[%rd13+10520], %fd600;
	abs.f64 	%fd1079, %fd3261;
	setp.geu.f64 	%p168, %fd1079, 0d41CDCD64FF800000;
	@%p168 bra 	$L__BB0_904;
	ld.global.f64 	%fd1080, [%rd13+10512];
	setp.lt.f64 	%p169, %fd1080, %fd600;
	selp.f64 	%fd3276, %fd3276, %fd3261, %p169;
	selp.f64 	%fd3277, %fd3277, %fd3260, %p169;
$L__BB0_904:
	add.f64 	%fd608, %fd3277, 0d3EB0C6F7A0B5ED8D;
	st.global.f64 	[%rd13+10448], %fd608;
	add.f64 	%fd609, %fd3276, 0d3EB0C6F7A0B5ED8D;
	st.global.f64 	[%rd13+10456], %fd609;
	ld.global.u32 	%r978, [%rd5+412];
	add.s32 	%r979, %r478, %r978;
	mul.wide.s32 	%rd602, %r979, 8;
	add.s64 	%rd603, %rd4, %rd602;
	ld.global.f64 	%fd1081, [%rd603];
	add.f64 	%fd1082, %fd1081, %fd609;
	add.f64 	%fd1083, %fd1082, %fd3272;
	ld.global.f64 	%fd1084, [%rd603+5000];
	add.f64 	%fd1085, %fd1084, %fd608;
	add.f64 	%fd1086, %fd1085, %fd3271;
	add.f64 	%fd1087, %fd1086, %fd3270;
	div.rn.f64 	%fd1088, %fd1083, %fd1087;
	add.f64 	%fd610, %fd1088, 0dC071126666666666;
	st.global.f64 	[%rd13+10464], %fd610;
	ld.global.f64 	%fd1089, [%rd13+10440];
	setp.leu.f64 	%p170, %fd610, %fd1089;
	ld.global.u32 	%r2911, [%rd5+412];
	@%p170 bra 	$L__BB0_908;
	add.s32 	%r980, %r479, %r2911;
	mul.wide.s32 	%rd604, %r980, 8;
	add.s64 	%rd125, %rd4, %rd604;
	ld.global.f64 	%fd1090, [%rd125];
	add.f64 	%fd1091, %fd608, %fd1090;
	setp.geu.f64 	%p171, %fd1091, 0d0000000000000000;
	@%p171 bra 	$L__BB0_908;
	ld.global.f64 	%fd1092, [%rd125+-5000];
	add.f64 	%fd1093, %fd609, %fd1092;
	setp.geu.f64 	%p172, %fd1093, 0d0000000000000000;
	@%p172 bra 	$L__BB0_908;
	st.global.f64 	[%rd13+10440], %fd610;
	ld.global.u32 	%r2911, [%rd5+412];
	st.global.u32 	[%rd5+404], %r2911;
$L__BB0_908:
	add.s32 	%r2910, %r2911, 1;
	st.global.u32 	[%rd5+412], %r2910;
	setp.lt.s32 	%p173, %r2911, %r574;
	@%p173 bra 	$L__BB0_875;
$L__BB0_909:
	ld.global.f64 	%fd1178, [%rd13+10440];
	abs.f64 	%fd1179, %fd1178;
	setp.gt.f64 	%p197, %fd1179, 0d41CDCD64FF800000;
	@%p197 bra 	$L__BB0_911;
	ld.global.s32 	%rd2994, [%rd5+400];
	ld.global.s32 	%rd2993, [%rd5+404];
	bra.uni 	$L__BB0_912;
$L__BB0_911:
	mov.b32 	%r1057, 1;
	st.global.u32 	[%rd5+404], %r1057;
	st.global.u32 	[%rd5+400], %r1057;
	mov.b64 	%rd2993, 1;
	mov.u64 	%rd2994, %rd2993;
$L__BB0_912:
	add.s64 	%rd130, %rd12, %rd2994;
	ld.global.u8 	%rs12, [%rd130];
	cvt.u32.u16 	%r1058, %rs12;
	cvt.s32.s8 	%r1059, %r1058;
	add.s64 	%rd131, %rd12, %rd2993;
	ld.global.u8 	%rs13, [%rd131+27];
	cvt.u32.u16 	%r1060, %rs13;
	cvt.s32.s8 	%r1061, %r1060;
	add.s32 	%r1062, %r1061, %r1059;
	setp.eq.s32 	%p198, %r1062, 3;
	@%p198 bra 	$L__BB0_914;
	mov.b64 	%rd693, -4616189618054758400;
	st.global.u64 	[%rd13+10448], %rd693;
	mov.b64 	%rd694, 9218868437227405312;
	st.global.u64 	[%rd13+10456], %rd694;
	bra.uni 	$L__BB0_944;
$L__BB0_914:
	mul.wide.s32 	%rd695, %r1059, 5;
	cvt.u64.u16 	%rd696, %rs13;
	cvt.s64.s8 	%rd697, %rd696;
	add.s64 	%rd698, %rd695, %rd697;
	shl.b64 	%rd699, %rd698, 3;
	mov.u64 	%rd700, parameter;
	add.s64 	%rd701, %rd700, %rd699;
	ld.const.f64 	%fd1180, [%rd701+45440];
	ld.global.s8 	%r1065, [%rd131+28];
	ld.global.u8 	%r1066, [%rd130+1];
	prmt.b32 	%r1067, %r1058, %r1066, 0x3340U;
	prmt.b32 	%r1069, %r1060, 0, 0x3340U;
	prmt.b32 	%r1070, %r1067, %r1069, 0x5410U;
	mov.b32 	%r1071, 334205;
	dp4a.s32.u32 	%r1072, %r1070, %r1071, %r1065;
	mul.wide.s32 	%rd702, %r1072, 8;
	add.s64 	%rd703, %rd700, %rd702;
	ld.const.f64 	%fd1181, [%rd703+35440];
	add.f64 	%fd3282, %fd1180, %fd1181;
	st.global.f64 	[%rd13+10480], %fd3282;
	ld.global.s8 	%r1073, [%rd130];
	mul.wide.s32 	%rd704, %r1073, 5;
	ld.global.u8 	%rs110, [%rd131+27];
	cvt.u64.u16 	%rd705, %rs110;
	cvt.s64.s8 	%rd706, %rd705;
	add.s64 	%rd707, %rd704, %rd706;
	shl.b64 	%rd708, %rd707, 3;
	add.s64 	%rd709, %rd700, %rd708;
	ld.const.f64 	%fd1182, [%rd709+45640];
	ld.global.s8 	%r1074, [%rd131+28];
	ld.global.u8 	%r1075, [%rd130+1];
	prmt.b32 	%r1076, %r1073, %r1075, 0x3340U;
	cvt.u32.u16 	%r1077, %rs110;
	prmt.b32 	%r1078, %r1077, 0, 0x3340U;
	prmt.b32 	%r1079, %r1076, %r1078, 0x5410U;
	dp4a.s32.u32 	%r1080, %r1079, %r1071, %r1074;
	mul.wide.s32 	%rd710, %r1080, 8;
	add.s64 	%rd711, %rd700, %rd710;
	ld.const.f64 	%fd1183, [%rd711+40440];
	add.f64 	%fd3283, %fd1182, %fd1183;
	st.global.f64 	[%rd13+10496], %fd3283;
	abs.f64 	%fd1184, %fd3283;
	setp.leu.f64 	%p199, %fd1184, 0d41CDCD64FF800000;
	@%p199 bra 	$L__BB0_916;
	mov.b64 	%rd712, 9218868437227405312;
	st.global.u64 	[%rd13+10496], %rd712;
	mov.b64 	%rd713, -4616189618054758400;
	st.global.u64 	[%rd13+10480], %rd713;
	mov.f64 	%fd3283, 0d7FF0000000000000;
	mov.f64 	%fd3282, 0dBFF0000000000000;
$L__BB0_916:
	ld.global.s8 	%rs14, [%rd130];
	cvt.s64.s16 	%rd132, %rs14;
	ld.global.s8 	%rs111, [%rd130+1];
	ld.global.u8 	%rs112, [%rd131+27];
	cvt.u64.u16 	%rd714, %rs112;
	cvt.s64.s8 	%rd133, %rd714;
	mov.b32 	%r486, {%rs14, %rs113};
	mov.b32 	%r1081, {%rs14, %rs111};
	cvt.u32.u16 	%r1082, %rs112;
	cvt.s32.s8 	%r1083, %r1082;
	mov.b32 	%r1084, 1305;
	dp2a.lo.s32.u32 	%r1085, %r1081, %r1084, %r1083;
	mul.wide.s32 	%rd715, %r1085, 8;
	add.s64 	%rd134, %rd700, %rd715;
	ld.const.f64 	%fd1187, [%rd134+21000];
	abs.f64 	%fd1188, %fd1187;
	setp.geu.f64 	%p200, %fd1188, 0d41CDCD64FF800000;
	@%p200 bra 	$L__BB0_924;
	ld.global.s8 	%r1086, [%rd131+28];
	cvt.u16.u64 	%rs114, %rd133;
	{ .reg .b16 tmp; mov.b32 {%rs115, tmp}, %r486; }
	mov.b32 	%r1087, {%rs115, %rs114};
	mov.b32 	%r1088, 1305;
	dp2a.lo.s32.u32 	%r1089, %r1087, %r1088, %r1086;
	mul.wide.s32 	%rd717, %r1089, 8;
	add.s64 	%rd135, %rd700, %rd717;
	ld.const.f64 	%fd1189, [%rd135+23000];
	abs.f64 	%fd1190, %fd1189;
	setp.geu.f64 	%p201, %fd1190, 0d41CDCD64FF800000;
	@%p201 bra 	$L__BB0_924;
	mad.lo.s64 	%rd719, %rd132, 5, %rd133;
	shl.b64 	%rd720, %rd719, 3;
	add.s64 	%rd722, %rd700, %rd720;
	ld.const.f64 	%fd1191, [%rd722+45440];
	ld.const.f64 	%fd1192, [%rd134+20000];
	add.f64 	%fd1193, %fd1191, %fd1192;
	ld.const.f64 	%fd1194, [%rd135+22000];
	add.f64 	%fd3280, %fd1193, %fd1194;
	st.global.f64 	[%rd13+10488], %fd3280;
	ld.global.s8 	%rs116, [%rd130];
	cvt.s32.s16 	%r1090, %rs116;
	mul.wide.s32 	%rd723, %r1090, 5;
	ld.global.s8 	%rs117, [%rd131+27];
	cvt.s64.s16 	%rd724, %rs117;
	add.s64 	%rd725, %rd723, %rd724;
	shl.b64 	%rd726, %rd725, 3;
	add.s64 	%rd727, %rd700, %rd726;
	ld.const.f64 	%fd1195, [%rd727+45640];
	ld.global.s8 	%rs118, [%rd130+1];
	mov.b32 	%r1091, {%rs116, %rs118};
	cvt.s32.s16 	%r1092, %rs117;
	mov.b32 	%r1093, 1305;
	dp2a.lo.s32.u32 	%r1094, %r1091, %r1093, %r1092;
	mul.wide.s32 	%rd728, %r1094, 8;
	add.s64 	%rd729, %rd700, %rd728;
	ld.const.f64 	%fd1196, [%rd729+21000];
	add.f64 	%fd1197, %fd1195, %fd1196;
	ld.global.s8 	%r1095, [%rd131+28];
	mov.b32 	%r1096, {%rs116, %rs117};
	dp2a.lo.s32.u32 	%r1097, %r1096, %r1093, %r1095;
	mul.wide.s32 	%rd730, %r1097, 8;
	add.s64 	%rd731, %rd700, %rd730;
	ld.const.f64 	%fd1198, [%rd731+23000];
	add.f64 	%fd3281, %fd1197, %fd1198;
	st.global.f64 	[%rd13+10504], %fd3281;
	abs.f64 	%fd1199, %fd3281;
	setp.leu.f64 	%p202, %fd1199, 0d41CDCD64FF800000;
	@%p202 bra 	$L__BB0_920;
	mov.b64 	%rd732, 9218868437227405312;
	st.global.u64 	[%rd13+10504], %rd732;
	mov.b64 	%rd733, -4616189618054758400;
	st.global.u64 	[%rd13+10488], %rd733;
	mov.f64 	%fd3281, 0d7FF0000000000000;
	mov.f64 	%fd3280, 0dBFF0000000000000;
$L__BB0_920:
	ld.global.f64 	%fd619, [%rd13+10416];
	add.f64 	%fd1202, %fd3281, %fd619;
	ld.global.f64 	%fd620, [%rd13+10424];
	add.f64 	%fd1203, %fd3280, %fd620;
	ld.global.f64 	%fd621, [%rd13+10432];
	add.f64 	%fd1204, %fd1203, %fd621;
	div.rn.f64 	%fd622, %fd1202, %fd1204;
	st.global.f64 	[%rd13+10520], %fd622;
	abs.f64 	%fd1205, %fd3283;
	setp.geu.f64 	%p203, %fd1205, 0d41CDCD64FF800000;
	@%p203 bra 	$L__BB0_923;
	add.f64 	%fd1206, %fd3283, %fd619;
	add.f64 	%fd1207, %fd3282, %fd620;
	add.f64 	%fd1208, %fd1207, %fd621;
	div.rn.f64 	%fd1209, %fd1206, %fd1208;
	st.global.f64 	[%rd13+10512], %fd1209;
	setp.geu.f64 	%p204, %fd1209, %fd622;
	@%p204 bra 	$L__BB0_924;
	st.global.f64 	[%rd13+10480], %fd3280;
	st.global.f64 	[%rd13+10496], %fd3281;
	st.global.f64 	[%rd13+10512], %fd622;
	mov.f64 	%fd3282, %fd3280;
	mov.f64 	%fd3283, %fd3281;
	bra.uni 	$L__BB0_924;
$L__BB0_923:
	st.global.f64 	[%rd13+10480], %fd3280;
	st.global.f64 	[%rd13+10496], %fd3281;
	st.global.f64 	[%rd13+10512], %fd622;
	mov.f64 	%fd3282, %fd3280;
	mov.f64 	%fd3283, %fd3281;
$L__BB0_924:
	ld.global.s8 	%rs119, [%rd130];
	cvt.s64.s16 	%rd136, %rs119;
	ld.global.s8 	%rs120, [%rd130+1];
	ld.global.u8 	%rs121, [%rd131+27];
	cvt.u64.u16 	%rd734, %rs121;
	cvt.s64.s8 	%rd137, %rd734;
	mov.b32 	%r1098, {%rs119, %rs120};
	cvt.u32.u16 	%r1099, %rs121;
	cvt.s32.s8 	%r1100, %r1099;
	mov.b32 	%r1101, 1305;
	dp2a.lo.s32.u32 	%r1102, %r1098, %r1101, %r1100;
	mul.wide.s32 	%rd735, %r1102, 8;
	add.s64 	%rd138, %rd700, %rd735;
	ld.const.f64 	%fd1210, [%rd138+21000];
	abs.f64 	%fd1211, %fd1210;
	setp.geu.f64 	%p205, %fd1211, 0d41CDCD64FF800000;
	@%p205 bra 	$L__BB0_931;
	mad.lo.s64 	%rd737, %rd136, 5, %rd137;
	shl.b64 	%rd738, %rd737, 3;
	add.s64 	%rd740, %rd700, %rd738;
	ld.const.f64 	%fd1212, [%rd740+45440];
	ld.const.f64 	%fd1213, [%rd138+20000];
	add.f64 	%fd3284, %fd1212, %fd1213;
	st.global.f64 	[%rd13+10488], %fd3284;
	ld.global.s8 	%rs122, [%rd130];
	cvt.s32.s16 	%r1103, %rs122;
	mul.wide.s32 	%rd741, %r1103, 5;
	ld.global.u8 	%rs123, [%rd131+27];
	cvt.u64.u16 	%rd742, %rs123;
	cvt.s64.s8 	%rd743, %rd742;
	add.s64 	%rd744, %rd741, %rd743;
	shl.b64 	%rd745, %rd744, 3;
	add.s64 	%rd746, %rd700, %rd745;
	ld.const.f64 	%fd1214, [%rd746+45640];
	ld.global.s8 	%rs124, [%rd130+1];
	mov.b32 	%r1104, {%rs122, %rs124};
	cvt.u32.u16 	%r1105, %rs123;
	cvt.s32.s8 	%r1106, %r1105;
	mov.b32 	%r1107, 1305;
	dp2a.lo.s32.u32 	%r1108, %r1104, %r1107, %r1106;
	mul.wide.s32 	%rd747, %r1108, 8;
	add.s64 	%rd748, %rd700, %rd747;
	ld.const.f64 	%fd1215, [%rd748+21000];
	add.f64 	%fd3285, %fd1214, %fd1215;
	st.global.f64 	[%rd13+10504], %fd3285;
	abs.f64 	%fd1216, %fd3285;
	setp.leu.f64 	%p206, %fd1216, 0d41CDCD64FF800000;
	@%p206 bra 	$L__BB0_927;
	mov.b64 	%rd749, 9218868437227405312;
	st.global.u64 	[%rd13+10504], %rd749;
	mov.b64 	%rd750, -4616189618054758400;
	st.global.u64 	[%rd13+10488], %rd750;
	mov.f64 	%fd3285, 0d7FF0000000000000;
	mov.f64 	%fd3284, 0dBFF0000000000000;
$L__BB0_927:
	ld.global.f64 	%fd629, [%rd13+10416];
	add.f64 	%fd1219, %fd3285, %fd629;
	ld.global.f64 	%fd630, [%rd13+10424];
	add.f64 	%fd1220, %fd3284, %fd630;
	ld.global.f64 	%fd631, [%rd13+10432];
	add.f64 	%fd1221, %fd1220, %fd631;
	div.rn.f64 	%fd632, %fd1219, %fd1221;
	st.global.f64 	[%rd13+10520], %fd632;
	abs.f64 	%fd1222, %fd3283;
	setp.geu.f64 	%p207, %fd1222, 0d41CDCD64FF800000;
	@%p207 bra 	$L__BB0_930;
	add.f64 	%fd1223, %fd3283, %fd629;
	add.f64 	%fd1224, %fd3282, %fd630;
	add.f64 	%fd1225, %fd1224, %fd631;
	div.rn.f64 	%fd1226, %fd1223, %fd1225;
	st.global.f64 	[%rd13+10512], %fd1226;
	setp.geu.f64 	%p208, %fd1226, %fd632;
	@%p208 bra 	$L__BB0_931;
	st.global.f64 	[%rd13+10480], %fd3284;
	st.global.f64 	[%rd13+10496], %fd3285;
	st.global.f64 	[%rd13+10512], %fd632;
	mov.f64 	%fd3282, %fd3284;
	mov.f64 	%fd3283, %fd3285;
	bra.uni 	$L__BB0_931;
$L__BB0_930:
	st.global.f64 	[%rd13+10480], %fd3284;
	st.global.f64 	[%rd13+10496], %fd3285;
	st.global.f64 	[%rd13+10512], %fd632;
	mov.f64 	%fd3282, %fd3284;
	mov.f64 	%fd3283, %fd3285;
$L__BB0_931:
	ld.global.s8 	%rs125, [%rd130];
	cvt.s64.s16 	%rd139, %rs125;
	ld.global.s8 	%rs126, [%rd131+27];
	cvt.s64.s16 	%rd140, %rs126;
	ld.global.s8 	%r1109, [%rd131+28];
	mov.b32 	%r1110, {%rs125, %rs126};
	mov.b32 	%r1111, 1305;
	dp2a.lo.s32.u32 	%r1112, %r1110, %r1111, %r1109;
	mul.wide.s32 	%rd751, %r1112, 8;
	add.s64 	%rd141, %rd700, %rd751;
	ld.const.f64 	%fd1227, [%rd141+23000];
	abs.f64 	%fd1228, %fd1227;
	setp.lt.f64 	%p209, %fd1228, 0d41CDCD64FF800000;
	@%p209 bra 	$L__BB0_933;
	ld.global.f64 	%fd3292, [%rd13+10416];
	ld.global.f64 	%fd3291, [%rd13+10424];
	ld.global.f64 	%fd3290, [%rd13+10432];
	bra.uni 	$L__BB0_939;
$L__BB0_933:
	mad.lo.s64 	%rd753, %rd139, 5, %rd140;
	shl.b64 	%rd754, %rd753, 3;
	add.s64 	%rd756, %rd700, %rd754;
	ld.const.f64 	%fd1229, [%rd756+45440];
	ld.const.f64 	%fd1230, [%rd141+22000];
	add.f64 	%fd3288, %fd1229, %fd1230;
	st.global.f64 	[%rd13+10488], %fd3288;
	ld.global.s8 	%rs127, [%rd130];
	cvt.s32.s16 	%r1113, %rs127;
	mul.wide.s32 	%rd757, %r1113, 5;
	ld.global.s8 	%rs128, [%rd131+27];
	cvt.s64.s16 	%rd758, %rs128;
	add.s64 	%rd759, %rd757, %rd758;
	shl.b64 	%rd760, %rd759, 3;
	add.s64 	%rd761, %rd700, %rd760;
	ld.const.f64 	%fd1231, [%rd761+45640];
	ld.global.s8 	%r1114, [%rd131+28];
	mov.b32 	%r1115, {%rs127, %rs128};
	mov.b32 	%r1116, 1305;
	dp2a.lo.s32.u32 	%r1117, %r1115, %r1116, %r1114;
	mul.wide.s32 	%rd762, %r1117, 8;
	add.s64 	%rd763, %rd700, %rd762;
	ld.const.f64 	%fd1232, [%rd763+23000];
	add.f64 	%fd3289, %fd1231, %fd1232;
	st.global.f64 	[%rd13+10504], %fd3289;
	abs.f64 	%fd1233, %fd3289;
	setp.leu.f64 	%p210, %fd1233, 0d41CDCD64FF800000;
	@%p210 bra 	$L__BB0_935;
	mov.b64 	%rd764, 9218868437227405312;
	st.global.u64 	[%rd13+10504], %rd764;
	mov.b64 	%rd765, -4616189618054758400;
	st.global.u64 	[%rd13+10488], %rd765;
	mov.f64 	%fd3289, 0d7FF0000000000000;
	mov.f64 	%fd3288, 0dBFF0000000000000;
$L__BB0_935:
	ld.global.f64 	%fd3292, [%rd13+10416];
	add.f64 	%fd1236, %fd3289, %fd3292;
	ld.global.f64 	%fd3291, [%rd13+10424];
	add.f64 	%fd1237, %fd3288, %fd3291;
	ld.global.f64 	%fd3290, [%rd13+10432];
	add.f64 	%fd1238, %fd1237, %fd3290;
	div.rn.f64 	%fd645, %fd1236, %fd1238;
	st.global.f64 	[%rd13+10520], %fd645;
	abs.f64 	%fd1239, %fd3283;
	setp.geu.f64 	%p211, %fd1239, 0d41CDCD64FF800000;
	@%p211 bra 	$L__BB0_938;
	add.f64 	%fd1240, %fd3283, %fd3292;
	add.f64 	%fd1241, %fd3282, %fd3291;
	add.f64 	%fd1242, %fd1241, %fd3290;
	div.rn.f64 	%fd1243, %fd1240, %fd1242;
	st.global.f64 	[%rd13+10512], %fd1243;
	setp.geu.f64 	%p212, %fd1243, %fd645;
	@%p212 bra 	$L__BB0_939;
	st.global.f64 	[%rd13+10480], %fd3288;
	st.global.f64 	[%rd13+10496], %fd3289;
	st.global.f64 	[%rd13+10512], %fd645;
	mov.f64 	%fd3282, %fd3288;
	mov.f64 	%fd3283, %fd3289;
	bra.uni 	$L__BB0_939;
$L__BB0_938:
	st.global.f64 	[%rd13+10480], %fd3288;
	st.global.f64 	[%rd13+10496], %fd3289;
	st.global.f64 	[%rd13+10512], %fd645;
	mov.f64 	%fd3282, %fd3288;
	mov.f64 	%fd3283, %fd3289;
$L__BB0_939:
	ld.global.s8 	%r1118, [%rd130];
	mul.wide.s32 	%rd766, %r1118, 5;
	ld.global.s8 	%rd767, [%rd131+27];
	add.s64 	%rd768, %rd766, %rd767;
	shl.b64 	%rd769, %rd768, 3;
	add.s64 	%rd771, %rd700, %rd769;
	ld.const.f64 	%fd651, [%rd771+45440];
	st.global.f64 	[%rd13+10488], %fd651;
	ld.global.s8 	%r1119, [%rd130];
	mul.wide.s32 	%rd772, %r1119, 5;
	ld.global.s8 	%rd773, [%rd131+27];
	add.s64 	%rd774, %rd772, %rd773;
	shl.b64 	%rd775, %rd774, 3;
	add.s64 	%rd776, %rd700, %rd775;
	ld.const.f64 	%fd652, [%rd776+45640];
	st.global.f64 	[%rd13+10504], %fd652;
	add.f64 	%fd1244, %fd652, %fd3292;
	add.f64 	%fd1245, %fd651, %fd3291;
	add.f64 	%fd1246, %fd1245, %fd3290;
	div.rn.f64 	%fd653, %fd1244, %fd1246;
	st.global.f64 	[%rd13+10520], %fd653;
	abs.f64 	%fd1247, %fd3283;
	setp.geu.f64 	%p213, %fd1247, 0d41CDCD64FF800000;
	@%p213 bra 	$L__BB0_943;
	ld.global.f64 	%fd1248, [%rd13+10512];
	setp.geu.f64 	%p214, %fd1248, %fd653;
	@%p214 bra 	$L__BB0_942;
	st.global.f64 	[%rd13+10448], %fd651;
	st.global.f64 	[%rd13+10456], %fd652;
	bra.uni 	$L__BB0_944;
$L__BB0_942:
	st.global.f64 	[%rd13+10448], %fd3282;
	st.global.f64 	[%rd13+10456], %fd3283;
	bra.uni 	$L__BB0_944;
$L__BB0_943:
	st.global.f64 	[%rd13+10448], %fd651;
	st.global.f64 	[%rd13+10456], %fd652;
$L__BB0_944:
	mov.b32 	%r1120, 0;
	st.global.u32 	[%rd5+408], %r1120;
	setp.lt.s32 	%p215, %r574, 1;
	@%p215 bra 	$L__BB0_947;
	mov.b32 	%r2912, 0;
$L__BB0_946:
	mul.wide.s32 	%rd777, %r2912, 4;
	add.s64 	%rd778, %rd5, %rd777;
	mov.b32 	%r1122, 0;
	st.global.u32 	[%rd778], %r1122;
	ld.global.u32 	%r1123, [%rd5+408];
	add.s32 	%r2912, %r1123, 1;
	st.global.u32 	[%rd5+408], %r2912;
	setp.lt.s32 	%p216, %r2912, %r574;
	@%p216 bra 	$L__BB0_946;
$L__BB0_947:
	setp.lt.s32 	%p217, %r574, 1;
	mov.b32 	%r1124, 0;
	st.global.u32 	[%rd5+412], %r1124;
	@%p217 bra 	$L__BB0_950;
	mov.b32 	%r2913, 0;
$L__BB0_949:
	mul.wide.s32 	%rd779, %r2913, 4;
	add.s64 	%rd780, %rd5, %rd779;
	mov.b32 	%r1126, 0;
	st.global.u32 	[%rd780+100], %r1126;
	ld.global.u32 	%r1127, [%rd5+412];
	add.s32 	%r2913, %r1127, 1;
	st.global.u32 	[%rd5+412], %r2913;
	setp.lt.s32 	%p218, %r2913, %r574;
	@%p218 bra 	$L__BB0_949;
$L__BB0_950:
	ld.global.u32 	%r2915, [%rd5+400];
	add.s32 	%r492, %r2915, -1;
	ld.global.u32 	%r2914, [%rd5+404];
	add.s32 	%r494, %r54, -1;
	add.s32 	%r1128, %r494, %r2914;
	mad.lo.s32 	%r1129, %r492, %r574, %r1128;
	mul.wide.s32 	%rd781, %r1129, 8;
	add.s64 	%rd782, %rd4, %rd781;
	ld.global.f64 	%fd1249, [%rd782];
	abs.f64 	%fd1250, %fd1249;
	setp.geu.f64 	%p219, %fd1250, 0d41CDCD64FF800000;
	@%p219 bra 	$L__BB0_1048;
	mad.lo.s32 	%r495, %r577, -1214, %r494;
	mul.wide.s32 	%rd783, %r492, 4;
	add.s64 	%rd784, %rd5, %rd783;
	st.global.u32 	[%rd784], %r2914;
	add.s32 	%r496, %r495, 25;
	add.s32 	%r1130, %r496, %r2914;
	mul.wide.s32 	%rd785, %r1130, 4;
	add.s64 	%rd786, %rd3, %rd785;
	st.global.u32 	[%rd786], %r2915;
	add.s32 	%r497, %r54, 624;
	add.s32 	%r498, %r54, 623;
	mov.u64 	%rd800, parameter;
$L__BB0_952:
	mov.b64 	%rd787, -4616189618054758400;
	st.global.u64 	[%rd13+10480], %rd787;
	mov.b64 	%rd788, 9218868437227405312;
	st.global.u64 	[%rd13+10488], %rd788;
	cvt.s64.s32 	%rd789, %r2915;
	add.s64 	%rd142, %rd12, %rd789;
	ld.global.u8 	%rs15, [%rd142];
	cvt.u32.u16 	%r1131, %rs15;
	cvt.s32.s8 	%r1132, %r1131;
	add.s32 	%r1133, %r2914, %r52;
	cvt.s64.s32 	%rd790, %r1133;
	add.s64 	%rd143, %rd1, %rd790;
	ld.global.u8 	%rs16, [%rd143];
	cvt.u32.u16 	%r1134, %rs16;
	cvt.s32.s8 	%r1135, %r1134;
	add.s32 	%r1136, %r1135, %r1132;
	setp.eq.s32 	%p220, %r1136, 3;
	@%p220 bra 	$L__BB0_954;
	add.s32 	%r1137, %r2915, -1;
	add.s32 	%r1138, %r497, %r2914;
	mad.lo.s32 	%r1139, %r1137, %r574, %r1138;
	mul.wide.s32 	%rd791, %r1139, 8;
	add.s64 	%rd792, %rd4, %rd791;
	mov.b64 	%rd793, -4616189618054758400;
	st.global.u64 	[%rd792], %rd793;
	mov.b64 	%rd794, 9218868437227405312;
	st.global.u64 	[%rd792+-5000], %rd794;
	ld.global.f64 	%fd3308, [%rd13+10480];
	bra.uni 	$L__BB0_983;
$L__BB0_954:
	mul.wide.s32 	%rd795, %r1132, 5;
	cvt.u64.u16 	%rd796, %rs16;
	cvt.s64.s8 	%rd797, %rd796;
	add.s64 	%rd798, %rd795, %rd797;
	shl.b64 	%rd799, %rd798, 3;
	add.s64 	%rd801, %rd800, %rd799;
	ld.const.f64 	%fd1251, [%rd801+45440];
	ld.global.s8 	%r1142, [%rd142+-1];
	ld.global.u8 	%r1144, [%rd143+-1];
	prmt.b32 	%r1145, %r1144, %r1134, 0x3340U;
	prmt.b32 	%r1146, %r1131, 0, 0x3340U;
	prmt.b32 	%r1147, %r1145, %r1146, 0x5410U;
	mov.b32 	%r1148, 359705;
	dp4a.s32.u32 	%r1149, %r1147, %r1148, %r1142;
	mul.wide.s32 	%rd802, %r1149, 8;
	add.s64 	%rd803, %rd800, %rd802;
	ld.const.f64 	%fd1252, [%rd803+35440];
	add.f64 	%fd3303, %fd1251, %fd1252;
	st.global.f64 	[%rd13+10496], %fd3303;
	ld.global.s8 	%r1150, [%rd142];
	mul.wide.s32 	%rd804, %r1150, 5;
	ld.global.u8 	%rs129, [%rd143];
	cvt.u64.u16 	%rd805, %rs129;
	cvt.s64.s8 	%rd806, %rd805;
	add.s64 	%rd807, %rd804, %rd806;
	shl.b64 	%rd808, %rd807, 3;
	add.s64 	%rd809, %rd800, %rd808;
	ld.const.f64 	%fd1253, [%rd809+45640];
	ld.global.s8 	%r1151, [%rd142+-1];
	ld.global.u8 	%r1152, [%rd143+-1];
	cvt.u32.u16 	%r1153, %rs129;
	prmt.b32 	%r1154, %r1152, %r1153, 0x3340U;
	prmt.b32 	%r1155, %r1150, 0, 0x3340U;
	prmt.b32 	%r1156, %r1154, %r1155, 0x5410U;
	dp4a.s32.u32 	%r1157, %r1156, %r1148, %r1151;
	mul.wide.s32 	%rd810, %r1157, 8;
	add.s64 	%rd811, %rd800, %rd810;
	ld.const.f64 	%fd1254, [%rd811+40440];
	add.f64 	%fd3304, %fd1253, %fd1254;
	st.global.f64 	[%rd13+10504], %fd3304;
	abs.f64 	%fd1255, %fd3304;
	setp.leu.f64 	%p221, %fd1255, 0d41CDCD64FF800000;
	@%p221 bra 	$L__BB0_956;
	mov.b64 	%rd812, 9218868437227405312;
	st.global.u64 	[%rd13+10504], %rd812;
	mov.b64 	%rd813, -4616189618054758400;
	st.global.u64 	[%rd13+10496], %rd813;
	mov.f64 	%fd3304, 0d7FF0000000000000;
	mov.f64 	%fd3303, 0dBFF0000000000000;
$L__BB0_956:
	ld.global.s8 	%rs17, [%rd143];
	cvt.s64.s16 	%rd144, %rs17;
	ld.global.s8 	%rs130, [%rd143+-1];
	ld.global.u8 	%rs131, [%rd142];
	cvt.u64.u16 	%rd814, %rs131;
	cvt.s64.s8 	%rd145, %rd814;
	mov.b32 	%r1158, {%rs130, %rs17};
	cvt.u32.u16 	%r1159, %rs131;
	cvt.s32.s8 	%r1160, %r1159;
	mov.b32 	%r1161, 6405;
	dp2a.lo.s32.u32 	%r1162, %r1158, %r1161, %r1160;
	mul.wide.s32 	%rd815, %r1162, 8;
	add.s64 	%rd146, %rd800, %rd815;
	ld.const.f64 	%fd1258, [%rd146+21000];
	abs.f64 	%fd1259, %fd1258;
	setp.geu.f64 	%p222, %fd1259, 0d41CDCD64FF800000;
	@%p222 bra 	$L__BB0_970;
	cvt.u16.u64 	%rs134, %rd145;
	mov.b32 	%r1170, {%rs17, %rs134};
	mov.b32 	%r1171, 0;
	mov.b32 	%r1172, 1305;
	dp2a.lo.s32.u32 	%r1173, %r1170, %r1172, %r1171;
	cvt.s64.s32 	%rd147, %r1173;
	ld.global.s8 	%rd839, [%rd142+-1];
	add.s64 	%rd840, %rd147, %rd839;
	shl.b64 	%rd841, %rd840, 3;
	add.s64 	%rd148, %rd800, %rd841;
	ld.const.f64 	%fd1277, [%rd148+23000];
	abs.f64 	%fd1278, %fd1277;
	setp.geu.f64 	%p227, %fd1278, 0d41CDCD64FF800000;
	@%p227 bra 	$L__BB0_964;
	mad.lo.s64 	%rd856, %rd144, -24, %rd147;
	shl.b64 	%rd857, %rd856, 3;
	add.s64 	%rd859, %rd800, %rd857;
	ld.const.f64 	%fd1294, [%rd859+45440];
	ld.const.f64 	%fd1295, [%rd146+20000];
	add.f64 	%fd1296, %fd1294, %fd1295;
	ld.const.f64 	%fd1297, [%rd148+22000];
	add.f64 	%fd3297, %fd1296, %fd1297;
	st.global.f64 	[%rd13+10520], %fd3297;
	ld.global.s8 	%r1178, [%rd142];
	mul.wide.s32 	%rd860, %r1178, 5;
	ld.global.s8 	%rs137, [%rd143];
	cvt.s64.s16 	%rd861, %rs137;
	add.s64 	%rd862, %rd860, %rd861;
	shl.b64 	%rd863, %rd862, 3;
	add.s64 	%rd864, %rd800, %rd863;
	ld.const.f64 	%fd1298, [%rd864+45640];
	ld.global.s8 	%rs138, [%rd143+-1];
	mov.b32 	%r1179, {%rs138, %rs137};
	mov.b32 	%r1180, 6405;
	dp2a.lo.s32.u32 	%r1181, %r1179, %r1180, %r1178;
	mul.wide.s32 	%rd865, %r1181, 8;
	add.s64 	%rd866, %rd800, %rd865;
	ld.const.f64 	%fd1299, [%rd866+21000];
	add.f64 	%fd1300, %fd1298, %fd1299;
	ld.global.s8 	%rd867, [%rd142+-1];
	cvt.s32.s16 	%r1182, %rs137;
	mul.wide.s32 	%rd868, %r1182, 24;
	add.s64 	%rd869, %rd862, %rd868;
	add.s64 	%rd870, %rd869, %rd867;
	shl.b64 	%rd871, %rd870, 3;
	add.s64 	%rd872, %rd800, %rd871;
	ld.const.f64 	%fd1301, [%rd872+23000];
	add.f64 	%fd3298, %fd1300, %fd1301;
	st.global.f64 	[%rd13+10528], %fd3298;
	abs.f64 	%fd1302, %fd3298;
	setp.leu.f64 	%p231, %fd1302, 0d41CDCD64FF800000;
	@%p231 bra 	$L__BB0_960;
	mov.b64 	%rd873, 9218868437227405312;
	st.global.u64 	[%rd13+10528], %rd873;
	mov.b64 	%rd874, -4616189618054758400;
	st.global.u64 	[%rd13+10520], %rd874;
	mov.f64 	%fd3298, 0d7FF0000000000000;
	mov.f64 	%fd3297, 0dBFF0000000000000;
$L__BB0_960:
	ld.global.f64 	%fd3307, [%rd13+10416];
	add.f64 	%fd1305, %fd3298, %fd3307;
	ld.global.f64 	%fd3306, [%rd13+10424];
	add.f64 	%fd1306, %fd3297, %fd3306;
	ld.global.f64 	%fd3305, [%rd13+10432];
	add.f64 	%fd1307, %fd1306, %fd3305;
	div.rn.f64 	%fd666, %fd1305, %fd1307;
	st.global.f64 	[%rd13+10536], %fd666;
	abs.f64 	%fd1308, %fd3304;
	setp.geu.f64 	%p232, %fd1308, 0d41CDCD64FF800000;
	@%p232 bra 	$L__BB0_963;
	add.f64 	%fd1309, %fd3304, %fd3307;
	add.f64 	%fd1310, %fd3303, %fd3306;
	add.f64 	%fd1311, %fd1310, %fd3305;
	div.rn.f64 	%fd1312, %fd1309, %fd1311;
	st.global.f64 	[%rd13+10512], %fd1312;
	setp.geu.f64 	%p233, %fd1312, %fd666;
	@%p233 bra 	$L__BB0_978;
	st.global.f64 	[%rd13+10496], %fd3297;
	st.global.f64 	[%rd13+10504], %fd3298;
	st.global.f64 	[%rd13+10512], %fd666;
	mov.f64 	%fd3303, %fd3297;
	mov.f64 	%fd3304, %fd3298;
	bra.uni 	$L__BB0_978;
$L__BB0_963:
	st.global.f64 	[%rd13+10496], %fd3297;
	st.global.f64 	[%rd13+10504], %fd3298;
	st.global.f64 	[%rd13+10512], %fd666;
	mov.f64 	%fd3303, %fd3297;
	mov.f64 	%fd3304, %fd3298;
	bra.uni 	$L__BB0_978;
$L__BB0_964:
	mad.lo.s64 	%rd843, %rd144, -24, %rd147;
	shl.b64 	%rd844, %rd843, 3;
	add.s64 	%rd846, %rd800, %rd844;
	ld.const.f64 	%fd1279, [%rd846+45440];
	ld.const.f64 	%fd1280, [%rd146+20000];
	add.f64 	%fd3299, %fd1279, %fd1280;
	st.global.f64 	[%rd13+10520], %fd3299;
	ld.global.s8 	%r1174, [%rd142];
	mul.wide.s32 	%rd847, %r1174, 5;
	ld.global.s8 	%rs135, [%rd143];
	cvt.s64.s16 	%rd848, %rs135;
	add.s64 	%rd849, %rd847, %rd848;
	shl.b64 	%rd850, %rd849, 3;
	add.s64 	%rd851, %rd800, %rd850;
	ld.const.f64 	%fd1281, [%rd851+45640];
	ld.global.s8 	%rs136, [%rd143+-1];
	mov.b32 	%r1175, {%rs136, %rs135};
	mov.b32 	%r1176, 6405;
	dp2a.lo.s32.u32 	%r1177, %r1175, %r1176, %r1174;
	mul.wide.s32 	%rd852, %r1177, 8;
	add.s64 	%rd853, %rd800, %rd852;
	ld.const.f64 	%fd1282, [%rd853+21000];
	add.f64 	%fd3300, %fd1281, %fd1282;
	st.global.f64 	[%rd13+10528], %fd3300;
	abs.f64 	%fd1283, %fd3300;
	setp.leu.f64 	%p228, %fd1283, 0d41CDCD64FF800000;
	@%p228 bra 	$L__BB0_966;
	mov.b64 	%rd854, 9218868437227405312;
	st.global.u64 	[%rd13+10528], %rd854;
	mov.b64 	%rd855, -4616189618054758400;
	st.global.u64 	[%rd13+10520], %rd855;
	mov.f64 	%fd3300, 0d7FF0000000000000;
	mov.f64 	%fd3299, 0dBFF0000000000000;
$L__BB0_966:
	ld.global.f64 	%fd3307, [%rd13+10416];
	add.f64 	%fd1286, %fd3300, %fd3307;
	ld.global.f64 	%fd3306, [%rd13+10424];
	add.f64 	%fd1287, %fd3299, %fd3306;
	ld.global.f64 	%fd3305, [%rd13+10432];
	add.f64 	%fd1288, %fd1287, %fd3305;
	div.rn.f64 	%fd674, %fd1286, %fd1288;
	st.global.f64 	[%rd13+10536], %fd674;
	abs.f64 	%fd1289, %fd3304;
	setp.geu.f64 	%p229, %fd1289, 0d41CDCD64FF800000;
	@%p229 bra 	$L__BB0_969;
	add.f64 	%fd1290, %fd3304, %fd3307;
	add.f64 	%fd1291, %fd3303, %fd3306;
	add.f64 	%fd1292, %fd1291, %fd3305;
	div.rn.f64 	%fd1293, %fd1290, %fd1292;
	st.global.f64 	[%rd13+10512], %fd1293;
	setp.geu.f64 	%p230, %fd1293, %fd674;
	@%p230 bra 	$L__BB0_978;
	st.global.f64 	[%rd13+10496], %fd3299;
	st.global.f64 	[%rd13+10504], %fd3300;
	st.global.f64 	[%rd13+10512], %fd674;
	mov.f64 	%fd3303, %fd3299;
	mov.f64 	%fd3304, %fd3300;
	bra.uni 	$L__BB0_978;
$L__BB0_969:
	st.global.f64 	[%rd13+10496], %fd3299;
	st.global.f64 	[%rd13+10504], %fd3300;
	st.global.f64 	[%rd13+10512], %fd674;
	mov.f64 	%fd3303, %fd3299;
	mov.f64 	%fd3304, %fd3300;
	bra.uni 	$L__BB0_978;
$L__BB0_970:
	cvt.u16.u64 	%rs132, %rd145;
	mov.b32 	%r1163, {%rs17, %rs132};
	mov.b32 	%r1164, 0;
	mov.b32 	%r1165, 1305;
	dp2a.lo.s32.u32 	%r1166, %r1163, %r1165, %r1164;
	cvt.s64.s32 	%rd149, %r1166;
	ld.global.s8 	%rd817, [%rd142+-1];
	add.s64 	%rd818, %rd149, %rd817;
	shl.b64 	%rd819, %rd818, 3;
	add.s64 	%rd150, %rd800, %rd819;
	ld.const.f64 	%fd1260, [%rd150+23000];
	abs.f64 	%fd1261, %fd1260;
	setp.lt.f64 	%p223, %fd1261, 0d41CDCD64FF800000;
	@%p223 bra 	$L__BB0_972;
	ld.global.f64 	%fd3307, [%rd13+10416];
	ld.global.f64 	%fd3306, [%rd13+10424];
	ld.global.f64 	%fd3305, [%rd13+10432];
	bra.uni 	$L__BB0_978;
$L__BB0_972:
	mad.lo.s64 	%rd821, %rd144, -24, %rd149;
	shl.b64 	%rd822, %rd821, 3;
	add.s64 	%rd824, %rd800, %rd822;
	ld.const.f64 	%fd1262, [%rd824+45440];
	ld.const.f64 	%fd1263, [%rd150+22000];
	add.f64 	%fd3301, %fd1262, %fd1263;
	st.global.f64 	[%rd13+10520], %fd3301;
	ld.global.s8 	%r1167, [%rd142];
	mul.wide.s32 	%rd825, %r1167, 5;
	ld.global.u8 	%rs133, [%rd143];
	cvt.u64.u16 	%rd826, %rs133;
	cvt.s64.s8 	%rd827, %rd826;
	add.s64 	%rd828, %rd825, %rd827;
	shl.b64 	%rd829, %rd828, 3;
	add.s64 	%rd830, %rd800, %rd829;
	ld.const.f64 	%fd1264, [%rd830+45640];
	ld.global.s8 	%rd831, [%rd142+-1];
	cvt.u32.u16 	%r1168, %rs133;
	cvt.s32.s8 	%r1169, %r1168;
	mul.wide.s32 	%rd832, %r1169, 24;
	add.s64 	%rd833, %rd828, %rd832;
	add.s64 	%rd834, %rd833, %rd831;
	shl.b64 	%rd835, %rd834, 3;
	add.s64 	%rd836, %rd800, %rd835;
	ld.const.f64 	%fd1265, [%rd836+23000];
	add.f64 	%fd3302, %fd1264, %fd1265;
	st.global.f64 	[%rd13+10528], %fd3302;
	abs.f64 	%fd1266, %fd3302;
	setp.leu.f64 	%p224, %fd1266, 0d41CDCD64FF800000;
	@%p224 bra 	$L__BB0_974;
	mov.b64 	%rd837, 9218868437227405312;
	st.global.u64 	[%rd13+10528], %rd837;
	mov.b64 	%rd838, -4616189618054758400;
	st.global.u64 	[%rd13+10520], %rd838;
	mov.f64 	%fd3302, 0d7FF0000000000000;
	mov.f64 	%fd3301, 0dBFF0000000000000;
$L__BB0_974:
	ld.global.f64 	%fd3307, [%rd13+10416];
	add.f64 	%fd1269, %fd3302, %fd3307;
	ld.global.f64 	%fd3306, [%rd13+10424];
	add.f64 	%fd1270, %fd3301, %fd3306;
	ld.global.f64 	%fd3305, [%rd13+10432];
	add.f64 	%fd1271, %fd1270, %fd3305;
	div.rn.f64 	%fd685, %fd1269, %fd1271;
	st.global.f64 	[%rd13+10536], %fd685;
	abs.f64 	%fd1272, %fd3304;
	setp.geu.f64 	%p225, %fd1272, 0d41CDCD64FF800000;
	@%p225 bra 	$L__BB0_977;
	add.f64 	%fd1273, %fd3304, %fd3307;
	add.f64 	%fd1274, %fd3303, %fd3306;
	add.f64 	%fd1275, %fd1274, %fd3305;
	div.rn.f64 	%fd1276, %fd1273, %fd1275;
	st.global.f64 	[%rd13+10512], %fd1276;
	setp.geu.f64 	%p226, %fd1276, %fd685;
	@%p226 bra 	$L__BB0_978;
	st.global.f64 	[%rd13+10496], %fd3301;
	st.global.f64 	[%rd13+10504], %fd3302;
	st.global.f64 	[%rd13+10512], %fd685;
	mov.f64 	%fd3303, %fd3301;
	mov.f64 	%fd3304, %fd3302;
	bra.uni 	$L__BB0_978;
$L__BB0_977:
	st.global.f64 	[%rd13+10496], %fd3301;
	st.global.f64 	[%rd13+10504], %fd3302;
	st.global.f64 	[%rd13+10512], %fd685;
	mov.f64 	%fd3303, %fd3301;
	mov.f64 	%fd3304, %fd3302;
$L__BB0_978:
	ld.global.s8 	%r1183, [%rd142];
	mul.wide.s32 	%rd875, %r1183, 5;
	ld.global.s8 	%rd876, [%rd143];
	add.s64 	%rd877, %rd875, %rd876;
	shl.b64 	%rd878, %rd877, 3;
	add.s64 	%rd880, %rd800, %rd878;
	ld.const.f64 	%fd3308, [%rd880+45440];
	st.global.f64 	[%rd13+10520], %fd3308;
	ld.global.s8 	%r1184, [%rd142];
	mul.wide.s32 	%rd881, %r1184, 5;
	ld.global.s8 	%rd882, [%rd143];
	add.s64 	%rd883, %rd881, %rd882;
	shl.b64 	%rd884, %rd883, 3;
	add.s64 	%rd885, %rd800, %rd884;
	ld.const.f64 	%fd692, [%rd885+45640];
	st.global.f64 	[%rd13+10528], %fd692;
	add.f64 	%fd1313, %fd692, %fd3307;
	add.f64 	%fd1314, %fd3308, %fd3306;
	add.f64 	%fd1315, %fd1314, %fd3305;
	div.rn.f64 	%fd693, %fd1313, %fd1315;
	st.global.f64 	[%rd13+10536], %fd693;
	abs.f64 	%fd1316, %fd3304;
	setp.geu.f64 	%p234, %fd1316, 0d41CDCD64FF800000;
	@%p234 bra 	$L__BB0_982;
	ld.global.f64 	%fd1317, [%rd13+10512];
	setp.geu.f64 	%p235, %fd1317, %fd693;
	@%p235 bra 	$L__BB0_981;
	st.global.f64 	[%rd13+10480], %fd3308;
	st.global.f64 	[%rd13+10488], %fd692;
	bra.uni 	$L__BB0_983;
$L__BB0_981:
	st.global.f64 	[%rd13+10480], %fd3303;
	st.global.f64 	[%rd13+10488], %fd3304;
	mov.f64 	%fd3308, %fd3303;
	bra.uni 	$L__BB0_983;
$L__BB0_982:
	st.global.f64 	[%rd13+10480], %fd3308;
	st.global.f64 	[%rd13+10488], %fd692;
$L__BB0_983:
	add.s32 	%r501, %r2915, -1;
	mul.lo.s32 	%r502, %r501, %r574;
	add.s32 	%r503, %r497, %r2914;
	add.s32 	%r1185, %r503, %r502;
	mul.wide.s32 	%rd886, %r1185, 8;
	add.s64 	%rd151, %rd4, %rd886;
	ld.global.f64 	%fd1318, [%rd151];
	abs.f64 	%fd1319, %fd1318;
	abs.f64 	%fd1320, %fd3308;
	max.f64 	%fd1322, %fd1319, %fd1320;
	setp.gt.f64 	%p236, %fd1322, 0d41CDCD64FF800000;
	sub.f64 	%fd1323, %fd1318, %fd3308;
	abs.f64 	%fd1324, %fd1323;
	setp.geu.f64 	%p237, %fd1324, 0d3EE4F8B588E368F1;
	or.pred  	%p238, %p236, %p237;
	@%p238 bra 	$L__BB0_985;
	ld.global.f64 	%fd1326, [%rd151+-5000];
	ld.global.f64 	%fd1327, [%rd13+10488];
	abs.f64 	%fd1328, %fd1326;
	abs.f64 	%fd1329, %fd1327;
	max.f64 	%fd1331, %fd1328, %fd1329;
	setp.leu.f64 	%p239, %fd1331, 0d41CDCD64FF800000;
	sub.f64 	%fd1332, %fd1326, %fd1327;
	abs.f64 	%fd1333, %fd1332;
	setp.lt.f64 	%p240, %fd1333, 0d3EE4F8B588E368F1;
	and.pred  	%p241, %p239, %p240;
	@%p241 bra 	$L__BB0_1021;
$L__BB0_985:
	mov.b32 	%r1224, 0;
	st.global.u32 	[%rd5+428], %r1224;
	mov.pred 	%p975, -1;
	min.s32 	%r1225, %r2914, %r2915;
	setp.lt.s32 	%p264, %r1225, 2;
	@%p264 bra 	$L__BB0_989;
	cvt.u64.u32 	%rd898, %r2915;
	add.s64 	%rd899, %rd12, %rd898;
	ld.global.s8 	%r1226, [%rd143];
	ld.global.u8 	%r1227, [%rd899+-1];
	ld.global.u8 	%r1228, [%rd142];
	prmt.b32 	%r1229, %r1228, %r1227, 0x3340U;
	ld.global.u8 	%r1230, [%rd143+-1];
	prmt.b32 	%r1231, %r1230, 0, 0x3340U;
	prmt.b32 	%r1232, %r1229, %r1231, 0x5410U;
	mov.b32 	%r1233, 359705;
	dp4a.s32.u32 	%r1234, %r1232, %r1233, %r1226;
	mul.wide.s32 	%rd900, %r1234, 8;
	add.s64 	%rd902, %rd800, %rd900;
	ld.const.f64 	%fd1350, [%rd902];
	st.global.f64 	[%rd13+10640], %fd1350;
	ld.global.f64 	%fd1351, [%rd151];
	sub.s32 	%r1235, %r502, %r574;
	add.s32 	%r1236, %r503, %r1235;
	add.s32 	%r1237, %r1236, -1;
	mul.wide.s32 	%rd903, %r1237, 8;
	add.s64 	%rd904, %rd4, %rd903;
	ld.global.f64 	%fd1352, [%rd904];
	add.f64 	%fd1353, %fd1350, %fd1352;
	abs.f64 	%fd1354, %fd1351;
	abs.f64 	%fd1355, %fd1353;
	max.f64 	%fd1357, %fd1354, %fd1355;
	setp.leu.f64 	%p265, %fd1357, 0d41CDCD64FF800000;
	sub.f64 	%fd1358, %fd1351, %fd1353;
	abs.f64 	%fd1359, %fd1358;
	setp.lt.f64 	%p266, %fd1359, 0d3EE4F8B588E368F1;
	and.pred  	%p267, %p265, %p266;
	@%p267 bra 	$L__BB0_988;
	ld.global.u32 	%r1240, [%rd5+428];
	setp.eq.s32 	%p975, %r1240, 0;
	bra.uni 	$L__BB0_989;
$L__BB0_988:
	add.s32 	%r2914, %r2914, -1;
	mul.wide.s32 	%rd905, %r2915, 4;
	add.s64 	%rd906, %rd905, %rd5;
	st.global.u32 	[%rd906+-8], %r2914;
	add.s32 	%r1238, %r496, %r2914;
	mul.wide.s32 	%rd907, %r1238, 4;
	add.s64 	%rd908, %rd3, %rd907;
	st.global.u32 	[%rd908], %r501;
	mov.b32 	%r1239, 1;
	st.global.u32 	[%rd5+428], %r1239;
	mov.pred 	%p975, 0;
	mov.u32 	%r2915, %r501;
$L__BB0_989:
	mov.b32 	%r1241, 3;
	st.global.u32 	[%rd5+416], %r1241;
	not.pred 	%p269, %p975;
	@%p269 bra 	$L__BB0_952;
	mov.b32 	%r2918, 3;
$L__BB0_991:
	setp.gt.s32 	%p270, %r2918, 32;
	@%p270 bra 	$L__BB0_952;
	add.s32 	%r510, %r2915, -1;
	st.global.u32 	[%rd5+420], %r510;
	sub.s32 	%r1243, %r2914, %r2918;
	add.s32 	%r2923, %r1243, 1;
	st.global.u32 	[%rd5+424], %r2923;
	setp.gt.s32 	%p271, %r2923, 0;
	mov.u32 	%r2924, %r510;
	@%p271 bra 	$L__BB0_994;
	add.s32 	%r1245, %r2923, %r510;
	add.s32 	%r2924, %r1245, -1;
	st.global.u32 	[%rd5+420], %r2924;
	mov.b32 	%r2923, 1;
	st.global.u32 	[%rd5+424], %r2923;
$L__BB0_994:
	add.s32 	%r1246, %r2914, %r2915;
	add.s32 	%r515, %r1246, 3117;
	cvt.s64.s32 	%rd909, %r2914;
	add.s64 	%rd152, %rd12, %rd909;
	cvt.s64.s32 	%rd910, %r2915;
	add.s64 	%rd153, %rd12, %rd910;
	add.s32 	%r1247, %r494, %r2914;
	mad.lo.s32 	%r1248, %r510, %r574, %r1247;
	mul.wide.s32 	%rd911, %r1248, 8;
	add.s64 	%rd154, %rd4, %rd911;
	add.s32 	%r516, %r1246, 3147;
$L__BB0_995:
	setp.lt.s32 	%p272, %r2924, 1;
	setp.ge.s32 	%p273, %r2923, %r2914;
	or.pred  	%p3, %p272, %p273;
	@%p3 bra 	$L__BB0_1020;
	mov.b64 	%rd912, -4616189618054758400;
	st.global.u64 	[%rd13+10480], %rd912;
	mov.b64 	%rd913, 9218868437227405312;
	st.global.u64 	[%rd13+10488], %rd913;
	ld.global.u32 	%r519, [%rd5+420];
	ld.global.u32 	%r1249, [%rd5+424];
	mov.b64 	%rd914, -4564063970805153792;
	st.global.u64 	[%rd13+10512], %rd914;
	mov.b64 	%rd915, 0;
	st.global.u64 	[%rd13+10520], %rd915;
	sub.s32 	%r1250, %r2915, %r519;
	setp.eq.s32 	%p274, %r1250, 1;
	sub.s32 	%r521, %r1249, %r2914;
	setp.lt.s32 	%p275, %r521, -1;
	and.pred  	%p276, %p274, %p275;
	@%p276 bra 	$L__BB0_998;
	add.s32 	%r522, %r1249, 1;
	setp.ne.s32 	%p277, %r2914, %r522;
	sub.s32 	%r523, %r519, %r2915;
	setp.gt.s32 	%p278, %r523, -2;
	or.pred  	%p279, %p278, %p277;
	@%p279 bra 	$L__BB0_1008;
$L__BB0_998:
	setp.ne.s32 	%p286, %r521, -2;
	sub.s32 	%r524, %r519, %r2915;
	setp.ne.s32 	%p287, %r524, -2;
	and.pred  	%p288, %p287, %p286;
	@%p288 bra 	$L__BB0_1005;
	setp.eq.s32 	%p290, %r521, -2;
	add.s32 	%r1340, %r519, 1;
	setp.eq.s32 	%p291, %r2915, %r1340;
	and.pred  	%p292, %p291, %p290;
	@%p292 bra 	$L__BB0_1001;
	setp.ne.s32 	%p293, %r524, -2;
	add.s32 	%r1341, %r1249, 1;
	setp.ne.s32 	%p294, %r2914, %r1341;
	mov.f64 	%fd3310, 0d0000000000000000;
	mov.f64 	%fd3309, 0dC0A9300000000000;
	or.pred  	%p295, %p293, %p294;
	@%p295 bra 	$L__BB0_1002;
$L__BB0_1001:
	add.s32 	%r1342, %r519, %r1249;
	sub.s32 	%r1343, %r516, %r1342;
	mul.wide.s32 	%rd983, %r1343, 8;
	add.s64 	%rd985, %rd800, %rd983;
	ld.const.f64 	%fd1447, [%rd985];
	cvt.s64.s32 	%rd986, %r519;
	add.s64 	%rd987, %rd12, %rd986;
	cvt.s64.s32 	%rd988, %r1249;
	add.s64 	%rd989, %rd12, %rd988;
	ld.global.s8 	%r1344, [%rd152+27];
	ld.global.u8 	%r1345, [%rd987];
	ld.global.u8 	%r1346, [%rd153];
	prmt.b32 	%r1347, %r1345, %r1346, 0x3340U;
	ld.global.u8 	%r1348, [%rd989+27];
	prmt.b32 	%r1349, %r1348, 0, 0x3340U;
	prmt.b32 	%r1350, %r1347, %r1349, 0x5410U;
	mov.b32 	%r1351, 334205;
	dp4a.s32.u32 	%r1352, %r1350, %r1351, %r1344;
	mul.wide.s32 	%rd990, %r1352, 8;
	add.s64 	%rd991, %rd800, %rd990;
	ld.const.f64 	%fd1448, [%rd991+5000];
	add.f64 	%fd3310, %fd1447, %fd1448;
	st.global.f64 	[%rd13+10520], %fd3310;
	ld.const.f64 	%fd1449, [%rd985+-720];
	ld.global.s8 	%r1353, [%rd152+27];
	ld.global.u8 	%r1354, [%rd987];
	ld.global.u8 	%r1355, [%rd153];
	prmt.b32 	%r1356, %r1355, %r1354, 0x3340U;
	ld.global.u8 	%r1357, [%rd989+27];
	prmt.b32 	%r1358, %r1357, 0, 0x3340U;
	prmt.b32 	%r1359, %r1356, %r1358, 0x5410U;
	mov.b32 	%r1360, 359705;
	dp4a.s32.u32 	%r1361, %r1359, %r1360, %r1353;
	mul.wide.s32 	%rd992, %r1361, 8;
	add.s64 	%rd993, %rd800, %rd992;
	ld.const.f64 	%fd1450, [%rd993];
	add.f64 	%fd3309, %fd1449, %fd1450;
	st.global.f64 	[%rd13+10512], %fd3309;
$L__BB0_1002:
	add.s32 	%r1362, %r519, -1;
	add.s32 	%r1363, %r494, %r1249;
	mad.lo.s32 	%r1364, %r1362, %r574, %r1363;
	mul.wide.s32 	%rd994, %r1364, 8;
	add.s64 	%rd995, %rd4, %rd994;
	ld.global.f64 	%fd1451, [%rd995];
	add.f64 	%fd3319, %fd1451, %fd3310;
	st.global.f64 	[%rd13+10520], %fd3319;
	ld.global.f64 	%fd1452, [%rd995+5000];
	add.f64 	%fd3320, %fd1452, %fd3309;
	st.global.f64 	[%rd13+10512], %fd3320;
	abs.f64 	%fd1453, %fd3319;
	setp.leu.f64 	%p296, %fd1453, 0d41CDCD64FF800000;
	@%p296 bra 	$L__BB0_1004;
	mov.b64 	%rd996, 9218868437227405312;
	st.global.u64 	[%rd13+10520], %rd996;
	mov.b64 	%rd997, -4616189618054758400;
	st.global.u64 	[%rd13+10512], %rd997;
	mov.f64 	%fd3319, 0d7FF0000000000000;
	mov.f64 	%fd3320, 0dBFF0000000000000;
$L__BB0_1004:
	ld.global.f64 	%fd1456, [%rd13+10416];
	add.f64 	%fd1457, %fd3319, %fd1456;
	ld.global.f64 	%fd1458, [%rd13+10424];
	add.f64 	%fd1459, %fd3320, %fd1458;
	ld.global.f64 	%fd1460, [%rd13+10432];
	add.f64 	%fd1461, %fd1459, %fd1460;
	div.rn.f64 	%fd1462, %fd1457, %fd1461;
	st.global.f64 	[%rd13+10496], %fd1462;
	ld.global.f64 	%fd1463, [%rd154];
	add.f64 	%fd1464, %fd1463, %fd1456;
	ld.global.f64 	%fd1465, [%rd154+5000];
	add.f64 	%fd1466, %fd1465, %fd1458;
	add.f64 	%fd1467, %fd1466, %fd1460;
	div.rn.f64 	%fd1468, %fd1464, %fd1467;
	st.global.f64 	[%rd13+10504], %fd1468;
	st.global.f64 	[%rd13+10480], %fd3320;
	st.global.f64 	[%rd13+10488], %fd3319;
	bra.uni 	$L__BB0_1016;
$L__BB0_1005:
	add.s32 	%r1331, %r519, %r1249;
	sub.s32 	%r1332, %r516, %r1331;
	mul.wide.s32 	%rd952, %r1332, 8;
	add.s64 	%rd954, %rd800, %rd952;
	ld.const.f64 	%fd1417, [%rd954];
	cvt.s64.s32 	%rd955, %r519;
	add.s64 	%rd956, %rd12, %rd955;
	ld.global.s8 	%r1333, [%rd956];
	mul.wide.s32 	%rd957, %r1333, 5;
	cvt.s64.s32 	%rd958, %r1249;
	add.s64 	%rd959, %rd12, %rd958;
	ld.global.s8 	%rd960, [%rd959+27];
	add.s64 	%rd961, %rd957, %rd960;
	shl.b64 	%rd962, %rd961, 3;
	add.s64 	%rd963, %rd800, %rd962;
	ld.const.f64 	%fd1418, [%rd963+45640];
	add.f64 	%fd1419, %fd1417, %fd1418;
	ld.global.s8 	%r1334, [%rd153];
	mul.wide.s32 	%rd964, %r1334, 5;
	ld.global.s8 	%rd965, [%rd152+27];
	add.s64 	%rd966, %rd964, %rd965;
	shl.b64 	%rd967, %rd966, 3;
	add.s64 	%rd968, %rd800, %rd967;
	ld.const.f64 	%fd1420, [%rd968+45640];
	add.f64 	%fd1421, %fd1419, %fd1420;
	st.global.f64 	[%rd13+10520], %fd1421;
	add.s32 	%r1335, %r519, -1;
	add.s32 	%r1336, %r494, %r1249;
	mad.lo.s32 	%r1337, %r1335, %r574, %r1336;
	mul.wide.s32 	%rd969, %r1337, 8;
	add.s64 	%rd970, %rd4, %rd969;
	ld.global.f64 	%fd1422, [%rd970];
	add.f64 	%fd3319, %fd1422, %fd1421;
	st.global.f64 	[%rd13+10520], %fd3319;
	ld.const.f64 	%fd1423, [%rd954+-720];
	ld.global.s8 	%r1338, [%rd956];
	mul.wide.s32 	%rd971, %r1338, 5;
	ld.global.s8 	%rd972, [%rd959+27];
	add.s64 	%rd973, %rd971, %rd972;
	shl.b64 	%rd974, %rd973, 3;
	add.s64 	%rd975, %rd800, %rd974;
	ld.const.f64 	%fd1424, [%rd975+45440];
	add.f64 	%fd1425, %fd1423, %fd1424;
	ld.global.s8 	%r1339, [%rd153];
	mul.wide.s32 	%rd976, %r1339, 5;
	ld.global.s8 	%rd977, [%rd152+27];
	add.s64 	%rd978, %rd976, %rd977;
	shl.b64 	%rd979, %rd978, 3;
	add.s64 	%rd980, %rd800, %rd979;
	ld.const.f64 	%fd1426, [%rd980+45440];
	add.f64 	%fd1427, %fd1425, %fd1426;
	st.global.f64 	[%rd13+10512], %fd1427;
	ld.global.f64 	%fd1428, [%rd970+5000];
	add.f64 	%fd3320, %fd1428, %fd1427;
	st.global.f64 	[%rd13+10512], %fd3320;
	abs.f64 	%fd1429, %fd3319;
	setp.leu.f64 	%p289, %fd1429, 0d41CDCD64FF800000;
	@%p289 bra 	$L__BB0_1007;
	mov.b64 	%rd981, 9218868437227405312;
	st.global.u64 	[%rd13+10520], %rd981;
	mov.b64 	%rd982, -4616189618054758400;
	st.global.u64 	[%rd13+10512], %rd982;
	mov.f64 	%fd3319, 0d7FF0000000000000;
	mov.f64 	%fd3320, 0dBFF0000000000000;
$L__BB0_1007:
	ld.global.f64 	%fd1432, [%rd13+10416];
	add.f64 	%fd1433, %fd3319, %fd1432;
	ld.global.f64 	%fd1434, [%rd13+10424];
	add.f64 	%fd1435, %fd3320, %fd1434;
	ld.global.f64 	%fd1436, [%rd13+10432];
	add.f64 	%fd1437, %fd1435, %fd1436;
	div.rn.f64 	%fd1438, %fd1433, %fd1437;
	st.global.f64 	[%rd13+10496], %fd1438;
	ld.global.f64 	%fd1439, [%rd154];
	add.f64 	%fd1440, %fd1439, %fd1432;
	ld.global.f64 	%fd1441, [%rd154+5000];
	add.f64 	%fd1442, %fd1441, %fd1434;
	add.f64 	%fd1443, %fd1442, %fd1436;
	div.rn.f64 	%fd1444, %fd1440, %fd1443;
	st.global.f64 	[%rd13+10504], %fd1444;
	st.global.f64 	[%rd13+10480], %fd3320;
	st.global.f64 	[%rd13+10488], %fd3319;
	bra.uni 	$L__BB0_1016;
$L__BB0_1008:
	setp.ne.s32 	%p280, %r523, -2;
	setp.ne.s32 	%p281, %r521, -2;
	or.pred  	%p282, %p280, %p281;
	@%p282 bra 	$L__BB0_1013;
	cvt.s64.s32 	%rd935, %r519;
	add.s64 	%rd936, %rd12, %rd935;
	cvt.s64.s32 	%rd937, %r1249;
	add.s64 	%rd938, %rd12, %rd937;
	ld.global.s8 	%r1294, [%rd938+28];
	ld.global.u8 	%r1295, [%rd936+1];
	ld.global.u8 	%r1296, [%rd936];
	prmt.b32 	%r1297, %r1296, %r1295, 0x3340U;
	ld.global.u8 	%r1298, [%rd938+27];
	prmt.b32 	%r1299, %r1298, 0, 0x3340U;
	prmt.b32 	%r1300, %r1297, %r1299, 0x5410U;
	mov.b32 	%r1301, 334205;
	dp4a.s32.u32 	%r1302, %r1300, %r1301, %r1294;
	mul.wide.s32 	%rd939, %r1302, 8;
	add.s64 	%rd941, %rd800, %rd939;
	ld.const.f64 	%fd1391, [%rd941+10000];
	ld.global.s8 	%r1303, [%rd153+-1];
	ld.global.u8 	%r1304, [%rd152+27];
	ld.global.u8 	%r1305, [%rd152+26];
	prmt.b32 	%r1306, %r1305, %r1304, 0x3340U;
	ld.global.u8 	%r1307, [%rd153];
	prmt.b32 	%r1308, %r1307, 0, 0x3340U;
	prmt.b32 	%r1309, %r1306, %r1308, 0x5410U;
	mov.b32 	%r1310, 359705;
	dp4a.s32.u32 	%r1311, %r1309, %r1310, %r1303;
	mul.wide.s32 	%rd942, %r1311, 8;
	add.s64 	%rd943, %rd800, %rd942;
	ld.const.f64 	%fd1392, [%rd943+10000];
	add.f64 	%fd1393, %fd1391, %fd1392;
	st.global.f64 	[%rd13+10512], %fd1393;
	add.s32 	%r1312, %r519, -1;
	add.s32 	%r1313, %r522, %r498;
	mad.lo.s32 	%r1314, %r1312, %r574, %r1313;
	mul.wide.s32 	%rd944, %r1314, 8;
	add.s64 	%rd945, %rd4, %rd944;
	ld.global.f64 	%fd1394, [%rd945];
	add.f64 	%fd3315, %fd1394, %fd1393;
	st.global.f64 	[%rd13+10512], %fd3315;
	ld.global.s8 	%r1315, [%rd938+28];
	ld.global.u8 	%r1316, [%rd936+1];
	ld.global.u8 	%r1317, [%rd936];
	prmt.b32 	%r1318, %r1317, %r1316, 0x3340U;
	ld.global.u8 	%r1319, [%rd938+27];
	prmt.b32 	%r1320, %r1319, 0, 0x3340U;
	prmt.b32 	%r1321, %r1318, %r1320, 0x5410U;
	dp4a.s32.u32 	%r1322, %r1321, %r1301, %r1315;
	mul.wide.s32 	%rd946, %r1322, 8;
	add.s64 	%rd947, %rd800, %rd946;
	ld.const.f64 	%fd1395, [%rd947+15000];
	ld.global.s8 	%r1323, [%rd153+-1];
	ld.global.u8 	%r1324, [%rd152+27];
	ld.global.u8 	%r1325, [%rd152+26];
	prmt.b32 	%r1326, %r1325, %r1324, 0x3340U;
	ld.global.u8 	%r1327, [%rd153];
	prmt.b32 	%r1328, %r1327, 0, 0x3340U;
	prmt.b32 	%r1329, %r1326, %r1328, 0x5410U;
	dp4a.s32.u32 	%r1330, %r1329, %r1310, %r1323;
	mul.wide.s32 	%rd948, %r1330, 8;
	add.s64 	%rd949, %rd800, %rd948;
	ld.const.f64 	%fd1396, [%rd949+15000];
	add.f64 	%fd1397, %fd1395, %fd1396;
	st.global.f64 	[%rd13+10520], %fd1397;
	ld.global.f64 	%fd1398, [%rd945+-5000];
	add.f64 	%fd3316, %fd1398, %fd1397;
	st.global.f64 	[%rd13+10520], %fd3316;
	abs.f64 	%fd1399, %fd3316;
	setp.leu.f64 	%p284, %fd1399, 0d41CDCD64FF800000;
	@%p284 bra 	$L__BB0_1011;
	mov.b64 	%rd950, 9218868437227405312;
	st.global.u64 	[%rd13+10520], %rd950;
	mov.b64 	%rd951, -4616189618054758400;
	st.global.u64 	[%rd13+10512], %rd951;
	mov.f64 	%fd3316, 0d7FF0000000000000;
	mov.f64 	%fd3315, 0dBFF0000000000000;
$L__BB0_1011:
	ld.global.f64 	%fd1404, [%rd13+10416];
	add.f64 	%fd1405, %fd3316, %fd1404;
	ld.global.f64 	%fd1406, [%rd13+10424];
	add.f64 	%fd1407, %fd3315, %fd1406;
	ld.global.f64 	%fd1408, [%rd13+10432];
	add.f64 	%fd1409, %fd1407, %fd1408;
	div.rn.f64 	%fd1410, %fd1405, %fd1409;
	st.global.f64 	[%rd13+10496], %fd1410;
	ld.global.f64 	%fd1411, [%rd154];
	add.f64 	%fd1412, %fd1411, %fd1404;
	ld.global.f64 	%fd1413, [%rd154+5000];
	add.f64 	%fd1414, %fd1413, %fd1406;
	add.f64 	%fd1415, %fd1414, %fd1408;
	div.rn.f64 	%fd1416, %fd1412, %fd1415;
	st.global.f64 	[%rd13+10504], %fd1416;
	setp.ltu.f64 	%p285, %fd1410, %fd1416;
	mov.f64 	%fd3320, 0dBFF0000000000000;
	mov.f64 	%fd3319, 0d7FF0000000000000;
	@%p285 bra 	$L__BB0_1016;
	st.global.f64 	[%rd13+10480], %fd3315;
	st.global.f64 	[%rd13+10488], %fd3316;
	mov.f64 	%fd3319, %fd3316;
	mov.f64 	%fd3320, %fd3315;
	bra.uni 	$L__BB0_1016;
$L__BB0_1013:
	add.s32 	%r1251, %r519, %r1249;
	sub.s32 	%r1252, %r515, %r1251;
	mul.wide.s32 	%rd916, %r1252, 8;
	add.s64 	%rd918, %rd800, %rd916;
	ld.const.f64 	%fd1361, [%rd918];
	cvt.s64.s32 	%rd919, %r519;
	add.s64 	%rd920, %rd12, %rd919;
	cvt.s64.s32 	%rd921, %r1249;
	add.s64 	%rd922, %rd12, %rd921;
	ld.global.s8 	%r1253, [%rd922+28];
	ld.global.u8 	%r1254, [%rd920+1];
	ld.global.u8 	%r1255, [%rd920];
	prmt.b32 	%r1256, %r1255, %r1254, 0x3340U;
	ld.global.u8 	%r1257, [%rd922+27];
	prmt.b32 	%r1258, %r1257, 0, 0x3340U;
	prmt.b32 	%r1259, %r1256, %r1258, 0x5410U;
	mov.b32 	%r1260, 334205;
	dp4a.s32.u32 	%r1261, %r1259, %r1260, %r1253;
	mul.wide.s32 	%rd923, %r1261, 8;
	add.s64 	%rd924, %rd800, %rd923;
	ld.const.f64 	%fd1362, [%rd924+30440];
	add.f64 	%fd1363, %fd1361, %fd1362;
	ld.global.s8 	%r1262, [%rd153+-1];
	ld.global.u8 	%r1263, [%rd152+27];
	ld.global.u8 	%r1264, [%rd152+26];
	prmt.b32 	%r1265, %r1264, %r1263, 0x3340U;
	ld.global.u8 	%r1266, [%rd153];
	prmt.b32 	%r1267, %r1266, 0, 0x3340U;
	prmt.b32 	%r1268, %r1265, %r1267, 0x5410U;
	mov.b32 	%r1269, 359705;
	dp4a.s32.u32 	%r1270, %r1268, %r1269, %r1262;
	mul.wide.s32 	%rd925, %r1270, 8;
	add.s64 	%rd926, %rd800, %rd925;
	ld.const.f64 	%fd1364, [%rd926+30440];
	add.f64 	%fd1365, %fd1363, %fd1364;
	st.global.f64 	[%rd13+10520], %fd1365;
	add.s32 	%r1271, %r519, -1;
	add.s32 	%r1272, %r494, %r1249;
	mad.lo.s32 	%r1273, %r1271, %r574, %r1272;
	mul.wide.s32 	%rd927, %r1273, 8;
	add.s64 	%rd928, %rd4, %rd927;
	ld.global.f64 	%fd1366, [%rd928];
	add.f64 	%fd3319, %fd1366, %fd1365;
	st.global.f64 	[%rd13+10520], %fd3319;
	ld.const.f64 	%fd1367, [%rd918+-720];
	ld.global.s8 	%r1274, [%rd922+28];
	ld.global.u8 	%r1275, [%rd920+1];
	ld.global.u8 	%r1276, [%rd920];
	prmt.b32 	%r1277, %r1276, %r1275, 0x3340U;
	ld.global.u8 	%r1278, [%rd922+27];
	prmt.b32 	%r1279, %r1278, 0, 0x3340U;
	prmt.b32 	%r1280, %r1277, %r1279, 0x5410U;
	dp4a.s32.u32 	%r1281, %r1280, %r1260, %r1274;
	mul.wide.s32 	%rd929, %r1281, 8;
	add.s64 	%rd930, %rd800, %rd929;
	ld.const.f64 	%fd1368, [%rd930+25440];
	add.f64 	%fd1369, %fd1367, %fd1368;
	ld.global.s8 	%r1282, [%rd153+-1];
	ld.global.u8 	%r1283, [%rd152+27];
	ld.global.u8 	%r1284, [%rd152+26];
	prmt.b32 	%r1285, %r1284, %r1283, 0x3340U;
	ld.global.u8 	%r1286, [%rd153];
	prmt.b32 	%r1287, %r1286, 0, 0x3340U;
	prmt.b32 	%r1288, %r1285, %r1287, 0x5410U;
	dp4a.s32.u32 	%r1289, %r1288, %r1269, %r1282;
	mul.wide.s32 	%rd931, %r1289, 8;
	add.s64 	%rd932, %rd800, %rd931;
	ld.const.f64 	%fd1370, [%rd932+25440];
	add.f64 	%fd1371, %fd1369, %fd1370;
	add.s32 	%r1290, %r2914, %r519;
	sub.s32 	%r1291, %r2915, %r1290;
	add.s32 	%r1292, %r1291, %r1249;
	abs.s32 	%r1293, %r1292;
	cvt.rn.f64.s32 	%fd1372, %r1293;
	fma.rn.f64 	%fd1373, %fd1372, 0dBFEEF3E864B31D04, %fd1371;
	st.global.f64 	[%rd13+10512], %fd1373;
	ld.global.f64 	%fd1374, [%rd928+5000];
	add.f64 	%fd3320, %fd1374, %fd1373;
	st.global.f64 	[%rd13+10512], %fd3320;
	abs.f64 	%fd1375, %fd3319;
	setp.leu.f64 	%p283, %fd1375, 0d41CDCD64FF800000;
	@%p283 bra 	$L__BB0_1015;
	mov.b64 	%rd933, 9218868437227405312;
	st.global.u64 	[%rd13+10520], %rd933;
	mov.b64 	%rd934, -4616189618054758400;
	st.global.u64 	[%rd13+10512], %rd934;
	mov.f64 	%fd3319, 0d7FF0000000000000;
	mov.f64 	%fd3320, 0dBFF0000000000000;
$L__BB0_1015:
	ld.global.f64 	%fd1378, [%rd13+10416];
	add.f64 	%fd1379, %fd3319, %fd1378;
	ld.global.f64 	%fd1380, [%rd13+10424];
	add.f64 	%fd1381, %fd3320, %fd1380;
	ld.global.f64 	%fd1382, [%rd13+10432];
	add.f64 	%fd1383, %fd1381, %fd1382;
	div.rn.f64 	%fd1384, %fd1379, %fd1383;
	st.global.f64 	[%rd13+10496], %fd1384;
	ld.global.f64 	%fd1385, [%rd154];
	add.f64 	%fd1386, %fd1385, %fd1378;
	ld.global.f64 	%fd1387, [%rd154+5000];
	add.f64 	%fd1388, %fd1387, %fd1380;
	add.f64 	%fd1389, %fd1388, %fd1382;
	div.rn.f64 	%fd1390, %fd1386, %fd1389;
	st.global.f64 	[%rd13+10504], %fd1390;
	st.global.f64 	[%rd13+10480], %fd3320;
	st.global.f64 	[%rd13+10488], %fd3319;
$L__BB0_1016:
	ld.global.f64 	%fd1469, [%rd154+5000];
	abs.f64 	%fd1470, %fd1469;
	abs.f64 	%fd1471, %fd3320;
	max.f64 	%fd1473, %fd1470, %fd1471;
	setp.gt.f64 	%p297, %fd1473, 0d41CDCD64FF800000;
	sub.f64 	%fd1474, %fd1469, %fd3320;
	abs.f64 	%fd1475, %fd1474;
	setp.geu.f64 	%p298, %fd1475, 0d3EE4F8B588E368F1;
	or.pred  	%p299, %p297, %p298;
	@%p299 bra 	$L__BB0_1019;
	ld.global.f64 	%fd1477, [%rd154];
	abs.f64 	%fd1478, %fd1477;
	abs.f64 	%fd1479, %fd3319;
	max.f64 	%fd1481, %fd1478, %fd1479;
	setp.gt.f64 	%p300, %fd1481, 0d41CDCD64FF800000;
	sub.f64 	%fd1482, %fd1477, %fd3319;
	abs.f64 	%fd1483, %fd1482;
	setp.geu.f64 	%p301, %fd1483, 0d3EE4F8B588E368F1;
	or.pred  	%p302, %p300, %p301;
	@%p302 bra 	$L__BB0_1019;
	ld.global.u32 	%r2915, [%rd5+420];
	ld.global.u32 	%r2914, [%rd5+424];
	add.s32 	%r1365, %r495, %r2915;
	mul.wide.s32 	%rd998, %r1365, 4;
	add.s64 	%rd999, %rd3, %rd998;
	st.global.u32 	[%rd999], %r2914;
	add.s32 	%r1366, %r496, %r2914;
	mul.wide.s32 	%rd1000, %r1366, 4;
	add.s64 	%rd1001, %rd3, %rd1000;
	st.global.u32 	[%rd1001], %r2915;
	mov.b32 	%r1367, 1;
	st.global.u32 	[%rd5+428], %r1367;
	bra.uni 	$L__BB0_1020;
$L__BB0_1019:
	ld.global.u32 	%r1368, [%rd5+420];
	add.s32 	%r2924, %r1368, -1;
	st.global.u32 	[%rd5+420], %r2924;
	ld.global.u32 	%r1369, [%rd5+424];
	add.s32 	%r2923, %r1369, 1;
	st.global.u32 	[%rd5+424], %r2923;
	ld.global.u32 	%r1370, [%rd5+428];
	setp.eq.s32 	%p303, %r1370, 0;
	@%p303 bra 	$L__BB0_995;
$L__BB0_1020:
	ld.global.u32 	%r1371, [%rd5+416];
	add.s32 	%r2918, %r1371, 1;
	st.global.u32 	[%rd5+416], %r2918;
	@%p3 bra 	$L__BB0_991;
	bra.uni 	$L__BB0_952;
$L__BB0_1021:
	ld.global.u32 	%r1186, [%rd5+400];
	add.s32 	%r1187, %r1186, -1;
	ld.global.u32 	%r1188, [%rd5+404];
	add.s32 	%r1189, %r494, %r1188;
	mad.lo.s32 	%r1190, %r1187, %r574, %r1189;
	mul.wide.s32 	%rd887, %r1190, 8;
	add.s64 	%rd155, %rd4, %rd887;
	ld.global.f64 	%fd1336, [%rd13+10440];
	abs.f64 	%fd1337, %fd1336;
	setp.gt.f64 	%p242, %fd1337, 0d41CDCD64FF800000;
	mov.f64 	%fd3321, 0d3FE0000000000000;
	@%p242 bra 	$L__BB0_1047;
	ld.global.f64 	%fd717, [%rd155];
	ld.global.f64 	%fd718, [%rd13+10456];
	ld.global.f64 	%fd719, [%rd13+10416];
	ld.global.f64 	%fd720, [%rd155+5000];
	ld.global.f64 	%fd721, [%rd13+10448];
	ld.global.f64 	%fd722, [%rd13+10424];
	setp.lt.s32 	%p243, %r574, 1;
	mov.b32 	%r2946, 0;
	st.global.u32 	[%rd5+420], %r2946;
	st.global.u32 	[%rd5+416], %r2946;
	@%p243 bra 	$L__BB0_1029;
	and.b32  	%r532, %r574, 3;
	setp.eq.s32 	%p244, %r532, 0;
	mov.b32 	%r2946, 0;
	mov.u32 	%r2939, %r2946;
	@%p244 bra 	$L__BB0_1028;
	mov.b32 	%r2946, 0;
	mov.u32 	%r2928, %r2946;
$L__BB0_1025:
	.pragma "nounroll";
	mul.wide.u32 	%rd888, %r2928, 4;
	add.s64 	%rd889, %rd5, %rd888;
	ld.global.u32 	%r1194, [%rd889];
	setp.lt.s32 	%p245, %r1194, 1;
	@%p245 bra 	$L__BB0_1027;
	add.s32 	%r2946, %r2946, 1;
	st.global.u32 	[%rd5+420], %r2946;
$L__BB0_1027:
	add.s32 	%r2928, %r2928, 1;
	st.global.u32 	[%rd5+416], %r2928;
	setp.ne.s32 	%p246, %r2928, %r532;
	mov.u32 	%r2939, %r532;
	@%p246 bra 	$L__BB0_1025;
$L__BB0_1028:
	add.s32 	%r1195, %r574, -1;
	setp.lt.u32 	%p247, %r1195, 3;
	@%p247 bra 	$L__BB0_1029;
	bra.uni 	$L__BB0_1049;
$L__BB0_1029:
	setp.lt.s32 	%p253, %r574, 1;
	mov.b32 	%r1203, 0;
	st.global.u32 	[%rd5+416], %r1203;
	@%p253 bra 	$L__BB0_1046;
	and.b32  	%r541, %r574, 3;
	setp.eq.s32 	%p254, %r541, 0;
	mov.b32 	%r2945, 0;
	@%p254 bra 	$L__BB0_1035;
	mov.b32 	%r2934, 0;
$L__BB0_1032:
	.pragma "nounroll";
	mul.wide.u32 	%rd891, %r2934, 4;
	add.s64 	%rd892, %rd5, %rd891;
	ld.global.u32 	%r1206, [%rd892+100];
	setp.lt.s32 	%p255, %r1206, 1;
	@%p255 bra 	$L__BB0_1034;
	add.s32 	%r2946, %r2946, 1;
	st.global.u32 	[%rd5+420], %r2946;
$L__BB0_1034:
	add.s32 	%r2934, %r2934, 1;
	st.global.u32 	[%rd5+416], %r2934;
	setp.ne.s32 	%p256, %r2934, %r541;
	mov.u32 	%r2945, %r541;
	@%p256 bra 	$L__BB0_1032;
$L__BB0_1035:
	add.s32 	%r1207, %r574, -1;
	setp.lt.u32 	%p257, %r1207, 3;
	@%p257 bra 	$L__BB0_1046;
	add.s32 	%r549, %r495, 26;
	cvt.s64.s32 	%rd895, %r549;
$L__BB0_1037:
	cvt.s64.s32 	%rd157, %r2945;
	mul.wide.s32 	%rd893, %r2945, 4;
	add.s64 	%rd894, %rd5, %rd893;
	ld.global.u32 	%r1208, [%rd894+100];
	setp.lt.s32 	%p258, %r1208, 1;
	@%p258 bra 	$L__BB0_1039;
	add.s32 	%r2946, %r2946, 1;
	st.global.u32 	[%rd5+420], %r2946;
$L__BB0_1039:
	cvt.u32.u64 	%r1209, %rd157;
	add.s32 	%r1210, %r1209, 1;
	st.global.u32 	[%rd5+416], %r1210;
	add.s64 	%rd896, %rd157, %rd895;
	shl.b64 	%rd897, %rd896, 2;
	add.s64 	%rd158, %rd3, %rd897;
	ld.global.u32 	%r1211, [%rd158+4];
	setp.lt.s32 	%p259, %r1211, 1;
	@%p259 bra 	$L__BB0_1041;
	add.s32 	%r2946, %r2946, 1;
	st.global.u32 	[%rd5+420], %r2946;
$L__BB0_1041:
	add.s32 	%r1213, %r1209, 2;
	st.global.u32 	[%rd5+416], %r1213;
	ld.global.u32 	%r1214, [%rd158+8];
	setp.lt.s32 	%p260, %r1214, 1;
	@%p260 bra 	$L__BB0_1043;
	add.s32 	%r2946, %r2946, 1;
	st.global.u32 	[%rd5+420], %r2946;
$L__BB0_1043:
	add.s32 	%r1216, %r1209, 3;
	st.global.u32 	[%rd5+416], %r1216;
	ld.global.u32 	%r1217, [%rd158+12];
	setp.lt.s32 	%p261, %r1217, 1;
	@%p261 bra 	$L__BB0_1045;
	add.s32 	%r2946, %r2946, 1;
	st.global.u32 	[%rd5+420], %r2946;
$L__BB0_1045:
	add.s32 	%r2945, %r1209, 4;
	st.global.u32 	[%rd5+416], %r2945;
	setp.lt.s32 	%p262, %r2945, %r574;
	@%p262 bra 	$L__BB0_1037;
$L__BB0_1046:
	shr.u32 	%r1219, %r2946, 31;
	add.s32 	%r1220, %r2946, %r1219;
	shr.s32 	%r1221, %r1220, 1;
	add.s32 	%r1222, %r1221, -1;
	st.global.u32 	[%rd5+420], %r1222;
	cvt.rn.f64.s32 	%fd1338, %r1222;
	add.f64 	%fd1339, %fd720, %fd721;
	add.f64 	%fd1340, %fd1339, %fd722;
	fma.rn.f64 	%fd1341, %fd1338, 0dBFE0A2B1704FF434, %fd1340;
	ld.global.f64 	%fd1342, [%rd13+10432];
	add.f64 	%fd1343, %fd1342, %fd1341;
	add.f64 	%fd1344, %fd717, %fd718;
	add.f64 	%fd1345, %fd1344, %fd719;
	div.rn.f64 	%fd1346, %fd1345, %fd1343;
	add.f64 	%fd1347, %fd1346, 0dC071126666666666;
	fma.rn.f64 	%fd3321, %fd1347, 0d4059000000000000, 0d3FE0000000000000;
$L__BB0_1047:
	cvt.rzi.s32.f64 	%r1223, %fd3321;
	cvt.rn.f64.s32 	%fd1348, %r1223;
	div.rn.f64 	%fd1349, %fd1348, 0d4059000000000000;
	st.global.f64 	[%rd13+10472], %fd1349;
$L__BB0_1048:
	ret;
$L__BB0_1049:
	mul.wide.s32 	%rd890, %r2939, 4;
	add.s64 	%rd156, %rd5, %rd890;
	ld.global.u32 	%r1196, [%rd156];
	setp.lt.s32 	%p248, %r1196, 1;
	@%p248 bra 	$L__BB0_1051;
	add.s32 	%r2946, %r2946, 1;
	st.global.u32 	[%rd5+420], %r2946;
$L__BB0_1051:
	add.s32 	%r1197, %r2939, 1;
	st.global.u32 	[%rd5+416], %r1197;
	ld.global.u32 	%r1198, [%rd156+4];
	setp.lt.s32 	%p249, %r1198, 1;
	@%p249 bra 	$L__BB0_1053;
	add.s32 	%r2946, %r2946, 1;
	st.global.u32 	[%rd5+420], %r2946;
$L__BB0_1053:
	add.s32 	%r1199, %r2939, 2;
	st.global.u32 	[%rd5+416], %r1199;
	ld.global.u32 	%r1200, [%rd156+8];
	setp.lt.s32 	%p250, %r1200, 1;
	@%p250 bra 	$L__BB0_1055;
	add.s32 	%r2946, %r2946, 1;
	st.global.u32 	[%rd5+420], %r2946;
$L__BB0_1055:
	add.s32 	%r1201, %r2939, 3;
	st.global.u32 	[%rd5+416], %r1201;
	ld.global.u32 	%r1202, [%rd156+12];
	setp.lt.s32 	%p251, %r1202, 1;
	@%p251 bra 	$L__BB0_1057;
	add.s32 	%r2946, %r2946, 1;
	st.global.u32 	[%rd5+420], %r2946;
$L__BB0_1057:
	add.s32 	%r2939, %r2939, 4;
	st.global.u32 	[%rd5+416], %r2939;
	setp.lt.s32 	%p252, %r2939, %r574;
	@%p252 bra 	$L__BB0_1049;
	bra.uni 	$L__BB0_1029;

}
	// .globl	_Z16candidate_primerPcPiS0_S0_iffiiS_PdS0_
.visible .entry _Z16candidate_primerPcPiS0_S0_iffiiS_PdS0_(
	.param .u64 .ptr .align 1 _Z16candidate_primerPcPiS0_S0_iffiiS_PdS0__param_0,
	.param .u64 .ptr .align 1 _Z16candidate_primerPcPiS0_S0_iffiiS_PdS0__param_1,
	.param .u64 .ptr .align 1 _Z16candidate_primerPcPiS0_S0_iffiiS_PdS0__param_2,
	.param .u64 .ptr .align 1 _Z16candidate_primerPcPiS0_S0_iffiiS_PdS0__param_3,
	.param .u32 _Z16candidate_primerPcPiS0_S0_iffiiS_PdS0__param_4,
	.param .f32 _Z16candidate_primerPcPiS0_S0_iffiiS_PdS0__param_5,
	.param .f32 _Z16candidate_primerPcPiS0_S0_iffiiS_PdS0__param_6,
	.param .u32 _Z16candidate_primerPcPiS0_S0_iffiiS_PdS0__param_7,
	.param .u32 _Z16candidate_primerPcPiS0_S0_iffiiS_PdS0__param_8,
	.param .u64 .ptr .align 1 _Z16candidate_primerPcPiS0_S0_iffiiS_PdS0__param_9,
	.param .u64 .ptr .align 1 _Z16candidate_primerPcPiS0_S0_iffiiS_PdS0__param_10,
	.param .u64 .ptr .align 1 _Z16candidate_primerPcPiS0_S0_iffiiS_PdS0__param_11
)
{
	.reg .pred 	%p<548>;
	.reg .b16 	%rs<267>;
	.reg .b32 	%r<1248>;
	.reg .b32 	%f<66>;
	.reg .b64 	%rd<1297>;
	.reg .b64 	%fd<1077>;

	ld.param.u32 	%r245, [_Z16candidate_primerPcPiS0_S0_iffiiS_PdS0__param_7];
	ld.param.u64 	%rd251, [_Z16candidate_primerPcPiS0_S0_iffiiS_PdS0__param_9];
	ld.param.u64 	%rd252, [_Z16candidate_primerPcPiS0_S0_iffiiS_PdS0__param_10];
	ld.param.u64 	%rd253, [_Z16candidate_primerPcPiS0_S0_iffiiS_PdS0__param_11];
	cvta.to.global.u64 	%rd1, %rd251;
	cvta.to.global.u64 	%rd2, %rd253;
	cvta.to.global.u64 	%rd3, %rd252;
	mov.u32 	%r247, %tid.x;
	mov.u32 	%r248, %ctaid.x;
	mov.u32 	%r249, %ntid.x;
	mad.lo.s32 	%r1, %r248, %r249, %r247;
	setp.ge.s32 	%p8, %r1, %r245;
	@%p8 bra 	$L__BB1_688;
	mul.lo.s32 	%r250, %r1, 1331;
	mul.wide.s32 	%rd254, %r250, 8;
	add.s64 	%rd4, %rd3, %rd254;
	mul.lo.s32 	%r251, %r1, 117;
	mul.wide.s32 	%rd255, %r251, 4;
	add.s64 	%rd5, %rd2, %rd255;
	mov.f64 	%fd271, 0d3E4466AE23AE1ED1;
	{
	.reg .b32 %temp; 
	mov.b64 	{%temp, %r252}, %fd271;
	}
	{
	.reg .b32 %temp; 
	mov.b64 	{%r253, %temp}, %fd271;
	}
	setp.lt.s32 	%p9, %r252, 1048576;
	mov.f64 	%fd272, 0d41A466AE23AE1ED1;
	{
	.reg .b32 %temp; 
	mov.b64 	{%temp, %r254}, %fd272;
	}
	{
	.reg .b32 %temp; 
	mov.b64 	{%r255, %temp}, %fd272;
	}
	mov.b32 	%r256, 1127219200;
	mov.b32 	%r257, -2147483648;
	mov.b64 	%fd1, {%r257, %r256};
	mov.f64 	%fd273, 0d3E6466AE23AE1ED1;
	{
	.reg .b32 %temp; 
	mov.b64 	{%temp, %r258}, %fd273;
	}
	{
	.reg .b32 %temp; 
	mov.b64 	{%r259, %temp}, %fd273;
	}
	setp.lt.s32 	%p10, %r258, 1048576;
	mov.f64 	%fd274, 0d41C466AE23AE1ED1;
	{
	.reg .b32 %temp; 
	mov.b64 	{%temp, %r260}, %fd274;
	}
	{
	.reg .b32 %temp; 
	mov.b64 	{%r261, %temp}, %fd274;
	}
	mul.lo.s32 	%r262, %r1, 54;
	cvt.s64.s32 	%rd256, %r262;
	add.s64 	%rd6, %rd1, %rd256;
	add.s32 	%r2, %r250, -1;
	selp.b32 	%r263, %r254, %r252, %p9;
	selp.b32 	%r264, %r255, %r253, %p9;
	add.s32 	%r3, %r263, -1;
	selp.f64 	%fd275, 0d41A466AE23AE1ED1, 0d3E4466AE23AE1ED1, %p9;
	fma.rn.f64 	%fd276, %fd275, 0d7FF0000000000000, 0d7FF0000000000000;
	{
	.reg .b32 %temp; 
	mov.b64 	{%temp, %r265}, %fd275;
	}
	and.b32  	%r266, %r265, 2147483647;
	setp.eq.s32 	%p11, %r266, 0;
	selp.f64 	%fd2, 0dFFF0000000000000, %fd276, %p11;
	selp.b32 	%r267, -1077, -1023, %p9;
	shr.u32 	%r268, %r263, 20;
	add.s32 	%r4, %r267, %r268;
	and.b32  	%r269, %r263, 1048575;
	or.b32  	%r5, %r269, 1072693248;
	mov.b64 	%fd3, {%r264, %r5};
	{
	.reg .b32 %temp; 
	mov.b64 	{%r270, %temp}, %fd3;
	}
	{
	.reg .b32 %temp; 
	mov.b64 	{%temp, %r271}, %fd3;
	}
	add.s32 	%r272, %r271, -1048576;
	mov.b64 	%fd4, {%r270, %r272};
	selp.b32 	%r273, %r260, %r258, %p10;
	selp.b32 	%r274, %r261, %r259, %p10;
	add.s32 	%r6, %r273, -1;
	selp.f64 	%fd277, 0d41C466AE23AE1ED1, 0d3E6466AE23AE1ED1, %p10;
	fma.rn.f64 	%fd278, %fd277, 0d7FF0000000000000, 0d7FF0000000000000;
	{
	.reg .b32 %temp; 
	mov.b64 	{%temp, %r275}, %fd277;
	}
	and.b32  	%r276, %r275, 2147483647;
	setp.eq.s32 	%p12, %r276, 0;
	selp.f64 	%fd5, 0dFFF0000000000000, %fd278, %p12;
	selp.b32 	%r277, -1077, -1023, %p10;
	shr.u32 	%r278, %r273, 20;
	add.s32 	%r7, %r277, %r278;
	and.b32  	%r279, %r273, 1048575;
	or.b32  	%r8, %r279, 1072693248;
	mov.b64 	%fd6, {%r274, %r8};
	{
	.reg .b32 %temp; 
	mov.b64 	{%r280, %temp}, %fd6;
	}
	{
	.reg .b32 %temp; 
	mov.b64 	{%temp, %r281}, %fd6;
	}
	add.s32 	%r282, %r281, -1048576;
	mov.b64 	%fd7, {%r280, %r282};
	mov.u32 	%r1144, %r1;
$L__BB1_2:
	ld.param.u32 	%r1135, [_Z16candidate_primerPcPiS0_S0_iffiiS_PdS0__param_7];
	ld.param.u64 	%rd1204, [_Z16candidate_primerPcPiS0_S0_iffiiS_PdS0__param_3];
	ld.param.u64 	%rd1201, [_Z16candidate_primerPcPiS0_S0_iffiiS_PdS0__param_2];
	ld.param.u64 	%rd1199, [_Z16candidate_primerPcPiS0_S0_iffiiS_PdS0__param_1];
	shl.b32 	%r283, %r1144, 3;
	cvta.to.global.u64 	%rd257, %rd1201;
	mul.wide.s32 	%rd258, %r283, 4;
	add.s64 	%rd259, %rd257, %rd258;
	mov.b32 	%r284, 0;
	st.global.u32 	[%rd259], %r284;
	cvta.to.global.u64 	%rd260, %rd1204;
	add.s64 	%rd261, %rd260, %rd258;
	st.global.u32 	[%rd261], %r284;
	st.global.u32 	[%rd259+4], %r284;
	st.global.u32 	[%rd261+4], %r284;
	st.global.u32 	[%rd259+8], %r284;
	st.global.u32 	[%rd261+8], %r284;
	st.global.u32 	[%rd259+12], %r284;
	st.global.u32 	[%rd261+12], %r284;
	st.global.u32 	[%rd259+16], %r284;
	st.global.u32 	[%rd261+16], %r284;
	st.global.u32 	[%rd259+20], %r284;
	st.global.u32 	[%rd261+20], %r284;
	st.global.u32 	[%rd259+24], %r284;
	st.global.u32 	[%rd261+24], %r284;
	st.global.u32 	[%rd259+28], %r284;
	st.global.u32 	[%rd261+28], %r284;
	cvta.to.global.u64 	%rd262, %rd1199;
	mul.wide.s32 	%rd263, %r1144, 4;
	add.s64 	%rd264, %rd262, %rd263;
	st.global.u32 	[%rd264], %r284;
	add.s32 	%r285, %r1144, 18;
	setp.gt.s32 	%p13, %r285, %r1135;
	@%p13 bra 	$L__BB1_687;
	ld.param.u64 	%rd1192, [_Z16candidate_primerPcPiS0_S0_iffiiS_PdS0__param_0];
	cvt.s64.s32 	%rd265, %r1144;
	cvta.to.global.u64 	%rd266, %rd1192;
	add.s64 	%rd7, %rd266, %rd265;
	mov.b32 	%r1147, 18;
	mov.b32 	%r1148, 17;
	mov.b32 	%r1146, 19;
	mov.b32 	%r1145, 0;
	mov.b16 	%rs263, 0;
	mov.u16 	%rs264, %rs263;
$L__BB1_4:
	mov.u32 	%r12, %r1148;
	mov.u32 	%r1148, %r1147;
	add.s16 	%rs80, %rs264, 2;
	cvt.u32.u16 	%r290, %rs80;
	and.b32  	%r14, %r290, 7;
	neg.s32 	%r1149, %r1148;
	mov.u64 	%rd1228, %rd7;
$L__BB1_5:
	ld.global.u8 	%rs81, [%rd1228];
	setp.eq.s16 	%p14, %rs81, 78;
	@%p14 bra 	$L__BB1_687;
	add.s64 	%rd1228, %rd1228, 1;
	add.s32 	%r1149, %r1149, 1;
	setp.ne.s32 	%p15, %r1149, 0;
	@%p15 bra 	$L__BB1_5;
	add.s32 	%r293, %r1145, 17;
	setp.lt.u32 	%p16, %r293, 7;
	mov.b32 	%r1161, 0;
	mov.u32 	%r1154, %r1161;
	@%p16 bra 	$L__BB1_10;
	and.b32  	%r1154, %r1148, 2147483640;
	mov.b32 	%r1161, 0;
	mov.u32 	%r1151, %r1161;
$L__BB1_9:
	.pragma "nounroll";
	cvt.u64.u32 	%rd267, %r1151;
	add.s64 	%rd268, %rd7, %rd267;
	ld.global.u8 	%rs82, [%rd268];
	and.b16  	%rs83, %rs82, 251;
	setp.eq.s16 	%p17, %rs83, 67;
	selp.u32 	%r295, 1, 0, %p17;
	add.s32 	%r296, %r1161, %r295;
	ld.global.u8 	%rs84, [%rd268+1];
	and.b16  	%rs85, %rs84, 251;
	setp.eq.s16 	%p18, %rs85, 67;
	selp.u32 	%r297, 1, 0, %p18;
	add.s32 	%r298, %r296, %r297;
	ld.global.u8 	%rs86, [%rd268+2];
	and.b16  	%rs87, %rs86, 251;
	setp.eq.s16 	%p19, %rs87, 67;
	selp.u32 	%r299, 1, 0, %p19;
	add.s32 	%r300, %r298, %r299;
	ld.global.u8 	%rs88, [%rd268+3];
	and.b16  	%rs89, %rs88, 251;
	setp.eq.s16 	%p20, %rs89, 67;
	selp.u32 	%r301, 1, 0, %p20;
	add.s32 	%r302, %r300, %r301;
	ld.global.u8 	%rs90, [%rd268+4];
	and.b16  	%rs91, %rs90, 251;
	setp.eq.s16 	%p21, %rs91, 67;
	selp.u32 	%r303, 1, 0, %p21;
	add.s32 	%r304, %r302, %r303;
	ld.global.u8 	%rs92, [%rd268+5];
	and.b16  	%rs93, %rs92, 251;
	setp.eq.s16 	%p22, %rs93, 67;
	selp.u32 	%r305, 1, 0, %p22;
	add.s32 	%r306, %r304, %r305;
	ld.global.u8 	%rs94, [%rd268+6];
	and.b16  	%rs95, %rs94, 251;
	setp.eq.s16 	%p23, %rs95, 67;
	selp.u32 	%r307, 1, 0, %p23;
	add.s32 	%r308, %r306, %r307;
	ld.global.u8 	%rs96, [%rd268+7];
	and.b16  	%rs97, %rs96, 251;
	setp.eq.s16 	%p24, %rs97, 67;
	selp.u32 	%r309, 1, 0, %p24;
	add.s32 	%r1161, %r308, %r309;
	add.s32 	%r1151, %r1151, 8;
	setp.ne.s32 	%p25, %r1151, %r1154;
	@%p25 bra 	$L__BB1_9;
$L__BB1_10:
	and.b32  	%r310, %r1148, 7;
	setp.eq.s32 	%p26, %r310, 0;
	@%p26 bra 	$L__BB1_20;
	add.s32 	%r312, %r14, -1;
	setp.lt.u32 	%p27, %r312, 3;
	@%p27 bra 	$L__BB1_13;
	cvt.u64.u32 	%rd269, %r1154;
	add.s64 	%rd270, %rd7, %rd269;
	ld.global.u8 	%rs98, [%rd270];
	and.b16  	%rs99, %rs98, 251;
	setp.eq.s16 	%p28, %rs99, 67;
	selp.u32 	%r313, 1, 0, %p28;
	add.s32 	%r314, %r1161, %r313;
	ld.global.u8 	%rs100, [%rd270+1];
	and.b16  	%rs101, %rs100, 251;
	setp.eq.s16 	%p29, %rs101, 67;
	selp.u32 	%r315, 1, 0, %p29;
	add.s32 	%r316, %r314, %r315;
	ld.global.u8 	%rs102, [%rd270+2];
	and.b16  	%rs103, %rs102, 251;
	setp.eq.s16 	%p30, %rs103, 67;
	selp.u32 	%r317, 1, 0, %p30;
	add.s32 	%r318, %r316, %r317;
	ld.global.u8 	%rs104, [%rd270+3];
	and.b16  	%rs105, %rs104, 251;
	setp.eq.s16 	%p31, %rs105, 67;
	selp.u32 	%r319, 1, 0, %p31;
	add.s32 	%r1161, %r318, %r319;
	add.s32 	%r1154, %r1154, 4;
$L__BB1_13:
	and.b32  	%r320, %r14, 3;
	setp.eq.s32 	%p32, %r320, 0;
	@%p32 bra 	$L__BB1_20;
	and.b16  	%rs106, %rs263, 3;
	setp.eq.s16 	%p33, %rs106, 3;
	@%p33 bra 	$L__BB1_16;
	cvt.u64.u32 	%rd271, %r1154;
	add.s64 	%rd272, %rd7, %rd271;
	ld.global.u8 	%rs107, [%rd272];
	and.b16  	%rs108, %rs107, 251;
	setp.eq.s16 	%p34, %rs108, 67;
	selp.u32 	%r322, 1, 0, %p34;
	add.s32 	%r323, %r1161, %r322;
	ld.global.u8 	%rs109, [%rd272+1];
	and.b16  	%rs110, %rs109, 251;
	setp.eq.s16 	%p35, %rs110, 67;
	selp.u32 	%r324, 1, 0, %p35;
	add.s32 	%r1161, %r323, %r324;
	add.s32 	%r1154, %r1154, 2;
$L__BB1_16:
	and.b16  	%rs111, %rs263, 1;
	setp.eq.b16 	%p36, %rs111, 1;
	not.pred 	%p37, %p36;
	@%p37 bra 	$L__BB1_20;
	cvt.u64.u32 	%rd273, %r1154;
	add.s64 	%rd274, %rd7, %rd273;
	ld.global.u8 	%rs3, [%rd274];
	setp.eq.s16 	%p38, %rs3, 67;
	@%p38 bra 	$L__BB1_19;
	setp.eq.s16 	%p39, %rs3, 71;
	selp.u32 	%r325, 1, 0, %p39;
	add.s32 	%r1161, %r1161, %r325;
	bra.uni 	$L__BB1_20;
$L__BB1_19:
	add.s32 	%r1161, %r1161, 1;
$L__BB1_20:
	cvt.rn.f64.s32 	%fd279, %r1161;
	cvt.rn.f64.u32 	%fd280, %r1148;
	div.rn.f64 	%fd281, %fd279, %fd280;
	mul.f64 	%fd282, %fd281, 0d4059000000000000;
	cvt.rn.f32.f64 	%f27, %fd282;
	setp.lt.f32 	%p40, %f27, 0f42200000;
	setp.gt.f32 	%p41, %f27, 0f42820000;
	or.pred  	%p42, %p40, %p41;
	@%p42 bra 	$L__BB1_686;
	ld.global.u8 	%rs4, [%rd7];
	mov.b32 	%r1162, 1;
	mov.u16 	%rs265, %rs4;
	mov.u32 	%r1163, %r1162;
$L__BB1_22:
	cvt.u64.u32 	%rd275, %r1163;
	add.s64 	%rd276, %rd7, %rd275;
	ld.global.u8 	%rs6, [%rd276];
	setp.ne.s16 	%p43, %rs6, %rs265;
	@%p43 bra 	$L__BB1_24;
	add.s32 	%r1162, %r1162, 1;
	bra.uni 	$L__BB1_25;
$L__BB1_24:
	setp.gt.s32 	%p44, %r1162, 5;
	mov.b32 	%r1162, 1;
	mov.u16 	%rs265, %rs6;
	@%p44 bra 	$L__BB1_686;
$L__BB1_25:
	add.s32 	%r1163, %r1163, 1;
	setp.ne.s32 	%p45, %r1163, %r1148;
	@%p45 bra 	$L__BB1_22;
	setp.gt.s32 	%p46, %r1162, 5;
	@%p46 bra 	$L__BB1_686;
	and.b32  	%r44, %r12, 3;
	add.s32 	%r329, %r1145, 16;
	setp.lt.u32 	%p47, %r329, 3;
	mov.b32 	%r1166, 0;
	mov.f32 	%f65, 0f00000000;
	mov.f32 	%f64, %f65;
	@%p47 bra 	$L__BB1_62;
	mov.b32 	%r1165, 0;
	mov.f32 	%f65, 0f00000000;
$L__BB1_29:
	cvt.u64.u32 	%rd278, %r1165;
	add.s64 	%rd10, %rd7, %rd278;
	ld.global.u8 	%rs113, [%rd10];
	mov.b64 	%rd1229, 0;
	setp.eq.s16 	%p48, %rs113, 65;
	@%p48 bra 	$L__BB1_33;
	setp.eq.s16 	%p49, %rs113, 84;
	@%p49 bra 	$L__BB1_32;
	setp.eq.s16 	%p50, %rs113, 67;
	selp.b64 	%rd1229, 8, 12, %p50;
	bra.uni 	$L__BB1_33;
$L__BB1_32:
	mov.b64 	%rd1229, 4;
$L__BB1_33:
	ld.global.u8 	%rs114, [%rd10+1];
	mov.b64 	%rd1230, 0;
	setp.eq.s16 	%p51, %rs114, 65;
	@%p51 bra 	$L__BB1_37;
	setp.eq.s16 	%p52, %rs114, 84;
	@%p52 bra 	$L__BB1_36;
	setp.eq.s16 	%p53, %rs114, 67;
	selp.b64 	%rd1230, 2, 3, %p53;
	bra.uni 	$L__BB1_37;
$L__BB1_36:
	mov.b64 	%rd1230, 1;
$L__BB1_37:
	add.s64 	%rd283, %rd1230, %rd1229;
	shl.b64 	%rd284, %rd283, 2;
	mov.u64 	%rd285, d_deltah;
	add.s64 	%rd286, %rd285, %rd284;
	ld.const.f32 	%f31, [%rd286];
	add.f32 	%f3, %f64, %f31;
	mov.u64 	%rd287, d_deltas;
	add.s64 	%rd288, %rd287, %rd284;
	ld.const.f32 	%f32, [%rd288];
	add.f32 	%f4, %f65, %f32;
	mov.b64 	%rd1231, 0;
	setp.eq.s16 	%p54, %rs114, 65;
	@%p54 bra 	$L__BB1_41;
	setp.ne.s16 	%p55, %rs114, 84;
	@%p55 bra 	$L__BB1_40;
	mov.b64 	%rd1231, 4;
	bra.uni 	$L__BB1_41;
$L__BB1_40:
	setp.eq.s16 	%p56, %rs114, 67;
	selp.b64 	%rd1231, 8, 12, %p56;
$L__BB1_41:
	ld.global.u8 	%rs116, [%rd10+2];
	mov.b64 	%rd1232, 0;
	setp.eq.s16 	%p57, %rs116, 65;
	@%p57 bra 	$L__BB1_45;
	setp.ne.s16 	%p58, %rs116, 84;
	@%p58 bra 	$L__BB1_44;
	mov.b64 	%rd1232, 1;
	bra.uni 	$L__BB1_45;
$L__BB1_44:
	setp.eq.s16 	%p59, %rs116, 67;
	selp.b64 	%rd1232, 2, 3, %p59;
$L__BB1_45:
	add.s64 	%rd293, %rd1232, %rd1231;
	shl.b64 	%rd294, %rd293, 2;
	add.s64 	%rd296, %rd285, %rd294;
	ld.const.f32 	%f33, [%rd296];
	add.f32 	%f5, %f3, %f33;
	add.s64 	%rd298, %rd287, %rd294;
	ld.const.f32 	%f34, [%rd298];
	add.f32 	%f6, %f4, %f34;
	mov.b64 	%rd1233, 0;
	setp.eq.s16 	%p60, %rs116, 65;
	@%p60 bra 	$L__BB1_49;
	setp.ne.s16 	%p61, %rs116, 84;
	@%p61 bra 	$L__BB1_48;
	mov.b64 	%rd1233, 4;
	bra.uni 	$L__BB1_49;
$L__BB1_48:
	setp.eq.s16 	%p62, %rs116, 67;
	selp.b64 	%rd1233, 8, 12, %p62;
$L__BB1_49:
	ld.global.u8 	%rs118, [%rd10+3];
	mov.b64 	%rd1234, 0;
	setp.eq.s16 	%p63, %rs118, 65;
	@%p63 bra 	$L__BB1_53;
	setp.ne.s16 	%p64, %rs118, 84;
	@%p64 bra 	$L__BB1_52;
	mov.b64 	%rd1234, 1;
	bra.uni 	$L__BB1_53;
$L__BB1_52:
	setp.eq.s16 	%p65, %rs118, 67;
	selp.b64 	%rd1234, 2, 3, %p65;
$L__BB1_53:
	add.s64 	%rd303, %rd1234, %rd1233;
	shl.b64 	%rd304, %rd303, 2;
	add.s64 	%rd306, %rd285, %rd304;
	ld.const.f32 	%f35, [%rd306];
	add.f32 	%f7, %f5, %f35;
	add.s64 	%rd308, %rd287, %rd304;
	ld.const.f32 	%f36, [%rd308];
	add.f32 	%f8, %f6, %f36;
	mov.b64 	%rd1235, 0;
	setp.eq.s16 	%p66, %rs118, 65;
	@%p66 bra 	$L__BB1_57;
	setp.ne.s16 	%p67, %rs118, 84;
	@%p67 bra 	$L__BB1_56;
	mov.b64 	%rd1235, 4;
	bra.uni 	$L__BB1_57;
$L__BB1_56:
	setp.eq.s16 	%p68, %rs118, 67;
	selp.b64 	%rd1235, 8, 12, %p68;
$L__BB1_57:
	ld.global.u8 	%rs120, [%rd10+4];
	mov.b64 	%rd1236, 0;
	setp.eq.s16 	%p69, %rs120, 65;
	@%p69 bra 	$L__BB1_61;
	setp.ne.s16 	%p70, %rs120, 84;
	@%p70 bra 	$L__BB1_60;
	mov.b64 	%rd1236, 1;
	bra.uni 	$L__BB1_61;
$L__BB1_60:
	setp.eq.s16 	%p71, %rs120, 67;
	selp.b64 	%rd1236, 2, 3, %p71;
$L__BB1_61:
	add.s64 	%rd312, %rd1236, %rd1235;
	shl.b64 	%rd313, %rd312, 2;
	add.s64 	%rd315, %rd285, %rd313;
	ld.const.f32 	%f37, [%rd315];
	add.f32 	%f64, %f7, %f37;
	add.s64 	%rd317, %rd287, %rd313;
	ld.const.f32 	%f38, [%rd317];
	add.f32 	%f65, %f8, %f38;
	add.s32 	%r1165, %r1165, 4;
	and.b32  	%r1166, %r12, 2147483644;
	setp.ne.s32 	%p72, %r1165, %r1166;
	@%p72 bra 	$L__BB1_29;
$L__BB1_62:
	setp.eq.s32 	%p73, %r44, 0;
	@%p73 bra 	$L__BB1_90;
	cvt.u64.u32 	%rd319, %r1166;
	add.s64 	%rd27, %rd7, %rd319;
	ld.global.u8 	%rs121, [%rd27];
	mov.b64 	%rd1237, 0;
	setp.eq.s16 	%p74, %rs121, 65;
	@%p74 bra 	$L__BB1_67;
	setp.ne.s16 	%p75, %rs121, 84;
	@%p75 bra 	$L__BB1_66;
	mov.b64 	%rd1237, 4;
	bra.uni 	$L__BB1_67;
$L__BB1_66:
	setp.eq.s16 	%p76, %rs121, 67;
	selp.b64 	%rd1237, 8, 12, %p76;
$L__BB1_67:
	ld.global.u8 	%rs122, [%rd27+1];
	mov.b64 	%rd1238, 0;
	setp.eq.s16 	%p77, %rs122, 65;
	@%p77 bra 	$L__BB1_71;
	setp.ne.s16 	%p78, %rs122, 84;
	@%p78 bra 	$L__BB1_70;
	mov.b64 	%rd1238, 1;
	bra.uni 	$L__BB1_71;
$L__BB1_70:
	setp.eq.s16 	%p79, %rs122, 67;
	selp.b64 	%rd1238, 2, 3, %p79;
$L__BB1_71:
	add.s64 	%rd323, %rd1238, %rd1237;
	shl.b64 	%rd324, %rd323, 2;
	mov.u64 	%rd325, d_deltah;
	add.s64 	%rd326, %rd325, %rd324;
	ld.const.f32 	%f39, [%rd326];
	add.f32 	%f64, %f64, %f39;
	mov.u64 	%rd327, d_deltas;
	add.s64 	%rd328, %rd327, %rd324;
	ld.const.f32 	%f40, [%rd328];
	add.f32 	%f65, %f65, %f40;
	setp.eq.s32 	%p80, %r44, 1;
	@%p80 bra 	$L__BB1_90;
	mov.b64 	%rd1239, 0;
	setp.eq.s16 	%p81, %rs122, 65;
	@%p81 bra 	$L__BB1_76;
	setp.ne.s16 	%p82, %rs122, 84;
	@%p82 bra 	$L__BB1_75;
	mov.b64 	%rd1239, 4;
	bra.uni 	$L__BB1_76;
$L__BB1_75:
	setp.eq.s16 	%p83, %rs122, 67;
	selp.b64 	%rd1239, 8, 12, %p83;
$L__BB1_76:
	ld.global.u8 	%rs124, [%rd27+2];
	mov.b64 	%rd1240, 0;
	setp.eq.s16 	%p84, %rs124, 65;
	@%p84 bra 	$L__BB1_80;
	setp.ne.s16 	%p85, %rs124, 84;
	@%p85 bra 	$L__BB1_79;
	mov.b64 	%rd1240, 1;
	bra.uni 	$L__BB1_80;
$L__BB1_79:
	setp.eq.s16 	%p86, %rs124, 67;
	selp.b64 	%rd1240, 2, 3, %p86;
$L__BB1_80:
	add.s64 	%rd333, %rd1240, %rd1239;
	shl.b64 	%rd334, %rd333, 2;
	add.s64 	%rd336, %rd325, %rd334;
	ld.const.f32 	%f41, [%rd336];
	add.f32 	%f64, %f64, %f41;
	add.s64 	%rd338, %rd327, %rd334;
	ld.const.f32 	%f42, [%rd338];
	add.f32 	%f65, %f65, %f42;
	setp.eq.s32 	%p87, %r44, 2;
	@%p87 bra 	$L__BB1_90;
	mov.b64 	%rd1241, 0;
	setp.eq.s16 	%p88, %rs124, 65;
	@%p88 bra 	$L__BB1_85;
	setp.ne.s16 	%p89, %rs124, 84;
	@%p89 bra 	$L__BB1_84;
	mov.b64 	%rd1241, 4;
	bra.uni 	$L__BB1_85;
$L__BB1_84:
	setp.eq.s16 	%p90, %rs124, 67;
	selp.b64 	%rd1241, 8, 12, %p90;
$L__BB1_85:
	ld.global.u8 	%rs126, [%rd27+3];
	mov.b64 	%rd1242, 0;
	setp.eq.s16 	%p91, %rs126, 65;
	@%p91 bra 	$L__BB1_89;
	setp.ne.s16 	%p92, %rs126, 84;
	@%p92 bra 	$L__BB1_88;
	mov.b64 	%rd1242, 1;
	bra.uni 	$L__BB1_89;
$L__BB1_88:
	setp.eq.s16 	%p93, %rs126, 67;
	selp.b64 	%rd1242, 2, 3, %p93;
$L__BB1_89:
	add.s64 	%rd343, %rd1242, %rd1241;
	shl.b64 	%rd344, %rd343, 2;
	add.s64 	%rd346, %rd325, %rd344;
	ld.const.f32 	%f43, [%rd346];
	add.f32 	%f64, %f64, %f43;
	add.s64 	%rd348, %rd327, %rd344;
	ld.const.f32 	%f44, [%rd348];
	add.f32 	%f65, %f65, %f44;
$L__BB1_90:
	setp.eq.s16 	%p94, %rs4, 65;
	setp.eq.s16 	%p95, %rs4, 84;
	or.pred  	%p96, %p95, %p94;
	selp.f64 	%fd283, 0d4010666666666666, 0dC006666666666666, %p96;
	selp.f64 	%fd284, 0d4002666666666666, 0d3FB999999999999A, %p96;
	cvt.f64.f32 	%fd285, %f64;
	sub.f64 	%fd286, %fd284, %fd285;
	cvt.f64.f32 	%fd287, %f65;
	sub.f64 	%fd288, %fd283, %fd287;
	cvt.rn.f32.f64 	%f23, %fd288;
	cvt.rn.f32.f64 	%f24, %fd286;
	cvt.s64.s32 	%rd349, %r12;
	add.s64 	%rd40, %rd7, %rd349;
	ld.global.u8 	%rs127, [%rd40];
	setp.eq.s16 	%p97, %rs127, 84;
	@%p97 bra 	$L__BB1_92;
	setp.ne.s16 	%p98, %rs127, 65;
	@%p98 bra 	$L__BB1_93;
$L__BB1_92:
	cvt.f64.f32 	%fd289, %f24;
	add.f64 	%fd975, %fd289, 0d4002666666666666;
	cvt.f64.f32 	%fd290, %f23;
	add.f64 	%fd976, %fd290, 0d4010666666666666;
	bra.uni 	$L__BB1_94;
$L__BB1_93:
	cvt.f64.f32 	%fd291, %f24;
	add.f64 	%fd975, %fd291, 0d3FB999999999999A;
	cvt.f64.f32 	%fd292, %f23;
	add.f64 	%fd976, %fd292, 0dC006666666666666;
$L__BB1_94:
	ld.param.f32 	%f55, [_Z16candidate_primerPcPiS0_S0_iffiiS_PdS0__param_6];
	ld.param.f32 	%f54, [_Z16candidate_primerPcPiS0_S0_iffiiS_PdS0__param_5];
	cvt.rn.f32.f64 	%f45, %fd976;
	cvt.rn.f32.f64 	%f46, %fd975;
	cvt.f64.f32 	%fd293, %f46;
	mul.f64 	%fd294, %fd293, 0d408F400000000000;
	cvt.f64.f32 	%fd295, %f45;
	add.s32 	%r331, %r1148, -1;
	cvt.rn.f64.s32 	%fd296, %r331;
	fma.rn.f64 	%fd297, %fd296, 0dBFE0A2B1704FF434, %fd295;
	add.f64 	%fd298, %fd297, 0dC0425A1672324C83;
	div.rn.f64 	%fd299, %fd294, %fd298;
	add.f64 	%fd300, %fd299, 0dC071126666666666;
	cvt.rn.f32.f64 	%f47, %fd300;
	setp.gt.f32 	%p99, %f55, %f47;
	setp.lt.f32 	%p100, %f54, %f47;
	or.pred  	%p101, %p99, %p100;
	@%p101 bra 	$L__BB1_686;
	ld.param.u32 	%r1131, [_Z16candidate_primerPcPiS0_S0_iffiiS_PdS0__param_4];
	setp.ne.s32 	%p102, %r1131, 0;
	@%p102 bra 	$L__BB1_121;
	mov.b64 	%rd1243, 0;
	setp.eq.s16 	%p121, %rs4, 65;
	@%p121 bra 	$L__BB1_100;
	setp.ne.s16 	%p122, %rs4, 84;
	@%p122 bra 	$L__BB1_99;
	mov.b64 	%rd1243, 4;
	bra.uni 	$L__BB1_100;
$L__BB1_99:
	setp.eq.s16 	%p123, %rs4, 67;
	selp.b64 	%rd1243, 8, 12, %p123;
$L__BB1_100:
	ld.global.u8 	%rs137, [%rd7+1];
	mov.b64 	%rd1244, 0;
	setp.eq.s16 	%p124, %rs137, 65;
	@%p124 bra 	$L__BB1_104;
	setp.ne.s16 	%p125, %rs137, 84;
	@%p125 bra 	$L__BB1_103;
	mov.b64 	%rd1244, 1;
	bra.uni 	$L__BB1_104;
$L__BB1_103:
	setp.eq.s16 	%p126, %rs137, 67;
	selp.b64 	%rd1244, 2, 3, %p126;
$L__BB1_104:
	add.s64 	%rd45, %rd1243, %rd1244;
	ld.global.u8 	%rs138, [%rd7+2];
	mov.b64 	%rd1245, 0;
	setp.eq.s16 	%p127, %rs138, 65;
	@%p127 bra 	$L__BB1_108;
	setp.ne.s16 	%p128, %rs138, 84;
	@%p128 bra 	$L__BB1_107;
	mov.b64 	%rd1245, 4;
	bra.uni 	$L__BB1_108;
$L__BB1_107:
	setp.eq.s16 	%p129, %rs138, 67;
	selp.b64 	%rd1245, 8, 12, %p129;
$L__BB1_108:
	shl.b64 	%rd371, %rd45, 4;
	or.b64  	%rd48, %rd371, %rd1245;
	ld.global.u8 	%rs139, [%rd7+3];
	mov.b64 	%rd1246, 0;
	setp.eq.s16 	%p130, %rs139, 65;
	@%p130 bra 	$L__BB1_112;
	setp.ne.s16 	%p131, %rs139, 84;
	@%p131 bra 	$L__BB1_111;
	mov.b64 	%rd1246, 1;
	bra.uni 	$L__BB1_112;
$L__BB1_111:
	setp.eq.s16 	%p132, %rs139, 67;
	selp.b64 	%rd1246, 2, 3, %p132;
$L__BB1_112:
	add.s64 	%rd51, %rd48, %rd1246;
	ld.global.u8 	%rs140, [%rd7+4];
	mov.b64 	%rd1247, 0;
	setp.eq.s16 	%p133, %rs140, 65;
	@%p133 bra 	$L__BB1_116;
	setp.ne.s16 	%p134, %rs140, 84;
	@%p134 bra 	$L__BB1_115;
	mov.b64 	%rd1247, 4;
	bra.uni 	$L__BB1_116;
$L__BB1_115:
	setp.eq.s16 	%p135, %rs140, 67;
	selp.b64 	%rd1247, 8, 12, %p135;
$L__BB1_116:
	shl.b64 	%rd376, %rd51, 4;
	or.b64  	%rd54, %rd376, %rd1247;
	ld.global.u8 	%rs141, [%rd7+5];
	mov.b64 	%rd1248, 0;
	setp.eq.s16 	%p136, %rs141, 65;
	@%p136 bra 	$L__BB1_120;
	setp.ne.s16 	%p137, %rs141, 84;
	@%p137 bra 	$L__BB1_119;
	mov.b64 	%rd1248, 1;
	bra.uni 	$L__BB1_120;
$L__BB1_119:
	setp.eq.s16 	%p138, %rs141, 67;
	selp.b64 	%rd1248, 2, 3, %p138;
$L__BB1_120:
	add.s64 	%rd1255, %rd54, %rd1248;
	bra.uni 	$L__BB1_146;
$L__BB1_121:
	ld.global.u8 	%rs129, [%rd40+-5];
	mov.b64 	%rd1249, 0;
	setp.eq.s16 	%p103, %rs129, 65;
	@%p103 bra 	$L__BB1_125;
	setp.eq.s16 	%p104, %rs129, 84;
	@%p104 bra 	$L__BB1_124;
	setp.eq.s16 	%p105, %rs129, 67;
	selp.b64 	%rd1249, 8, 12, %p105;
	bra.uni 	$L__BB1_125;
$L__BB1_124:
	mov.b64 	%rd1249, 4;
$L__BB1_125:
	ld.global.u8 	%rs130, [%rd40+-4];
	mov.b64 	%rd1250, 0;
	setp.eq.s16 	%p106, %rs130, 65;
	@%p106 bra 	$L__BB1_129;
	setp.ne.s16 	%p107, %rs130, 84;
	@%p107 bra 	$L__BB1_128;
	mov.b64 	%rd1250, 1;
	bra.uni 	$L__BB1_129;
$L__BB1_128:
	setp.eq.s16 	%p108, %rs130, 67;
	selp.b64 	%rd1250, 2, 3, %p108;
$L__BB1_129:
	add.s64 	%rd62, %rd1249, %rd1250;
	ld.global.u8 	%rs131, [%rd40+-3];
	mov.b64 	%rd1251, 0;
	setp.eq.s16 	%p109, %rs131, 65;
	@%p109 bra 	$L__BB1_133;
	setp.ne.s16 	%p110, %rs131, 84;
	@%p110 bra 	$L__BB1_132;
	mov.b64 	%rd1251, 4;
	bra.uni 	$L__BB1_133;
$L__BB1_132:
	setp.eq.s16 	%p111, %rs131, 67;
	selp.b64 	%rd1251, 8, 12, %p111;
$L__BB1_133:
	shl.b64 	%rd357, %rd62, 4;
	or.b64  	%rd65, %rd357, %rd1251;
	ld.global.u8 	%rs132, [%rd40+-2];
	mov.b64 	%rd1252, 0;
	setp.eq.s16 	%p112, %rs132, 65;
	@%p112 bra 	$L__BB1_137;
	setp.ne.s16 	%p113, %rs132, 84;
	@%p113 bra 	$L__BB1_136;
	mov.b64 	%rd1252, 1;
	bra.uni 	$L__BB1_137;
$L__BB1_136:
	setp.eq.s16 	%p114, %rs132, 67;
	selp.b64 	%rd1252, 2, 3, %p114;
$L__BB1_137:
	add.s64 	%rd68, %rd65, %rd1252;
	ld.global.u8 	%rs133, [%rd40+-1];
	mov.b64 	%rd1253, 0;
	setp.eq.s16 	%p115, %rs133, 65;
	@%p115 bra 	$L__BB1_141;
	setp.ne.s16 	%p116, %rs133, 84;
	@%p116 bra 	$L__BB1_140;
	mov.b64 	%rd1253, 4;
	bra.uni 	$L__BB1_141;
$L__BB1_140:
	setp.eq.s16 	%p117, %rs133, 67;
	selp.b64 	%rd1253, 8, 12, %p117;
$L__BB1_141:
	shl.b64 	%rd362, %rd68, 4;
	or.b64  	%rd71, %rd362, %rd1253;
	mov.b64 	%rd1254, 0;
	setp.eq.s16 	%p118, %rs127, 65;
	@%p118 bra 	$L__BB1_145;
	setp.ne.s16 	%p119, %rs127, 84;
	@%p119 bra 	$L__BB1_144;
	mov.b64 	%rd1254, 1;
	bra.uni 	$L__BB1_145;
$L__BB1_144:
	setp.eq.s16 	%p120, %rs127, 67;
	selp.b64 	%rd1254, 2, 3, %p120;
$L__BB1_145:
	add.s64 	%rd1255, %rd71, %rd1254;
$L__BB1_146:
	shl.b64 	%rd378, %rd1255, 2;
	mov.u64 	%rd379, d_stab;
	add.s64 	%rd380, %rd379, %rd378;
	ld.const.f32 	%f48, [%rd380];
	setp.lt.f32 	%p140, %f48, 0f40800000;
	mov.pred 	%p545, 0;
	@%p140 bra 	$L__BB1_199;
	ld.param.u32 	%r1132, [_Z16candidate_primerPcPiS0_S0_iffiiS_PdS0__param_4];
	setp.ne.s32 	%p141, %r1132, 1;
	@%p141 bra 	$L__BB1_173;
	mov.b64 	%rd1256, 0;
	setp.eq.s16 	%p160, %rs4, 65;
	@%p160 bra 	$L__BB1_152;
	setp.ne.s16 	%p161, %rs4, 84;
	@%p161 bra 	$L__BB1_151;
	mov.b64 	%rd1256, 4;
	bra.uni 	$L__BB1_152;
$L__BB1_151:
	setp.eq.s16 	%p162, %rs4, 67;
	selp.b64 	%rd1256, 8, 12, %p162;
$L__BB1_152:
	ld.global.u8 	%rs150, [%rd7+1];
	mov.b64 	%rd1257, 0;
	setp.eq.s16 	%p163, %rs150, 65;
	@%p163 bra 	$L__BB1_156;
	setp.ne.s16 	%p164, %rs150, 84;
	@%p164 bra 	$L__BB1_155;
	mov.b64 	%rd1257, 1;
	bra.uni 	$L__BB1_156;
$L__BB1_155:
	setp.eq.s16 	%p165, %rs150, 67;
	selp.b64 	%rd1257, 2, 3, %p165;
$L__BB1_156:
	add.s64 	%rd80, %rd1256, %rd1257;
	ld.global.u8 	%rs151, [%rd7+2];
	mov.b64 	%rd1258, 0;
	setp.eq.s16 	%p166, %rs151, 65;
	@%p166 bra 	$L__BB1_160;
	setp.ne.s16 	%p167, %rs151, 84;
	@%p167 bra 	$L__BB1_159;
	mov.b64 	%rd1258, 4;
	bra.uni 	$L__BB1_160;
$L__BB1_159:
	setp.eq.s16 	%p168, %rs151, 67;
	selp.b64 	%rd1258, 8, 12, %p168;
$L__BB1_160:
	shl.b64 	%rd402, %rd80, 4;
	or.b64  	%rd83, %rd402, %rd1258;
	ld.global.u8 	%rs152, [%rd7+3];
	mov.b64 	%rd1259, 0;
	setp.eq.s16 	%p169, %rs152, 65;
	@%p169 bra 	$L__BB1_164;
	setp.ne.s16 	%p170, %rs152, 84;
	@%p170 bra 	$L__BB1_163;
	mov.b64 	%rd1259, 1;
	bra.uni 	$L__BB1_164;
$L__BB1_163:
	setp.eq.s16 	%p171, %rs152, 67;
	selp.b64 	%rd1259, 2, 3, %p171;
$L__BB1_164:
	add.s64 	%rd86, %rd83, %rd1259;
	ld.global.u8 	%rs153, [%rd7+4];
	mov.b64 	%rd1260, 0;
	setp.eq.s16 	%p172, %rs153, 65;
	@%p172 bra 	$L__BB1_168;
	setp.ne.s16 	%p173, %rs153, 84;
	@%p173 bra 	$L__BB1_167;
	mov.b64 	%rd1260, 4;
	bra.uni 	$L__BB1_168;
$L__BB1_167:
	setp.eq.s16 	%p174, %rs153, 67;
	selp.b64 	%rd1260, 8, 12, %p174;
$L__BB1_168:
	shl.b64 	%rd407, %rd86, 4;
	or.b64  	%rd89, %rd407, %rd1260;
	ld.global.u8 	%rs154, [%rd7+5];
	mov.b64 	%rd1261, 0;
	setp.eq.s16 	%p175, %rs154, 65;
	@%p175 bra 	$L__BB1_172;
	setp.ne.s16 	%p176, %rs154, 84;
	@%p176 bra 	$L__BB1_171;
	mov.b64 	%rd1261, 1;
	bra.uni 	$L__BB1_172;
$L__BB1_171:
	setp.eq.s16 	%p177, %rs154, 67;
	selp.b64 	%rd1261, 2, 3, %p177;
$L__BB1_172:
	add.s64 	%rd1268, %rd89, %rd1261;
	bra.uni 	$L__BB1_198;
$L__BB1_173:
	ld.global.u8 	%rs142, [%rd40+-5];
	mov.b64 	%rd1262, 0;
	setp.eq.s16 	%p142, %rs142, 65;
	@%p142 bra 	$L__BB1_177;
	setp.eq.s16 	%p143, %rs142, 84;
	@%p143 bra 	$L__BB1_176;
	setp.eq.s16 	%p144, %rs142, 67;
	selp.b64 	%rd1262, 8, 12, %p144;
	bra.uni 	$L__BB1_177;
$L__BB1_176:
	mov.b64 	%rd1262, 4;
$L__BB1_177:
	ld.global.u8 	%rs143, [%rd40+-4];
	mov.b64 	%rd1263, 0;
	setp.eq.s16 	%p145, %rs143, 65;
	@%p145 bra 	$L__BB1_181;
	setp.ne.s16 	%p146, %rs143, 84;
	@%p146 bra 	$L__BB1_180;
	mov.b64 	%rd1263, 1;
	bra.uni 	$L__BB1_181;
$L__BB1_180:
	setp.eq.s16 	%p147, %rs143, 67;
	selp.b64 	%rd1263, 2, 3, %p147;
$L__BB1_181:
	add.s64 	%rd97, %rd1262, %rd1263;
	ld.global.u8 	%rs144, [%rd40+-3];
	mov.b64 	%rd1264, 0;
	setp.eq.s16 	%p148, %rs144, 65;
	@%p148 bra 	$L__BB1_185;
	setp.ne.s16 	%p149, %rs144, 84;
	@%p149 bra 	$L__BB1_184;
	mov.b64 	%rd1264, 4;
	bra.uni 	$L__BB1_185;
$L__BB1_184:
	setp.eq.s16 	%p150, %rs144, 67;
	selp.b64 	%rd1264, 8, 12, %p150;
$L__BB1_185:
	shl.b64 	%rd388, %rd97, 4;
	or.b64  	%rd100, %rd388, %rd1264;
	ld.global.u8 	%rs145, [%rd40+-2];
	mov.b64 	%rd1265, 0;
	setp.eq.s16 	%p151, %rs145, 65;
	@%p151 bra 	$L__BB1_189;
	setp.ne.s16 	%p152, %rs145, 84;
	@%p152 bra 	$L__BB1_188;
	mov.b64 	%rd1265, 1;
	bra.uni 	$L__BB1_189;
$L__BB1_188:
	setp.eq.s16 	%p153, %rs145, 67;
	selp.b64 	%rd1265, 2, 3, %p153;
$L__BB1_189:
	add.s64 	%rd103, %rd100, %rd1265;
	ld.global.u8 	%rs146, [%rd40+-1];
	mov.b64 	%rd1266, 0;
	setp.eq.s16 	%p154, %rs146, 65;
	@%p154 bra 	$L__BB1_193;
	setp.ne.s16 	%p155, %rs146, 84;
	@%p155 bra 	$L__BB1_192;
	mov.b64 	%rd1266, 4;
	bra.uni 	$L__BB1_193;
$L__BB1_192:
	setp.eq.s16 	%p156, %rs146, 67;
	selp.b64 	%rd1266, 8, 12, %p156;
$L__BB1_193:
	shl.b64 	%rd393, %rd103, 4;
	or.b64  	%rd106, %rd393, %rd1266;
	mov.b64 	%rd1267, 0;
	setp.eq.s16 	%p157, %rs127, 65;
	@%p157 bra 	$L__BB1_197;
	setp.ne.s16 	%p158, %rs127, 84;
	@%p158 bra 	$L__BB1_196;
	mov.b64 	%rd1267, 1;
	bra.uni 	$L__BB1_197;
$L__BB1_196:
	setp.eq.s16 	%p159, %rs127, 67;
	selp.b64 	%rd1267, 2, 3, %p159;
$L__BB1_197:
	add.s64 	%rd1268, %rd106, %rd1267;
$L__BB1_198:
	shl.b64 	%rd409, %rd1268, 2;
	add.s64 	%rd411, %rd379, %rd409;
	ld.const.f32 	%f49, [%rd411];
	setp.geu.f32 	%p545, %f49, 0f40400000;
$L__BB1_199:
	ld.param.u32 	%r1138, [_Z16candidate_primerPcPiS0_S0_iffiiS_PdS0__param_8];
	setp.eq.s32 	%p178, %r1138, 0;
	selp.u32 	%r1243, 1, 0, %p545;
	not.pred 	%p179, %p545;
	or.pred  	%p180, %p178, %p179;
	@%p180 bra 	$L__BB1_568;
	ld.param.u64 	%rd1193, [_Z16candidate_primerPcPiS0_S0_iffiiS_PdS0__param_0];
	cvta.to.global.u64 	%rd111, %rd1193;
	mov.b64 	%rd412, 4641240890982006784;
	st.global.u64 	[%rd4+10416], %rd412;
	mov.b64 	%rd413, -4605268388958384947;
	st.global.u64 	[%rd4+10424], %rd413;
	and.b32  	%r332, %r1148, 1;
	setp.eq.b32 	%p181, %r332, 1;
	not.pred 	%p182, %p181;
	@%p182 bra 	$L__BB1_204;
	mov.b32 	%r333, 0;
	st.global.u32 	[%rd5+404], %r333;
$L__BB1_202:
	setp.gt.u32 	%p207, %r3, 2146435070;
	mov.f64 	%fd977, %fd2;
	@%p207 bra 	$L__BB1_217;
	setp.gt.u32 	%p208, %r5, 1073127582;
	selp.f64 	%fd333, %fd4, %fd3, %p208;
	selp.u32 	%r344, 1, 0, %p208;
	add.s32 	%r345, %r4, %r344;
	add.f64 	%fd334, %fd333, 0dBFF0000000000000;
	add.f64 	%fd335, %fd333, 0d3FF0000000000000;
	rcp.approx.ftz.f64 	%fd336, %fd335;
	neg.f64 	%fd337, %fd335;
	fma.rn.f64 	%fd338, %fd337, %fd336, 0d3FF0000000000000;
	fma.rn.f64 	%fd339, %fd338, %fd338, %fd338;
	fma.rn.f64 	%fd340, %fd339, %fd336, %fd336;
	mul.f64 	%fd341, %fd334, %fd340;
	fma.rn.f64 	%fd342, %fd334, %fd340, %fd341;
	mul.f64 	%fd343, %fd342, %fd342;
	fma.rn.f64 	%fd344, %fd343, 0d3EB1380B3AE80F1E, 0d3ED0EE258B7A8B04;
	fma.rn.f64 	%fd345, %fd344, %fd343, 0d3EF3B2669F02676F;
	fma.rn.f64 	%fd346, %fd345, %fd343, 0d3F1745CBA9AB0956;
	fma.rn.f64 	%fd347, %fd346, %fd343, 0d3F3C71C72D1B5154;
	fma.rn.f64 	%fd348, %fd347, %fd343, 0d3F624924923BE72D;
	fma.rn.f64 	%fd349, %fd348, %fd343, 0d3F8999999999A3C4;
	fma.rn.f64 	%fd350, %fd349, %fd343, 0d3FB5555555555554;
	sub.f64 	%fd351, %fd334, %fd342;
	add.f64 	%fd352, %fd351, %fd351;
	neg.f64 	%fd353, %fd342;
	fma.rn.f64 	%fd354, %fd353, %fd334, %fd352;
	mul.f64 	%fd355, %fd340, %fd354;
	mul.f64 	%fd356, %fd343, %fd350;
	fma.rn.f64 	%fd357, %fd356, %fd342, %fd355;
	xor.b32  	%r346, %r345, -2147483648;
	mov.b32 	%r347, 1127219200;
	mov.b64 	%fd358, {%r346, %r347};
	sub.f64 	%fd359, %fd358, %fd1;
	fma.rn.f64 	%fd360, %fd359, 0d3FE62E42FEFA39EF, %fd342;
	fma.rn.f64 	%fd361, %fd359, 0dBFE62E42FEFA39EF, %fd360;
	sub.f64 	%fd362, %fd361, %fd342;
	sub.f64 	%fd363, %fd357, %fd362;
	fma.rn.f64 	%fd364, %fd359, 0d3C7ABC9E3B39803F, %fd363;
	add.f64 	%fd977, %fd360, %fd364;
	bra.uni 	$L__BB1_217;
$L__BB1_204:
	mov.b32 	%r52, 0;
	st.global.u32 	[%rd5+400], %r52;
	add.s32 	%r50, %r1144, %r1148;
	shr.u32 	%r51, %r1148, 1;
$L__BB1_205:
	cvt.u64.u32 	%rd414, %r52;
	add.s64 	%rd415, %rd7, %rd414;
	ld.global.u8 	%rs38, [%rd415];
	setp.ne.s16 	%p183, %rs38, 65;
	not.b32 	%r335, %r52;
	add.s32 	%r336, %r50, %r335;
	cvt.s64.s32 	%rd416, %r336;
	add.s64 	%rd417, %rd111, %rd416;
	ld.global.u8 	%rs39, [%rd417];
	@%p183 bra 	$L__BB1_207;
	setp.ne.s16 	%p184, %rs39, 84;
	@%p184 bra 	$L__BB1_210;
$L__BB1_207:
	setp.ne.s16 	%p185, %rs38, 84;
	@%p185 bra 	$L__BB1_209;
	setp.ne.s16 	%p186, %rs39, 65;
	@%p186 bra 	$L__BB1_210;
$L__BB1_209:
	setp.eq.s16 	%p187, %rs38, 84;
	setp.eq.s16 	%p188, %rs38, 65;
	setp.ne.s16 	%p189, %rs39, 65;
	or.pred  	%p190, %p189, %p187;
	setp.ne.s16 	%p191, %rs39, 84;
	or.pred  	%p192, %p191, %p188;
	and.pred  	%p193, %p190, %p192;
	@%p193 bra 	$L__BB1_211;
$L__BB1_210:
	mov.b32 	%r337, 0;
	st.global.u32 	[%rd5+404], %r337;
	bra.uni 	$L__BB1_202;
$L__BB1_211:
	setp.eq.s16 	%p194, %rs38, 67;
	setp.ne.s16 	%p195, %rs39, 71;
	and.pred  	%p196, %p195, %p194;
	@%p196 bra 	$L__BB1_213;
	setp.ne.s16 	%p197, %rs39, 71;
	setp.eq.s16 	%p198, %rs38, 67;
	setp.eq.s16 	%p199, %rs38, 71;
	setp.ne.s16 	%p200, %rs39, 67;
	xor.pred  	%p201, %p199, %p200;
	or.pred  	%p202, %p197, %p198;
	and.pred  	%p203, %p201, %p202;
	@%p203 bra 	$L__BB1_214;
$L__BB1_213:
	mov.b32 	%r343, 0;
	st.global.u32 	[%rd5+404], %r343;
	bra.uni 	$L__BB1_202;
$L__BB1_214:
	add.s32 	%r52, %r52, 1;
	st.global.u32 	[%rd5+400], %r52;
	setp.ne.s32 	%p204, %r52, %r51;
	@%p204 bra 	$L__BB1_205;
	setp.gt.u32 	%p205, %r6, 2146435070;
	mov.b32 	%r338, 1;
	st.global.u32 	[%rd5+404], %r338;
	mov.f64 	%fd977, %fd5;
	@%p205 bra 	$L__BB1_217;
	setp.gt.u32 	%p206, %r8, 1073127582;
	selp.f64 	%fd301, %fd7, %fd6, %p206;
	selp.u32 	%r339, 1, 0, %p206;
	add.s32 	%r340, %r7, %r339;
	add.f64 	%fd302, %fd301, 0dBFF0000000000000;
	add.f64 	%fd303, %fd301, 0d3FF0000000000000;
	rcp.approx.ftz.f64 	%fd304, %fd303;
	neg.f64 	%fd305, %fd303;
	fma.rn.f64 	%fd306, %fd305, %fd304, 0d3FF0000000000000;
	fma.rn.f64 	%fd307, %fd306, %fd306, %fd306;
	fma.rn.f64 	%fd308, %fd307, %fd304, %fd304;
	mul.f64 	%fd309, %fd302, %fd308;
	fma.rn.f64 	%fd310, %fd302, %fd308, %fd309;
	mul.f64 	%fd311, %fd310, %fd310;
	fma.rn.f64 	%fd312, %fd311, 0d3EB1380B3AE80F1E, 0d3ED0EE258B7A8B04;
	fma.rn.f64 	%fd313, %fd312, %fd311, 0d3EF3B2669F02676F;
	fma.rn.f64 	%fd314, %fd313, %fd311, 0d3F1745CBA9AB0956;
	fma.rn.f64 	%fd315, %fd314, %fd311, 0d3F3C71C72D1B5154;
	fma.rn.f64 	%fd316, %fd315, %fd311, 0d3F624924923BE72D;
	fma.rn.f64 	%fd317, %fd316, %fd311, 0d3F8999999999A3C4;
	fma.rn.f64 	%fd318, %fd317, %fd311, 0d3FB5555555555554;
	sub.f64 	%fd319, %fd302, %fd310;
	add.f64 	%fd320, %fd319, %fd319;
	neg.f64 	%fd321, %fd310;
	fma.rn.f64 	%fd322, %fd321, %fd302, %fd320;
	mul.f64 	%fd323, %fd308, %fd322;
	mul.f64 	%fd324, %fd311, %fd318;
	fma.rn.f64 	%fd325, %fd324, %fd310, %fd323;
	xor.b32  	%r341, %r340, -2147483648;
	mov.b32 	%r342, 1127219200;
	mov.b64 	%fd326, {%r341, %r342};
	sub.f64 	%fd327, %fd326, %fd1;
	fma.rn.f64 	%fd328, %fd327, 0d3FE62E42FEFA39EF, %fd310;
	fma.rn.f64 	%fd329, %fd327, 0dBFE62E42FEFA39EF, %fd328;
	sub.f64 	%fd330, %fd329, %fd310;
	sub.f64 	%fd331, %fd325, %fd330;
	fma.rn.f64 	%fd332, %fd327, 0d3C7ABC9E3B39803F, %fd331;
	add.f64 	%fd977, %fd328, %fd332;
$L__BB1_217:
	mul.f64 	%fd365, %fd977, 0d3FFFCB923A29C77A;
	st.global.f64 	[%rd4+10432], %fd365;
	mov.b32 	%r55, 1;
	st.global.u32 	[%rd5+408], %r55;
	add.s32 	%r54, %r1144, %r1148;
$L__BB1_218:
	add.s32 	%r349, %r1144, %r55;
	add.s32 	%r350, %r349, -1;
	cvt.s64.s32 	%rd418, %r350;
	add.s64 	%rd419, %rd111, %rd418;
	ld.global.u8 	%rs160, [%rd419];
	setp.gt.s16 	%p209, %rs160, 70;
	@%p209 bra 	$L__BB1_222;
	setp.eq.s16 	%p212, %rs160, 65;
	@%p212 bra 	$L__BB1_225;
	setp.eq.s16 	%p213, %rs160, 67;
	@%p213 bra 	$L__BB1_221;
	bra.uni 	$L__BB1_227;
$L__BB1_221:
	cvt.s64.s32 	%rd424, %r55;
	add.s64 	%rd425, %rd6, %rd424;
	mov.b16 	%rs163, 1;
	st.global.u8 	[%rd425], %rs163;
	bra.uni 	$L__BB1_228;
$L__BB1_222:
	setp.eq.s16 	%p210, %rs160, 71;
	@%p210 bra 	$L__BB1_226;
	setp.eq.s16 	%p211, %rs160, 84;
	@%p211 bra 	$L__BB1_224;
	bra.uni 	$L__BB1_227;
$L__BB1_224:
	cvt.s64.s32 	%rd420, %r55;
	add.s64 	%rd421, %rd6, %rd420;
	mov.b16 	%rs161, 3;
	st.global.u8 	[%rd421], %rs161;
	bra.uni 	$L__BB1_228;
$L__BB1_225:
	cvt.s64.s32 	%rd426, %r55;
	add.s64 	%rd427, %rd6, %rd426;
	mov.b16 	%rs164, 0;
	st.global.u8 	[%rd427], %rs164;
	bra.uni 	$L__BB1_228;
$L__BB1_226:
	cvt.s64.s32 	%rd422, %r55;
	add.s64 	%rd423, %rd6, %rd422;
	mov.b16 	%rs162, 2;
	st.global.u8 	[%rd423], %rs162;
	bra.uni 	$L__BB1_228;
$L__BB1_227:
	cvt.s64.s32 	%rd428, %r55;
	add.s64 	%rd429, %rd6, %rd428;
	mov.b16 	%rs165, 4;
	st.global.u8 	[%rd429], %rs165;
$L__BB1_228:
	ld.global.u32 	%r56, [%rd5+408];
	sub.s32 	%r351, %r54, %r56;
	cvt.s64.s32 	%rd430, %r351;
	add.s64 	%rd431, %rd111, %rd430;
	ld.global.u8 	%rs166, [%rd431];
	setp.gt.s16 	%p214, %rs166, 70;
	@%p214 bra 	$L__BB1_232;
	setp.eq.s16 	%p217, %rs166, 65;
	@%p217 bra 	$L__BB1_235;
	setp.eq.s16 	%p218, %rs166, 67;
	@%p218 bra 	$L__BB1_231;
	bra.uni 	$L__BB1_237;
$L__BB1_231:
	cvt.s64.s32 	%rd436, %r56;
	add.s64 	%rd437, %rd6, %rd436;
	mov.b16 	%rs169, 1;
	st.global.u8 	[%rd437+27], %rs169;
	bra.uni 	$L__BB1_238;
$L__BB1_232:
	setp.eq.s16 	%p215, %rs166, 71;
	@%p215 bra 	$L__BB1_236;
	setp.eq.s16 	%p216, %rs166, 84;
	@%p216 bra 	$L__BB1_234;
	bra.uni 	$L__BB1_237;
$L__BB1_234:
	cvt.s64.s32 	%rd432, %r56;
	add.s64 	%rd433, %rd6, %rd432;
	mov.b16 	%rs167, 3;
	st.global.u8 	[%rd433+27], %rs167;
	bra.uni 	$L__BB1_238;
$L__BB1_235:
	cvt.s64.s32 	%rd438, %r56;
	add.s64 	%rd439, %rd6, %rd438;
	mov.b16 	%rs170, 0;
	st.global.u8 	[%rd439+27], %rs170;
	bra.uni 	$L__BB1_238;
$L__BB1_236:
	cvt.s64.s32 	%rd434, %r56;
	add.s64 	%rd435, %rd6, %rd434;
	mov.b16 	%rs168, 2;
	st.global.u8 	[%rd435+27], %rs168;
	bra.uni 	$L__BB1_238;
$L__BB1_237:
	cvt.s64.s32 	%rd440, %r56;
	add.s64 	%rd441, %rd6, %rd440;
	mov.b16 	%rs171, 4;
	st.global.u8 	[%rd441+27], %rs171;
$L__BB1_238:
	ld.global.u32 	%r352, [%rd5+408];
	add.s32 	%r55, %r352, 1;
	st.global.u32 	[%rd5+408], %r55;
	setp.lt.s32 	%p219, %r352, %r1148;
	@%p219 bra 	$L__BB1_218;
	ld.param.u64 	%rd1207, [_Z16candidate_primerPcPiS0_S0_iffiiS_PdS0__param_9];
	mad.lo.s32 	%r353, %r1, 54, %r1148;
	add.s32 	%r354, %r353, 28;
	cvt.s64.s32 	%rd442, %r354;
	cvta.to.global.u64 	%rd443, %rd1207;
	add.s64 	%rd444, %rd443, %rd442;
	mov.b16 	%rs172, 4;
	st.global.u8 	[%rd444], %rs172;
	st.global.u8 	[%rd6+27], %rs172;
	st.global.u8 	[%rd444+-27], %rs172;
	st.global.u8 	[%rd6], %rs172;
	mov.b64 	%rd445, 0;
	st.global.u64 	[%rd4+10472], %rd445;
	mov.b32 	%r355, 1;
	st.global.u32 	[%rd5+416], %r355;
$L__BB1_240:
	mov.b32 	%r1169, 1;
	st.global.u32 	[%rd5+420], %r1169;
$L__BB1_241:
	mad.lo.s32 	%r59, %r1, 1331, 624;
	ld.global.u32 	%r60, [%rd5+416];
	cvt.s64.s32 	%rd446, %r60;
	add.s64 	%rd447, %rd6, %rd446;
	ld.global.s8 	%r357, [%rd447];
	cvt.s64.s32 	%rd448, %r1169;
	add.s64 	%rd449, %rd6, %rd448;
	ld.global.s8 	%r358, [%rd449+27];
	add.s32 	%r359, %r358, %r357;
	setp.eq.s32 	%p220, %r359, 3;
	@%p220 bra 	$L__BB1_243;
	add.s32 	%r360, %r60, -1;
	add.s32 	%r361, %r2, %r1169;
	mad.lo.s32 	%r362, %r360, %r1148, %r361;
	mul.wide.s32 	%rd450, %r362, 8;
	add.s64 	%rd451, %rd3, %rd450;
	mov.b64 	%rd452, 9218868437227405312;
	st.global.u64 	[%rd451], %rd452;
	ld.global.u32 	%r363, [%rd5+416];
	add.s32 	%r364, %r363, -1;
	ld.global.u32 	%r365, [%rd5+420];
	add.s32 	%r366, %r59, %r365;
	mad.lo.s32 	%r367, %r364, %r1148, %r366;
	mul.wide.s32 	%rd453, %r367, 8;
	add.s64 	%rd454, %rd3, %rd453;
	mov.b64 	%rd455, -4616189618054758400;
	st.global.u64 	[%rd454], %rd455;
	bra.uni 	$L__BB1_244;
$L__BB1_243:
	add.s32 	%r368, %r60, -1;
	add.s32 	%r369, %r2, %r1169;
	mad.lo.s32 	%r370, %r368, %r1148, %r369;
	mul.wide.s32 	%rd456, %r370, 8;
	add.s64 	%rd457, %rd3, %rd456;
	mov.b64 	%rd458, 0;
	st.global.u64 	[%rd457], %rd458;
	ld.global.u32 	%r371, [%rd5+416];
	add.s32 	%r372, %r371, -1;
	ld.global.u32 	%r373, [%rd5+420];
	add.s32 	%r374, %r59, %r373;
	mad.lo.s32 	%r375, %r372, %r1148, %r374;
	mul.wide.s32 	%rd459, %r375, 8;
	add.s64 	%rd460, %rd3, %rd459;
	mov.b64 	%rd461, -4564063970805153792;
	st.global.u64 	[%rd460], %rd461;
$L__BB1_244:
	ld.global.u32 	%r376, [%rd5+420];
	add.s32 	%r1169, %r376, 1;
	st.global.u32 	[%rd5+420], %r1169;
	setp.lt.s32 	%p221, %r376, %r1148;
	@%p221 bra 	$L__BB1_241;
	ld.global.u32 	%r377, [%rd5+416];
	add.s32 	%r378, %r377, 1;
	st.global.u32 	[%rd5+416], %r378;
	setp.lt.s32 	%p222, %r377, %r1148;
	@%p222 bra 	$L__BB1_240;
	mov.b32 	%r1170, 1;
$L__BB1_247:
	mov.b32 	%r1171, 1;
	st.global.u32 	[%rd5+424], %r1171;
	add.s32 	%r381, %r1170, -1;
	mad.lo.s32 	%r63, %r381, %r1148, %r2;
	cvt.s64.s32 	%rd462, %r1170;
	add.s64 	%rd112, %rd6, %rd462;
	add.s32 	%r64, %r63, 625;
	add.s32 	%r65, %r1170, 3147;
$L__BB1_248:
	st.global.u32 	[%rd5+420], %r1170;
	add.s32 	%r382, %r63, %r1171;
	mul.wide.s32 	%rd463, %r382, 8;
	add.s64 	%rd464, %rd3, %rd463;
	ld.global.f64 	%fd366, [%rd464];
	abs.f64 	%fd367, %fd366;
	setp.geu.f64 	%p223, %fd367, 0d41CDCD64FF800000;
	mov.u32 	%r1178, %r1171;
	@%p223 bra 	$L__BB1_335;
	mov.b64 	%rd465, -4616189618054758400;
	st.global.u64 	[%rd4+10480], %rd465;
	mov.b64 	%rd466, 9218868437227405312;
	st.global.u64 	[%rd4+10488], %rd466;
	ld.global.u32 	%r67, [%rd5+420];
	ld.global.u32 	%r68, [%rd5+424];
	cvt.s64.s32 	%rd467, %r67;
	add.s64 	%rd113, %rd6, %rd467;
	ld.global.u8 	%rs40, [%rd113];
	cvt.u32.u16 	%r383, %rs40;
	cvt.s32.s8 	%r384, %r383;
	cvt.s64.s32 	%rd468, %r68;
	add.s64 	%rd114, %rd6, %rd468;
	ld.global.u8 	%rs41, [%rd114+27];
	cvt.u32.u16 	%r385, %rs41;
	cvt.s32.s8 	%r386, %r385;
	add.s32 	%r387, %r386, %r384;
	setp.eq.s32 	%p224, %r387, 3;
	@%p224 bra 	$L__BB1_251;
	add.s32 	%r388, %r67, -1;
	mad.lo.s32 	%r389, %r1, 1331, %r68;
	mad.lo.s32 	%r390, %r388, %r1148, %r389;
	add.s32 	%r391, %r390, 624;
	mul.wide.s32 	%rd469, %r391, 8;
	add.s64 	%rd470, %rd3, %rd469;
	mov.b64 	%rd471, -4616189618054758400;
	st.global.u64 	[%rd470], %rd471;
	mov.b64 	%rd472, 9218868437227405312;
	st.global.u64 	[%rd470+-5000], %rd472;
	ld.global.f64 	%fd991, [%rd4+10488];
	bra.uni 	$L__BB1_280;
$L__BB1_251:
	cvt.s32.s8 	%r393, %r383;
	mul.wide.s32 	%rd473, %r393, 5;
	cvt.u64.u16 	%rd474, %rs41;
	cvt.s64.s8 	%rd475, %rd474;
	add.s64 	%rd476, %rd473, %rd475;
	shl.b64 	%rd477, %rd476, 3;
	mov.u64 	%rd478, parameter;
	add.s64 	%rd479, %rd478, %rd477;
	ld.const.f64 	%fd368, [%rd479+45440];
	ld.global.s8 	%r394, [%rd113+-1];
	cvt.u32.u16 	%r395, %rs41;
	ld.global.u8 	%r396, [%rd114+26];
	prmt.b32 	%r397, %r396, %r395, 0x3340U;
	prmt.b32 	%r398, %r383, 0, 0x3340U;
	prmt.b32 	%r399, %r397, %r398, 0x5410U;
	mov.b32 	%r400, 359705;
	dp4a.s32.u32 	%r401, %r399, %r400, %r394;
	mul.wide.s32 	%rd480, %r401, 8;
	add.s64 	%rd481, %rd478, %rd480;
	ld.const.f64 	%fd369, [%rd481+35440];
	add.f64 	%fd986, %fd368, %fd369;
	st.global.f64 	[%rd4+10496], %fd986;
	ld.global.s8 	%r402, [%rd113];
	mul.wide.s32 	%rd482, %r402, 5;
	ld.global.u8 	%rs173, [%rd114+27];
	cvt.u64.u16 	%rd483, %rs173;
	cvt.s64.s8 	%rd484, %rd483;
	add.s64 	%rd485, %rd482, %rd484;
	shl.b64 	%rd486, %rd485, 3;
	add.s64 	%rd487, %rd478, %rd486;
	ld.const.f64 	%fd370, [%rd487+45640];
	ld.global.s8 	%r403, [%rd113+-1];
	ld.global.u8 	%r404, [%rd114+26];
	cvt.u32.u16 	%r405, %rs173;
	prmt.b32 	%r406, %r404, %r405, 0x3340U;
	prmt.b32 	%r407, %r402, 0, 0x3340U;
	prmt.b32 	%r408, %r406, %r407, 0x5410U;
	dp4a.s32.u32 	%r409, %r408, %r400, %r403;
	mul.wide.s32 	%rd488, %r409, 8;
	add.s64 	%rd489, %rd478, %rd488;
	ld.const.f64 	%fd371, [%rd489+40440];
	add.f64 	%fd987, %fd370, %fd371;
	st.global.f64 	[%rd4+10504], %fd987;
	abs.f64 	%fd372, %fd987;
	setp.leu.f64 	%p225, %fd372, 0d41CDCD64FF800000;
	@%p225 bra 	$L__BB1_253;
	mov.b64 	%rd490, 9218868437227405312;
	st.global.u64 	[%rd4+10504], %rd490;
	mov.b64 	%rd491, -4616189618054758400;
	st.global.u64 	[%rd4+10496], %rd491;
	mov.f64 	%fd987, 0d7FF0000000000000;
	mov.f64 	%fd986, 0dBFF0000000000000;
$L__BB1_253:
	ld.global.s8 	%rs42, [%rd114+27];
	cvt.s64.s16 	%rd115, %rs42;
	ld.global.s8 	%rs174, [%rd114+26];
	ld.global.u8 	%rs175, [%rd113];
	cvt.u64.u16 	%rd492, %rs175;
	cvt.s64.s8 	%rd116, %rd492;
	mov.b32 	%r410, {%rs174, %rs42};
	cvt.u32.u16 	%r411, %rs175;
	cvt.s32.s8 	%r412, %r411;
	mov.b32 	%r413, 6405;
	dp2a.lo.s32.u32 	%r414, %r410, %r413, %r412;
	mul.wide.s32 	%rd493, %r414, 8;
	mov.u64 	%rd494, parameter;
	add.s64 	%rd117, %rd494, %rd493;
	ld.const.f64 	%fd375, [%rd117+21000];
	abs.f64 	%fd376, %fd375;
	setp.geu.f64 	%p226, %fd376, 0d41CDCD64FF800000;
	@%p226 bra 	$L__BB1_267;
	cvt.u16.u64 	%rs178, %rd116;
	mov.b32 	%r422, {%rs42, %rs178};
	mov.b32 	%r423, 0;
	mov.b32 	%r424, 1305;
	dp2a.lo.s32.u32 	%r425, %r422, %r424, %r423;
	cvt.s64.s32 	%rd118, %r425;
	ld.global.s8 	%rd517, [%rd113+-1];
	add.s64 	%rd518, %rd118, %rd517;
	shl.b64 	%rd519, %rd518, 3;
	mov.u64 	%rd520, parameter;
	add.s64 	%rd119, %rd520, %rd519;
	ld.const.f64 	%fd394, [%rd119+23000];
	abs.f64 	%fd395, %fd394;
	setp.geu.f64 	%p231, %fd395, 0d41CDCD64FF800000;
	@%p231 bra 	$L__BB1_261;
	mad.lo.s64 	%rd534, %rd115, -24, %rd118;
	shl.b64 	%rd535, %rd534, 3;
	mov.u64 	%rd536, parameter;
	add.s64 	%rd537, %rd536, %rd535;
	ld.const.f64 	%fd411, [%rd537+45440];
	ld.const.f64 	%fd412, [%rd117+20000];
	add.f64 	%fd413, %fd411, %fd412;
	ld.const.f64 	%fd414, [%rd119+22000];
	add.f64 	%fd980, %fd413, %fd414;
	st.global.f64 	[%rd4+10520], %fd980;
	ld.global.s8 	%r430, [%rd113];
	mul.wide.s32 	%rd538, %r430, 5;
	ld.global.s8 	%rs181, [%rd114+27];
	cvt.s64.s16 	%rd539, %rs181;
	add.s64 	%rd540, %rd538, %rd539;
	shl.b64 	%rd541, %rd540, 3;
	add.s64 	%rd542, %rd536, %rd541;
	ld.const.f64 	%fd415, [%rd542+45640];
	ld.global.s8 	%rs182, [%rd114+26];
	mov.b32 	%r431, {%rs182, %rs181};
	mov.b32 	%r432, 6405;
	dp2a.lo.s32.u32 	%r433, %r431, %r432, %r430;
	mul.wide.s32 	%rd543, %r433, 8;
	add.s64 	%rd544, %rd536, %rd543;
	ld.const.f64 	%fd416, [%rd544+21000];
	add.f64 	%fd417, %fd415, %fd416;
	ld.global.s8 	%rd545, [%rd113+-1];
	cvt.s32.s16 	%r434, %rs181;
	mul.wide.s32 	%rd546, %r434, 24;
	add.s64 	%rd547, %rd540, %rd546;
	add.s64 	%rd548, %rd547, %rd545;
	shl.b64 	%rd549, %rd548, 3;
	add.s64 	%rd550, %rd536, %rd549;
	ld.const.f64 	%fd418, [%rd550+23000];
	add.f64 	%fd981, %fd417, %fd418;
	st.global.f64 	[%rd4+10528], %fd981;
	abs.f64 	%fd419, %fd981;
	setp.leu.f64 	%p235, %fd419, 0d41CDCD64FF800000;
	@%p235 bra 	$L__BB1_257;
	mov.b64 	%rd551, 9218868437227405312;
	st.global.u64 	[%rd4+10528], %rd551;
	mov.b64 	%rd552, -4616189618054758400;
	st.global.u64 	[%rd4+10520], %rd552;
	mov.f64 	%fd981, 0d7FF0000000000000;
	mov.f64 	%fd980, 0dBFF0000000000000;
$L__BB1_257:
	ld.global.f64 	%fd990, [%rd4+10416];
	add.f64 	%fd422, %fd981, %fd990;
	ld.global.f64 	%fd989, [%rd4+10424];
	add.f64 	%fd423, %fd980, %fd989;
	ld.global.f64 	%fd988, [%rd4+10432];
	add.f64 	%fd424, %fd423, %fd988;
	div.rn.f64 	%fd29, %fd422, %fd424;
	st.global.f64 	[%rd4+10536], %fd29;
	abs.f64 	%fd425, %fd987;
	setp.geu.f64 	%p236, %fd425, 0d41CDCD64FF800000;
	@%p236 bra 	$L__BB1_260;
	add.f64 	%fd426, %fd987, %fd990;
	add.f64 	%fd427, %fd986, %fd989;
	add.f64 	%fd428, %fd427, %fd988;
	div.rn.f64 	%fd429, %fd426, %fd428;
	st.global.f64 	[%rd4+10512], %fd429;
	setp.geu.f64 	%p237, %fd429, %fd29;
	@%p237 bra 	$L__BB1_275;
	st.global.f64 	[%rd4+10496], %fd980;
	st.global.f64 	[%rd4+10504], %fd981;
	st.global.f64 	[%rd4+10512], %fd29;
	mov.f64 	%fd986, %fd980;
	mov.f64 	%fd987, %fd981;
	bra.uni 	$L__BB1_275;
$L__BB1_260:
	st.global.f64 	[%rd4+10496], %fd980;
	st.global.f64 	[%rd4+10504], %fd981;
	st.global.f64 	[%rd4+10512], %fd29;
	mov.f64 	%fd986, %fd980;
	mov.f64 	%fd987, %fd981;
	bra.uni 	$L__BB1_275;
$L__BB1_261:
	mad.lo.s64 	%rd521, %rd115, -24, %rd118;
	shl.b64 	%rd522, %rd521, 3;
	mov.u64 	%rd523, parameter;
	add.s64 	%rd524, %rd523, %rd522;
	ld.const.f64 	%fd396, [%rd524+45440];
	ld.const.f64 	%fd397, [%rd117+20000];
	add.f64 	%fd982, %fd396, %fd397;
	st.global.f64 	[%rd4+10520], %fd982;
	ld.global.s8 	%r426, [%rd113];
	mul.wide.s32 	%rd525, %r426, 5;
	ld.global.s8 	%rs179, [%rd114+27];
	cvt.s64.s16 	%rd526, %rs179;
	add.s64 	%rd527, %rd525, %rd526;
	shl.b64 	%rd528, %rd527, 3;
	add.s64 	%rd529, %rd523, %rd528;
	ld.const.f64 	%fd398, [%rd529+45640];
	ld.global.s8 	%rs180, [%rd114+26];
	mov.b32 	%r427, {%rs180, %rs179};
	mov.b32 	%r428, 6405;
	dp2a.lo.s32.u32 	%r429, %r427, %r428, %r426;
	mul.wide.s32 	%rd530, %r429, 8;
	add.s64 	%rd531, %rd523, %rd530;
	ld.const.f64 	%fd399, [%rd531+21000];
	add.f64 	%fd983, %fd398, %fd399;
	st.global.f64 	[%rd4+10528], %fd983;
	abs.f64 	%fd400, %fd983;
	setp.leu.f64 	%p232, %fd400, 0d41CDCD64FF800000;
	@%p232 bra 	$L__BB1_263;
	mov.b64 	%rd532, 9218868437227405312;
	st.global.u64 	[%rd4+10528], %rd532;
	mov.b64 	%rd533, -4616189618054758400;
	st.global.u64 	[%rd4+10520], %rd533;
	mov.f64 	%fd983, 0d7FF0000000000000;
	mov.f64 	%fd982, 0dBFF0000000000000;
$L__BB1_263:
	ld.global.f64 	%fd990, [%rd4+10416];
	add.f64 	%fd403, %fd983, %fd990;
	ld.global.f64 	%fd989, [%rd4+10424];
	add.f64 	%fd404, %fd982, %fd989;
	ld.global.f64 	%fd988, [%rd4+10432];
	add.f64 	%fd405, %fd404, %fd988;
	div.rn.f64 	%fd37, %fd403, %fd405;
	st.global.f64 	[%rd4+10536], %fd37;
	abs.f64 	%fd406, %fd987;
	setp.geu.f64 	%p233, %fd406, 0d41CDCD64FF800000;
	@%p233 bra 	$L__BB1_266;
	add.f64 	%fd407, %fd987, %fd990;
	add.f64 	%fd408, %fd986, %fd989;
	add.f64 	%fd409, %fd408, %fd988;
	div.rn.f64 	%fd410, %fd407, %fd409;
	st.global.f64 	[%rd4+10512], %fd410;
	setp.geu.f64 	%p234, %fd410, %fd37;
	@%p234 bra 	$L__BB1_275;
	st.global.f64 	[%rd4+10496], %fd982;
	st.global.f64 	[%rd4+10504], %fd983;
	st.global.f64 	[%rd4+10512], %fd37;
	mov.f64 	%fd986, %fd982;
	mov.f64 	%fd987, %fd983;
	bra.uni 	$L__BB1_275;
$L__BB1_266:
	st.global.f64 	[%rd4+10496], %fd982;
	st.global.f64 	[%rd4+10504], %fd983;
	st.global.f64 	[%rd4+10512], %fd37;
	mov.f64 	%fd986, %fd982;
	mov.f64 	%fd987, %fd983;
	bra.uni 	$L__BB1_275;
$L__BB1_267:
	cvt.u16.u64 	%rs176, %rd116;
	mov.b32 	%r415, {%rs42, %rs176};
	mov.b32 	%r416, 0;
	mov.b32 	%r417, 1305;
	dp2a.lo.s32.u32 	%r418, %r415, %r417, %r416;
	cvt.s64.s32 	%rd120, %r418;
	ld.global.s8 	%rd495, [%rd113+-1];
	add.s64 	%rd496, %rd120, %rd495;
	shl.b64 	%rd497, %rd496, 3;
	mov.u64 	%rd498, parameter;
	add.s64 	%rd121, %rd498, %rd497;
	ld.const.f64 	%fd377, [%rd121+23000];
	abs.f64 	%fd378, %fd377;
	setp.lt.f64 	%p227, %fd378, 0d41CDCD64FF800000;
	@%p227 bra 	$L__BB1_269;
	ld.global.f64 	%fd990, [%rd4+10416];
	ld.global.f64 	%fd989, [%rd4+10424];
	ld.global.f64 	%fd988, [%rd4+10432];
	bra.uni 	$L__BB1_275;
$L__BB1_269:
	mad.lo.s64 	%rd499, %rd115, -24, %rd120;
	shl.b64 	%rd500, %rd499, 3;
	mov.u64 	%rd501, parameter;
	add.s64 	%rd502, %rd501, %rd500;
	ld.const.f64 	%fd379, [%rd502+45440];
	ld.const.f64 	%fd380, [%rd121+22000];
	add.f64 	%fd984, %fd379, %fd380;
	st.global.f64 	[%rd4+10520], %fd984;
	ld.global.s8 	%r419, [%rd113];
	mul.wide.s32 	%rd503, %r419, 5;
	ld.global.u8 	%rs177, [%rd114+27];
	cvt.u64.u16 	%rd504, %rs177;
	cvt.s64.s8 	%rd505, %rd504;
	add.s64 	%rd506, %rd503, %rd505;
	shl.b64 	%rd507, %rd506, 3;
	add.s64 	%rd508, %rd501, %rd507;
	ld.const.f64 	%fd381, [%rd508+45640];
	ld.global.s8 	%rd509, [%rd113+-1];
	cvt.u32.u16 	%r420, %rs177;
	cvt.s32.s8 	%r421, %r420;
	mul.wide.s32 	%rd510, %r421, 24;
	add.s64 	%rd511, %rd506, %rd510;
	add.s64 	%rd512, %rd511, %rd509;
	shl.b64 	%rd513, %rd512, 3;
	add.s64 	%rd514, %rd501, %rd513;
	ld.const.f64 	%fd382, [%rd514+23000];
	add.f64 	%fd985, %fd381, %fd382;
	st.global.f64 	[%rd4+10528], %fd985;
	abs.f64 	%fd383, %fd985;
	setp.leu.f64 	%p228, %fd383, 0d41CDCD64FF800000;
	@%p228 bra 	$L__BB1_271;
	mov.b64 	%rd515, 9218868437227405312;
	st.global.u64 	[%rd4+10528], %rd515;
	mov.b64 	%rd516, -4616189618054758400;
	st.global.u64 	[%rd4+10520], %rd516;
	mov.f64 	%fd985, 0d7FF0000000000000;
	mov.f64 	%fd984, 0dBFF0000000000000;
$L__BB1_271:
	ld.global.f64 	%fd990, [%rd4+10416];
	add.f64 	%fd386, %fd985, %fd990;
	ld.global.f64 	%fd989, [%rd4+10424];
	add.f64 	%fd387, %fd984, %fd989;
	ld.global.f64 	%fd988, [%rd4+10432];
	add.f64 	%fd388, %fd387, %fd988;
	div.rn.f64 	%fd48, %fd386, %fd388;
	st.global.f64 	[%rd4+10536], %fd48;
	abs.f64 	%fd389, %fd987;
	setp.geu.f64 	%p229, %fd389, 0d41CDCD64FF800000;
	@%p229 bra 	$L__BB1_274;
	add.f64 	%fd390, %fd987, %fd990;
	add.f64 	%fd391, %fd986, %fd989;
	add.f64 	%fd392, %fd391, %fd988;
	div.rn.f64 	%fd393, %fd390, %fd392;
	st.global.f64 	[%rd4+10512], %fd393;
	setp.geu.f64 	%p230, %fd393, %fd48;
	@%p230 bra 	$L__BB1_275;
	st.global.f64 	[%rd4+10496], %fd984;
	st.global.f64 	[%rd4+10504], %fd985;
	st.global.f64 	[%rd4+10512], %fd48;
	mov.f64 	%fd986, %fd984;
	mov.f64 	%fd987, %fd985;
	bra.uni 	$L__BB1_275;
$L__BB1_274:
	st.global.f64 	[%rd4+10496], %fd984;
	st.global.f64 	[%rd4+10504], %fd985;
	st.global.f64 	[%rd4+10512], %fd48;
	mov.f64 	%fd986, %fd984;
	mov.f64 	%fd987, %fd985;
$L__BB1_275:
	ld.global.s8 	%r435, [%rd113];
	mul.wide.s32 	%rd553, %r435, 5;
	ld.global.s8 	%rd554, [%rd114+27];
	add.s64 	%rd555, %rd553, %rd554;
	shl.b64 	%rd556, %rd555, 3;
	mov.u64 	%rd557, parameter;
	add.s64 	%rd558, %rd557, %rd556;
	ld.const.f64 	%fd54, [%rd558+45440];
	st.global.f64 	[%rd4+10520], %fd54;
	ld.global.s8 	%r436, [%rd113];
	mul.wide.s32 	%rd559, %r436, 5;
	ld.global.s8 	%rd560, [%rd114+27];
	add.s64 	%rd561, %rd559, %rd560;
	shl.b64 	%rd562, %rd561, 3;
	add.s64 	%rd563, %rd557, %rd562;
	ld.const.f64 	%fd991, [%rd563+45640];
	st.global.f64 	[%rd4+10528], %fd991;
	add.f64 	%fd430, %fd991, %fd990;
	add.f64 	%fd431, %fd54, %fd989;
	add.f64 	%fd432, %fd431, %fd988;
	div.rn.f64 	%fd56, %fd430, %fd432;
	st.global.f64 	[%rd4+10536], %fd56;
	abs.f64 	%fd433, %fd987;
	setp.geu.f64 	%p238, %fd433, 0d41CDCD64FF800000;
	@%p238 bra 	$L__BB1_279;
	ld.global.f64 	%fd434, [%rd4+10512];
	setp.geu.f64 	%p239, %fd434, %fd56;
	@%p239 bra 	$L__BB1_278;
	st.global.f64 	[%rd4+10480], %fd54;
	st.global.f64 	[%rd4+10488], %fd991;
	bra.uni 	$L__BB1_280;
$L__BB1_278:
	st.global.f64 	[%rd4+10480], %fd986;
	st.global.f64 	[%rd4+10488], %fd987;
	mov.f64 	%fd991, %fd987;
	bra.uni 	$L__BB1_280;
$L__BB1_279:
	st.global.f64 	[%rd4+10480], %fd54;
	st.global.f64 	[%rd4+10488], %fd991;
$L__BB1_280:
	abs.f64 	%fd435, %fd991;
	setp.geu.f64 	%p240, %fd435, 0d41CDCD64FF800000;
	@%p240 bra 	$L__BB1_282;
	ld.global.f64 	%fd436, [%rd4+10480];
	ld.global.u32 	%r437, [%rd5+420];
	add.s32 	%r438, %r437, -1;
	ld.global.u32 	%r439, [%rd5+424];
	mad.lo.s32 	%r440, %r1, 1331, %r439;
	mad.lo.s32 	%r441, %r438, %r1148, %r440;
	add.s32 	%r442, %r441, 624;
	mul.wide.s32 	%rd564, %r442, 8;
	add.s64 	%rd565, %rd3, %rd564;
	st.global.f64 	[%rd565], %fd436;
	ld.global.f64 	%fd437, [%rd4+10488];
	ld.global.u32 	%r443, [%rd5+420];
	add.s32 	%r444, %r443, -1;
	ld.global.u32 	%r445, [%rd5+424];
	add.s32 	%r446, %r2, %r445;
	mad.lo.s32 	%r447, %r444, %r1148, %r446;
	mul.wide.s32 	%rd566, %r447, 8;
	add.s64 	%rd567, %rd3, %rd566;
	st.global.f64 	[%rd567], %fd437;
$L__BB1_282:
	ld.global.u32 	%r69, [%rd5+420];
	ld.global.u32 	%r1178, [%rd5+424];
	min.s32 	%r449, %r69, %r1178;
	setp.lt.s32 	%p241, %r449, 2;
	@%p241 bra 	$L__BB1_335;
	add.s32 	%r450, %r69, -1;
	mul.lo.s32 	%r451, %r450, %r1148;
	mad.lo.s32 	%r452, %r1, 1331, %r1178;
	add.s32 	%r453, %r452, 624;
	add.s32 	%r454, %r453, %r451;
	mul.wide.s32 	%rd568, %r454, 8;
	add.s64 	%rd122, %rd3, %rd568;
	ld.global.f64 	%fd996, [%rd122];
	st.global.f64 	[%rd4+10512], %fd996;
	ld.global.f64 	%fd995, [%rd122+-5000];
	st.global.f64 	[%rd4+10528], %fd995;
	ld.global.f64 	%fd60, [%rd4+10416];
	add.f64 	%fd438, %fd995, %fd60;
	ld.global.f64 	%fd61, [%rd4+10424];
	add.f64 	%fd439, %fd996, %fd61;
	ld.global.f64 	%fd62, [%rd4+10432];
	add.f64 	%fd440, %fd439, %fd62;
	div.rn.f64 	%fd63, %fd438, %fd440;
	st.global.f64 	[%rd4+10496], %fd63;
	sub.s32 	%r455, %r451, %r1148;
	add.s32 	%r456, %r453, %r455;
	add.s32 	%r457, %r456, -626;
	mul.wide.s32 	%rd569, %r457, 8;
	add.s64 	%rd123, %rd3, %rd569;
	ld.global.f64 	%fd441, [%rd123];
	abs.f64 	%fd442, %fd441;
	setp.geu.f64 	%p242, %fd442, 0d41CDCD64FF800000;
	@%p242 bra 	$L__BB1_287;
	ld.param.u64 	%rd1208, [_Z16candidate_primerPcPiS0_S0_iffiiS_PdS0__param_9];
	cvt.u64.u32 	%rd572, %r69;
	add.s64 	%rd124, %rd6, %rd572;
	mad.lo.s32 	%r458, %r1, 54, %r1178;
	add.s32 	%r459, %r458, 26;
	cvt.s64.s32 	%rd573, %r459;
	cvta.to.global.u64 	%rd574, %rd1208;
	add.s64 	%rd125, %rd574, %rd573;
	ld.global.s8 	%r460, [%rd125+1];
	ld.global.u8 	%r461, [%rd124];
	ld.global.u8 	%r462, [%rd124+-1];
	prmt.b32 	%r463, %r462, %r461, 0x3340U;
	ld.global.u8 	%r464, [%rd125];
	prmt.b32 	%r465, %r464, 0, 0x3340U;
	prmt.b32 	%r466, %r463, %r465, 0x5410U;
	mov.b32 	%r467, 334205;
	dp4a.s32.u32 	%r468, %r466, %r467, %r460;
	mul.wide.s32 	%rd575, %r468, 8;
	mov.u64 	%rd576, parameter;
	add.s64 	%rd577, %rd576, %rd575;
	ld.const.f64 	%fd445, [%rd577+5000];
	st.global.f64 	[%rd4+10640], %fd445;
	abs.f64 	%fd446, %fd445;
	setp.lt.f64 	%p243, %fd446, 0d41CDCD64FF800000;
	@%p243 bra 	$L__BB1_286;
	ld.global.f64 	%fd993, [%rd4+10536];
	ld.global.f64 	%fd992, [%rd4+10520];
	bra.uni 	$L__BB1_288;
$L__BB1_286:
	ld.global.s8 	%r469, [%rd125+1];
	ld.global.u8 	%r470, [%rd124];
	ld.global.u8 	%r471, [%rd124+-1];
	prmt.b32 	%r472, %r471, %r470, 0x3340U;
	ld.global.u8 	%r473, [%rd125];
	prmt.b32 	%r474, %r473, 0, 0x3340U;
	prmt.b32 	%r475, %r472, %r474, 0x5410U;
	mov.b32 	%r476, 334205;
	dp4a.s32.u32 	%r477, %r475, %r476, %r469;
	mul.wide.s32 	%rd578, %r477, 8;
	mov.u64 	%rd579, parameter;
	add.s64 	%rd580, %rd579, %rd578;
	ld.const.f64 	%fd447, [%rd580];
	st.global.f64 	[%rd4+10640], %fd447;
	ld.global.f64 	%fd448, [%rd123+5000];
	add.f64 	%fd992, %fd448, %fd447;
	st.global.f64 	[%rd4+10520], %fd992;
	ld.global.s8 	%r478, [%rd125+1];
	ld.global.u8 	%r479, [%rd124];
	ld.global.u8 	%r480, [%rd124+-1];
	prmt.b32 	%r481, %r480, %r479, 0x3340U;
	ld.global.u8 	%r482, [%rd125];
	prmt.b32 	%r483, %r482, 0, 0x3340U;
	prmt.b32 	%r484, %r481, %r483, 0x5410U;
	dp4a.s32.u32 	%r485, %r484, %r476, %r478;
	mul.wide.s32 	%rd581, %r485, 8;
	add.s64 	%rd582, %rd579, %rd581;
	ld.const.f64 	%fd449, [%rd582+5000];
	st.global.f64 	[%rd4+10640], %fd449;
	ld.global.f64 	%fd450, [%rd123];
	add.f64 	%fd993, %fd449, %fd450;
	st.global.f64 	[%rd4+10536], %fd993;
	bra.uni 	$L__BB1_288;
$L__BB1_287:
	mov.b64 	%rd570, -4616189618054758400;
	st.global.u64 	[%rd4+10520], %rd570;
	mov.b64 	%rd571, 9218868437227405312;
	st.global.u64 	[%rd4+10536], %rd571;
	mov.f64 	%fd993, 0d7FF0000000000000;
	mov.f64 	%fd992, 0dBFF0000000000000;
$L__BB1_288:
	add.f64 	%fd451, %fd993, %fd60;
	add.f64 	%fd452, %fd992, %fd61;
	add.f64 	%fd453, %fd452, %fd62;
	div.rn.f64 	%fd70, %fd451, %fd453;
	st.global.f64 	[%rd4+10504], %fd70;
	setp.geu.f64 	%p244, %fd992, 0dC0A3880000000000;
	@%p244 bra 	$L__BB1_290;
	mov.b64 	%rd583, -4564063970805153792;
	st.global.u64 	[%rd4+10520], %rd583;
	mov.b64 	%rd584, 0;
	st.global.u64 	[%rd4+10536], %rd584;
	mov.f64 	%fd992, 0dC0A9300000000000;
$L__BB1_290:
	setp.geu.f64 	%p245, %fd996, 0dC0A3880000000000;
	@%p245 bra 	$L__BB1_292;
	mov.b64 	%rd585, -4564063970805153792;
	st.global.u64 	[%rd4+10512], %rd585;
	mov.b64 	%rd586, 0;
	st.global.u64 	[%rd4+10528], %rd586;
	mov.f64 	%fd996, 0dC0A9300000000000;
	mov.f64 	%fd995, 0d0000000000000000;
$L__BB1_292:
	setp.gt.f64 	%p246, %fd70, %fd63;
	@%p246 bra 	$L__BB1_294;
	setp.leu.f64 	%p247, %fd996, 0d0000000000000000;
	setp.leu.f64 	%p248, %fd995, 0d0000000000000000;
	or.pred  	%p249, %p247, %p248;
	@%p249 bra 	$L__BB1_295;
$L__BB1_294:
	st.global.f64 	[%rd122], %fd992;
	ld.global.f64 	%fd458, [%rd4+10536];
	st.global.f64 	[%rd122+-5000], %fd458;
	bra.uni 	$L__BB1_297;
$L__BB1_295:
	setp.ltu.f64 	%p250, %fd63, %fd70;
	@%p250 bra 	$L__BB1_297;
	st.global.f64 	[%rd122], %fd996;
	ld.global.f64 	%fd457, [%rd4+10528];
	st.global.f64 	[%rd122+-5000], %fd457;
$L__BB1_297:
	mov.b32 	%r1177, 3;
	st.global.u32 	[%rd5+416], %r1177;
$L__BB1_298:
	ld.global.u32 	%r487, [%rd5+424];
	sub.s32 	%r488, %r487, %r1177;
	add.s32 	%r1173, %r488, 1;
	st.global.u32 	[%rd5+432], %r1173;
	setp.gt.s32 	%p251, %r1173, 0;
	@%p251 bra 	$L__BB1_300;
	ld.global.u32 	%r491, [%rd5+420];
	add.s32 	%r492, %r491, %r1173;
	add.s32 	%r1175, %r492, -2;
	st.global.u32 	[%rd5+428], %r1175;
	mov.b32 	%r1173, 1;
	st.global.u32 	[%rd5+432], %r1173;
	bra.uni 	$L__BB1_301;
$L__BB1_300:
	ld.global.u32 	%r489, [%rd5+420];
	add.s32 	%r1175, %r489, -1;
	st.global.u32 	[%rd5+428], %r1175;
$L__BB1_301:
	setp.lt.s32 	%p252, %r1175, 1;
	@%p252 bra 	$L__BB1_333;
$L__BB1_302:
	ld.global.u32 	%r493, [%rd5+424];
	setp.ge.s32 	%p253, %r1173, %r493;
	@%p253 bra 	$L__BB1_332;
	add.s32 	%r494, %r1175, -1;
	add.s32 	%r495, %r2, %r1173;
	mad.lo.s32 	%r496, %r494, %r1148, %r495;
	mul.wide.s32 	%rd587, %r496, 8;
	add.s64 	%rd588, %rd3, %rd587;
	ld.global.f64 	%fd459, [%rd588];
	abs.f64 	%fd460, %fd459;
	setp.geu.f64 	%p254, %fd460, 0d41CDCD64FF800000;
	@%p254 bra 	$L__BB1_331;
	mov.b64 	%rd589, -4616189618054758400;
	st.global.u64 	[%rd4+10480], %rd589;
	mov.b64 	%rd590, 9218868437227405312;
	st.global.u64 	[%rd4+10488], %rd590;
	ld.global.u32 	%r79, [%rd5+428];
	ld.global.u32 	%r80, [%rd5+432];
	ld.global.u32 	%r81, [%rd5+424];
	mov.b64 	%rd591, -4564063970805153792;
	st.global.u64 	[%rd4+10512], %rd591;
	mov.b64 	%rd592, 0;
	st.global.u64 	[%rd4+10520], %rd592;
	sub.s32 	%r497, %r1170, %r79;
	setp.eq.s32 	%p255, %r497, 1;
	sub.s32 	%r498, %r80, %r81;
	setp.lt.s32 	%p256, %r498, -1;
	and.pred  	%p257, %p255, %p256;
	@%p257 bra 	$L__BB1_306;
	add.s32 	%r83, %r80, 1;
	setp.ne.s32 	%p258, %r81, %r83;
	sub.s32 	%r84, %r79, %r1170;
	setp.gt.s32 	%p259, %r84, -2;
	or.pred  	%p260, %p259, %p258;
	@%p260 bra 	$L__BB1_318;
$L__BB1_306:
	setp.ne.s32 	%p270, %r498, -2;
	sub.s32 	%r85, %r79, %r1170;
	setp.ne.s32 	%p271, %r85, -2;
	and.pred  	%p272, %p271, %p270;
	@%p272 bra 	$L__BB1_314;
	setp.eq.s32 	%p275, %r498, -2;
	add.s32 	%r596, %r79, 1;
	setp.eq.s32 	%p276, %r1170, %r596;
	and.pred  	%p277, %p276, %p275;
	@%p277 bra 	$L__BB1_309;
	add.s32 	%r597, %r80, 1;
	setp.ne.s32 	%p279, %r81, %r597;
	mov.f64 	%fd998, 0d0000000000000000;
	mov.f64 	%fd997, 0dC0A9300000000000;
	or.pred  	%p280, %p271, %p279;
	@%p280 bra 	$L__BB1_310;
$L__BB1_309:
	add.s32 	%r598, %r79, %r80;
	sub.s32 	%r599, %r65, %r598;
	add.s32 	%r600, %r599, %r81;
	mul.wide.s32 	%rd672, %r600, 8;
	mov.u64 	%rd673, parameter;
	add.s64 	%rd674, %rd673, %rd672;
	ld.const.f64 	%fd552, [%rd674];
	cvt.s64.s32 	%rd675, %r79;
	add.s64 	%rd676, %rd6, %rd675;
	cvt.s64.s32 	%rd677, %r80;
	add.s64 	%rd678, %rd6, %rd677;
	cvt.s64.s32 	%rd679, %r81;
	add.s64 	%rd680, %rd6, %rd679;
	ld.global.s8 	%r601, [%rd680+27];
	ld.global.u8 	%r602, [%rd676];
	ld.global.u8 	%r603, [%rd112];
	prmt.b32 	%r604, %r602, %r603, 0x3340U;
	ld.global.u8 	%r605, [%rd678+27];
	prmt.b32 	%r606, %r605, 0, 0x3340U;
	prmt.b32 	%r607, %r604, %r606, 0x5410U;
	mov.b32 	%r608, 334205;
	dp4a.s32.u32 	%r609, %r607, %r608, %r601;
	mul.wide.s32 	%rd681, %r609, 8;
	add.s64 	%rd682, %rd673, %rd681;
	ld.const.f64 	%fd553, [%rd682+5000];
	add.f64 	%fd998, %fd552, %fd553;
	st.global.f64 	[%rd4+10520], %fd998;
	ld.const.f64 	%fd554, [%rd674+-720];
	ld.global.s8 	%r610, [%rd680+27];
	ld.global.u8 	%r611, [%rd676];
	ld.global.u8 	%r612, [%rd112];
	prmt.b32 	%r613, %r612, %r611, 0x3340U;
	ld.global.u8 	%r614, [%rd678+27];
	prmt.b32 	%r615, %r614, 0, 0x3340U;
	prmt.b32 	%r616, %r613, %r615, 0x5410U;
	mov.b32 	%r617, 359705;
	dp4a.s32.u32 	%r618, %r616, %r617, %r610;
	mul.wide.s32 	%rd683, %r618, 8;
	add.s64 	%rd684, %rd673, %rd683;
	ld.const.f64 	%fd555, [%rd684];
	add.f64 	%fd997, %fd554, %fd555;
	st.global.f64 	[%rd4+10512], %fd997;
$L__BB1_310:
	add.s32 	%r619, %r79, -1;
	add.s32 	%r620, %r2, %r80;
	mad.lo.s32 	%r621, %r619, %r1148, %r620;
	mul.wide.s32 	%rd685, %r621, 8;
	add.s64 	%rd686, %rd3, %rd685;
	ld.global.f64 	%fd556, [%rd686];
	add.f64 	%fd1000, %fd556, %fd998;
	st.global.f64 	[%rd4+10520], %fd1000;
	ld.global.f64 	%fd557, [%rd686+5000];
	add.f64 	%fd999, %fd557, %fd997;
	st.global.f64 	[%rd4+10512], %fd999;
	abs.f64 	%fd558, %fd1000;
	setp.leu.f64 	%p281, %fd558, 0d41CDCD64FF800000;
	@%p281 bra 	$L__BB1_312;
	mov.b64 	%rd687, 9218868437227405312;
	st.global.u64 	[%rd4+10520], %rd687;
	mov.b64 	%rd688, -4616189618054758400;
	st.global.u64 	[%rd4+10512], %rd688;
	mov.f64 	%fd1000, 0d7FF0000000000000;
	mov.f64 	%fd999, 0dBFF0000000000000;
$L__BB1_312:
	ld.global.f64 	%fd563, [%rd4+10416];
	add.f64 	%fd564, %fd1000, %fd563;
	ld.global.f64 	%fd565, [%rd4+10424];
	add.f64 	%fd566, %fd999, %fd565;
	ld.global.f64 	%fd567, [%rd4+10432];
	add.f64 	%fd568, %fd566, %fd567;
	div.rn.f64 	%fd569, %fd564, %fd568;
	st.global.f64 	[%rd4+10496], %fd569;
	add.s32 	%r622, %r63, %r81;
	mul.wide.s32 	%rd689, %r622, 8;
	add.s64 	%rd690, %rd3, %rd689;
	ld.global.f64 	%fd570, [%rd690];
	add.f64 	%fd571, %fd570, %fd563;
	ld.global.f64 	%fd572, [%rd690+5000];
	add.f64 	%fd573, %fd572, %fd565;
	add.f64 	%fd574, %fd573, %fd567;
	div.rn.f64 	%fd575, %fd571, %fd574;
	st.global.f64 	[%rd4+10504], %fd575;
	setp.leu.f64 	%p282, %fd569, %fd575;
	mov.f64 	%fd1008, 0dBFF0000000000000;
	mov.f64 	%fd1007, 0d7FF0000000000000;
	@%p282 bra 	$L__BB1_327;
	st.global.f64 	[%rd4+10480], %fd999;
	st.global.f64 	[%rd4+10488], %fd1000;
	mov.f64 	%fd1007, %fd1000;
	mov.f64 	%fd1008, %fd999;
	bra.uni 	$L__BB1_327;
$L__BB1_314:
	add.s32 	%r585, %r79, %r80;
	sub.s32 	%r586, %r65, %r585;
	add.s32 	%r587, %r586, %r81;
	mul.wide.s32 	%rd637, %r587, 8;
	mov.u64 	%rd638, parameter;
	add.s64 	%rd639, %rd638, %rd637;
	ld.const.f64 	%fd520, [%rd639];
	cvt.s64.s32 	%rd640, %r79;
	add.s64 	%rd641, %rd6, %rd640;
	ld.global.s8 	%r588, [%rd641];
	mul.wide.s32 	%rd642, %r588, 5;
	cvt.s64.s32 	%rd643, %r80;
	add.s64 	%rd644, %rd6, %rd643;
	ld.global.s8 	%rd645, [%rd644+27];
	add.s64 	%rd646, %rd642, %rd645;
	shl.b64 	%rd647, %rd646, 3;
	add.s64 	%rd648, %rd638, %rd647;
	ld.const.f64 	%fd521, [%rd648+45640];
	add.f64 	%fd522, %fd520, %fd521;
	ld.global.s8 	%r589, [%rd112];
	mul.wide.s32 	%rd649, %r589, 5;
	cvt.s64.s32 	%rd650, %r81;
	add.s64 	%rd651, %rd6, %rd650;
	ld.global.s8 	%rd652, [%rd651+27];
	add.s64 	%rd653, %rd649, %rd652;
	shl.b64 	%rd654, %rd653, 3;
	add.s64 	%rd655, %rd638, %rd654;
	ld.const.f64 	%fd523, [%rd655+45640];
	add.f64 	%fd524, %fd522, %fd523;
	st.global.f64 	[%rd4+10520], %fd524;
	add.s32 	%r590, %r79, -1;
	add.s32 	%r591, %r2, %r80;
	mad.lo.s32 	%r592, %r590, %r1148, %r591;
	mul.wide.s32 	%rd656, %r592, 8;
	add.s64 	%rd657, %rd3, %rd656;
	ld.global.f64 	%fd525, [%rd657];
	add.f64 	%fd1002, %fd525, %fd524;
	st.global.f64 	[%rd4+10520], %fd1002;
	ld.const.f64 	%fd526, [%rd639+-720];
	ld.global.s8 	%r593, [%rd641];
	mul.wide.s32 	%rd658, %r593, 5;
	ld.global.s8 	%rd659, [%rd644+27];
	add.s64 	%rd660, %rd658, %rd659;
	shl.b64 	%rd661, %rd660, 3;
	add.s64 	%rd662, %rd638, %rd661;
	ld.const.f64 	%fd527, [%rd662+45440];
	add.f64 	%fd528, %fd526, %fd527;
	ld.global.s8 	%r594, [%rd112];
	mul.wide.s32 	%rd663, %r594, 5;
	ld.global.s8 	%rd664, [%rd651+27];
	add.s64 	%rd665, %rd663, %rd664;
	shl.b64 	%rd666, %rd665, 3;
	add.s64 	%rd667, %rd638, %rd666;
	ld.const.f64 	%fd529, [%rd667+45440];
	add.f64 	%fd530, %fd528, %fd529;
	st.global.f64 	[%rd4+10512], %fd530;
	ld.global.f64 	%fd531, [%rd657+5000];
	add.f64 	%fd1001, %fd531, %fd530;
	st.global.f64 	[%rd4+10512], %fd1001;
	abs.f64 	%fd532, %fd1002;
	setp.leu.f64 	%p273, %fd532, 0d41CDCD64FF800000;
	@%p273 bra 	$L__BB1_316;
	mov.b64 	%rd668, 9218868437227405312;
	st.global.u64 	[%rd4+10520], %rd668;
	mov.b64 	%rd669, -4616189618054758400;
	st.global.u64 	[%rd4+10512], %rd669;
	mov.f64 	%fd1002, 0d7FF0000000000000;
	mov.f64 	%fd1001, 0dBFF0000000000000;
$L__BB1_316:
	ld.global.f64 	%fd537, [%rd4+10416];
	add.f64 	%fd538, %fd1002, %fd537;
	ld.global.f64 	%fd539, [%rd4+10424];
	add.f64 	%fd540, %fd1001, %fd539;
	ld.global.f64 	%fd541, [%rd4+10432];
	add.f64 	%fd542, %fd540, %fd541;
	div.rn.f64 	%fd543, %fd538, %fd542;
	st.global.f64 	[%rd4+10496], %fd543;
	add.s32 	%r595, %r63, %r81;
	mul.wide.s32 	%rd670, %r595, 8;
	add.s64 	%rd671, %rd3, %rd670;
	ld.global.f64 	%fd544, [%rd671];
	add.f64 	%fd545, %fd544, %fd537;
	ld.global.f64 	%fd546, [%rd671+5000];
	add.f64 	%fd547, %fd546, %fd539;
	add.f64 	%fd548, %fd547, %fd541;
	div.rn.f64 	%fd549, %fd545, %fd548;
	st.global.f64 	[%rd4+10504], %fd549;
	setp.leu.f64 	%p274, %fd543, %fd549;
	mov.f64 	%fd1008, 0dBFF0000000000000;
	mov.f64 	%fd1007, 0d7FF0000000000000;
	@%p274 bra 	$L__BB1_327;
	st.global.f64 	[%rd4+10480], %fd1001;
	st.global.f64 	[%rd4+10488], %fd1002;
	mov.f64 	%fd1007, %fd1002;
	mov.f64 	%fd1008, %fd1001;
	bra.uni 	$L__BB1_327;
$L__BB1_318:
	setp.ne.s32 	%p261, %r84, -2;
	setp.ne.s32 	%p262, %r498, -2;
	or.pred  	%p263, %p261, %p262;
	@%p263 bra 	$L__BB1_323;
	cvt.s64.s32 	%rd616, %r79;
	add.s64 	%rd617, %rd6, %rd616;
	cvt.s64.s32 	%rd618, %r80;
	add.s64 	%rd619, %rd6, %rd618;
	ld.global.s8 	%r546, [%rd619+28];
	ld.global.u8 	%r547, [%rd617+1];
	ld.global.u8 	%r548, [%rd617];
	prmt.b32 	%r549, %r548, %r547, 0x3340U;
	ld.global.u8 	%r550, [%rd619+27];
	prmt.b32 	%r551, %r550, 0, 0x3340U;
	prmt.b32 	%r552, %r549, %r551, 0x5410U;
	mov.b32 	%r553, 334205;
	dp4a.s32.u32 	%r554, %r552, %r553, %r546;
	mul.wide.s32 	%rd620, %r554, 8;
	mov.u64 	%rd621, parameter;
	add.s64 	%rd622, %rd621, %rd620;
	ld.const.f64 	%fd493, [%rd622+10000];
	cvt.s64.s32 	%rd623, %r81;
	add.s64 	%rd624, %rd6, %rd623;
	ld.global.s8 	%r555, [%rd112+-1];
	ld.global.u8 	%r556, [%rd624+27];
	ld.global.u8 	%r557, [%rd624+26];
	prmt.b32 	%r558, %r557, %r556, 0x3340U;
	ld.global.u8 	%r559, [%rd112];
	prmt.b32 	%r560, %r559, 0, 0x3340U;
	prmt.b32 	%r561, %r558, %r560, 0x5410U;
	mov.b32 	%r562, 359705;
	dp4a.s32.u32 	%r563, %r561, %r562, %r555;
	mul.wide.s32 	%rd625, %r563, 8;
	add.s64 	%rd626, %rd621, %rd625;
	ld.const.f64 	%fd494, [%rd626+10000];
	add.f64 	%fd495, %fd493, %fd494;
	st.global.f64 	[%rd4+10512], %fd495;
	add.s32 	%r564, %r79, -1;
	mad.lo.s32 	%r565, %r1, 1331, %r83;
	mad.lo.s32 	%r566, %r564, %r1148, %r565;
	add.s32 	%r567, %r566, 623;
	mul.wide.s32 	%rd627, %r567, 8;
	add.s64 	%rd628, %rd3, %rd627;
	ld.global.f64 	%fd496, [%rd628];
	add.f64 	%fd1003, %fd496, %fd495;
	st.global.f64 	[%rd4+10512], %fd1003;
	ld.global.s8 	%r568, [%rd619+28];
	ld.global.u8 	%r569, [%rd617+1];
	ld.global.u8 	%r570, [%rd617];
	prmt.b32 	%r571, %r570, %r569, 0x3340U;
	ld.global.u8 	%r572, [%rd619+27];
	prmt.b32 	%r573, %r572, 0, 0x3340U;
	prmt.b32 	%r574, %r571, %r573, 0x5410U;
	dp4a.s32.u32 	%r575, %r574, %r553, %r568;
	mul.wide.s32 	%rd629, %r575, 8;
	add.s64 	%rd630, %rd621, %rd629;
	ld.const.f64 	%fd497, [%rd630+15000];
	ld.global.s8 	%r576, [%rd112+-1];
	ld.global.u8 	%r577, [%rd624+27];
	ld.global.u8 	%r578, [%rd624+26];
	prmt.b32 	%r579, %r578, %r577, 0x3340U;
	ld.global.u8 	%r580, [%rd112];
	prmt.b32 	%r581, %r580, 0, 0x3340U;
	prmt.b32 	%r582, %r579, %r581, 0x5410U;
	dp4a.s32.u32 	%r583, %r582, %r562, %r576;
	mul.wide.s32 	%rd631, %r583, 8;
	add.s64 	%rd632, %rd621, %rd631;
	ld.const.f64 	%fd498, [%rd632+15000];
	add.f64 	%fd499, %fd497, %fd498;
	st.global.f64 	[%rd4+10520], %fd499;
	ld.global.f64 	%fd500, [%rd628+-5000];
	add.f64 	%fd1004, %fd500, %fd499;
	st.global.f64 	[%rd4+10520], %fd1004;
	abs.f64 	%fd501, %fd1004;
	setp.leu.f64 	%p266, %fd501, 0d41CDCD64FF800000;
	@%p266 bra 	$L__BB1_321;
	mov.b64 	%rd633, 9218868437227405312;
	st.global.u64 	[%rd4+10520], %rd633;
	mov.b64 	%rd634, -4616189618054758400;
	st.global.u64 	[%rd4+10512], %rd634;
	mov.f64 	%fd1004, 0d7FF0000000000000;
	mov.f64 	%fd1003, 0dBFF0000000000000;
$L__BB1_321:
	ld.global.f64 	%fd506, [%rd4+10416];
	add.f64 	%fd507, %fd1004, %fd506;
	ld.global.f64 	%fd508, [%rd4+10424];
	add.f64 	%fd509, %fd1003, %fd508;
	ld.global.f64 	%fd510, [%rd4+10432];
	add.f64 	%fd511, %fd509, %fd510;
	div.rn.f64 	%fd512, %fd507, %fd511;
	st.global.f64 	[%rd4+10496], %fd512;
	add.s32 	%r584, %r63, %r81;
	mul.wide.s32 	%rd635, %r584, 8;
	add.s64 	%rd636, %rd3, %rd635;
	ld.global.f64 	%fd513, [%rd636];
	add.f64 	%fd514, %fd513, %fd506;
	ld.global.f64 	%fd515, [%rd636+5000];
	add.f64 	%fd516, %fd515, %fd508;
	add.f64 	%fd517, %fd516, %fd510;
	div.rn.f64 	%fd518, %fd514, %fd517;
	st.global.f64 	[%rd4+10504], %fd518;
	sub.f64 	%fd519, %fd512, %fd518;
	setp.ltu.f64 	%p267, %fd519, 0d3EB0C6F7A0B5ED8D;
	setp.leu.f64 	%p268, %fd512, %fd518;
	mov.f64 	%fd1008, 0dBFF0000000000000;
	mov.f64 	%fd1007, 0d7FF0000000000000;
	or.pred  	%p269, %p267, %p268;
	@%p269 bra 	$L__BB1_327;
	st.global.f64 	[%rd4+10480], %fd1003;
	st.global.f64 	[%rd4+10488], %fd1004;
	mov.f64 	%fd1007, %fd1004;
	mov.f64 	%fd1008, %fd1003;
	bra.uni 	$L__BB1_327;
$L__BB1_323:
	add.s32 	%r499, %r79, %r80;
	sub.s32 	%r500, %r1170, %r499;
	add.s32 	%r501, %r500, %r81;
	add.s32 	%r502, %r501, 3117;
	mul.wide.s32 	%rd593, %r502, 8;
	mov.u64 	%rd594, parameter;
	add.s64 	%rd595, %rd594, %rd593;
	ld.const.f64 	%fd461, [%rd595];
	cvt.s64.s32 	%rd596, %r79;
	add.s64 	%rd597, %rd6, %rd596;
	cvt.s64.s32 	%rd598, %r80;
	add.s64 	%rd599, %rd6, %rd598;
	ld.global.s8 	%r503, [%rd599+28];
	ld.global.u8 	%r504, [%rd597+1];
	ld.global.u8 	%r505, [%rd597];
	prmt.b32 	%r506, %r505, %r504, 0x3340U;
	ld.global.u8 	%r507, [%rd599+27];
	prmt.b32 	%r508, %r507, 0, 0x3340U;
	prmt.b32 	%r509, %r506, %r508, 0x5410U;
	mov.b32 	%r510, 334205;
	dp4a.s32.u32 	%r511, %r509, %r510, %r503;
	mul.wide.s32 	%rd600, %r511, 8;
	add.s64 	%rd601, %rd594, %rd600;
	ld.const.f64 	%fd462, [%rd601+30440];
	add.f64 	%fd463, %fd461, %fd462;
	cvt.s64.s32 	%rd602, %r81;
	add.s64 	%rd603, %rd6, %rd602;
	ld.global.s8 	%r512, [%rd112+-1];
	ld.global.u8 	%r513, [%rd603+27];
	ld.global.u8 	%r514, [%rd603+26];
	prmt.b32 	%r515, %r514, %r513, 0x3340U;
	ld.global.u8 	%r516, [%rd112];
	prmt.b32 	%r517, %r516, 0, 0x3340U;
	prmt.b32 	%r518, %r515, %r517, 0x5410U;
	mov.b32 	%r519, 359705;
	dp4a.s32.u32 	%r520, %r518, %r519, %r512;
	mul.wide.s32 	%rd604, %r520, 8;
	add.s64 	%rd605, %rd594, %rd604;
	ld.const.f64 	%fd464, [%rd605+30440];
	add.f64 	%fd465, %fd463, %fd464;
	st.global.f64 	[%rd4+10520], %fd465;
	add.s32 	%r521, %r79, -1;
	mad.lo.s32 	%r522, %r1, 1331, %r83;
	mad.lo.s32 	%r523, %r521, %r1148, %r522;
	add.s32 	%r524, %r523, -2;
	mul.wide.s32 	%rd606, %r524, 8;
	add.s64 	%rd607, %rd3, %rd606;
	ld.global.f64 	%fd466, [%rd607];
	add.f64 	%fd1006, %fd466, %fd465;
	st.global.f64 	[%rd4+10520], %fd1006;
	ld.const.f64 	%fd467, [%rd595+-720];
	ld.global.s8 	%r525, [%rd599+28];
	ld.global.u8 	%r526, [%rd597+1];
	ld.global.u8 	%r527, [%rd597];
	prmt.b32 	%r528, %r527, %r526, 0x3340U;
	ld.global.u8 	%r529, [%rd599+27];
	prmt.b32 	%r530, %r529, 0, 0x3340U;
	prmt.b32 	%r531, %r528, %r530, 0x5410U;
	dp4a.s32.u32 	%r532, %r531, %r510, %r525;
	mul.wide.s32 	%rd608, %r532, 8;
	add.s64 	%rd609, %rd594, %rd608;
	ld.const.f64 	%fd468, [%rd609+25440];
	add.f64 	%fd469, %fd467, %fd468;
	ld.global.s8 	%r533, [%rd112+-1];
	ld.global.u8 	%r534, [%rd603+27];
	ld.global.u8 	%r535, [%rd603+26];
	prmt.b32 	%r536, %r535, %r534, 0x3340U;
	ld.global.u8 	%r537, [%rd112];
	prmt.b32 	%r538, %r537, 0, 0x3340U;
	prmt.b32 	%r539, %r536, %r538, 0x5410U;
	dp4a.s32.u32 	%r540, %r539, %r519, %r533;
	mul.wide.s32 	%rd610, %r540, 8;
	add.s64 	%rd611, %rd594, %rd610;
	ld.const.f64 	%fd470, [%rd611+25440];
	add.f64 	%fd471, %fd469, %fd470;
	add.s32 	%r541, %r80, %r1170;
	add.s32 	%r542, %r79, %r81;
	sub.s32 	%r543, %r541, %r542;
	abs.s32 	%r544, %r543;
	cvt.rn.f64.s32 	%fd472, %r544;
	fma.rn.f64 	%fd473, %fd472, 0dBFEEF3E864B31D04, %fd471;
	st.global.f64 	[%rd4+10512], %fd473;
	ld.global.f64 	%fd474, [%rd607+5000];
	add.f64 	%fd1005, %fd474, %fd473;
	st.global.f64 	[%rd4+10512], %fd1005;
	abs.f64 	%fd475, %fd1006;
	setp.leu.f64 	%p264, %fd475, 0d41CDCD64FF800000;
	@%p264 bra 	$L__BB1_325;
	mov.b64 	%rd612, 9218868437227405312;
	st.global.u64 	[%rd4+10520], %rd612;
	mov.b64 	%rd613, -4616189618054758400;
	st.global.u64 	[%rd4+10512], %rd613;
	mov.f64 	%fd1006, 0d7FF0000000000000;
	mov.f64 	%fd1005, 0dBFF0000000000000;
$L__BB1_325:
	ld.global.f64 	%fd480, [%rd4+10416];
	add.f64 	%fd481, %fd1006, %fd480;
	ld.global.f64 	%fd482, [%rd4+10424];
	add.f64 	%fd483, %fd1005, %fd482;
	ld.global.f64 	%fd484, [%rd4+10432];
	add.f64 	%fd485, %fd483, %fd484;
	div.rn.f64 	%fd486, %fd481, %fd485;
	st.global.f64 	[%rd4+10496], %fd486;
	add.s32 	%r545, %r63, %r81;
	mul.wide.s32 	%rd614, %r545, 8;
	add.s64 	%rd615, %rd3, %rd614;
	ld.global.f64 	%fd487, [%rd615];
	add.f64 	%fd488, %fd487, %fd480;
	ld.global.f64 	%fd489, [%rd615+5000];
	add.f64 	%fd490, %fd489, %fd482;
	add.f64 	%fd491, %fd490, %fd484;
	div.rn.f64 	%fd492, %fd488, %fd491;
	st.global.f64 	[%rd4+10504], %fd492;
	setp.leu.f64 	%p265, %fd486, %fd492;
	mov.f64 	%fd1008, 0dBFF0000000000000;
	mov.f64 	%fd1007, 0d7FF0000000000000;
	@%p265 bra 	$L__BB1_327;
	st.global.f64 	[%rd4+10480], %fd1005;
	st.global.f64 	[%rd4+10488], %fd1006;
	mov.f64 	%fd1007, %fd1006;
	mov.f64 	%fd1008, %fd1005;
$L__BB1_327:
	setp.geu.f64 	%p283, %fd1008, 0dC0A3880000000000;
	@%p283 bra 	$L__BB1_329;
	mov.b64 	%rd691, -4564063970805153792;
	st.global.u64 	[%rd4+10480], %rd691;
	mov.b64 	%rd692, 0;
	st.global.u64 	[%rd4+10488], %rd692;
	mov.f64 	%fd1007, 0d0000000000000000;
$L__BB1_329:
	abs.f64 	%fd577, %fd1007;
	setp.geu.f64 	%p284, %fd577, 0d41CDCD64FF800000;
	@%p284 bra 	$L__BB1_331;
	ld.global.u32 	%r623, [%rd5+424];
	add.s32 	%r624, %r63, %r623;
	mul.wide.s32 	%rd693, %r624, 8;
	add.s64 	%rd694, %rd3, %rd693;
	st.global.f64 	[%rd694], %fd1007;
	ld.global.f64 	%fd578, [%rd4+10480];
	ld.global.u32 	%r625, [%rd5+424];
	add.s32 	%r626, %r64, %r625;
	mul.wide.s32 	%rd695, %r626, 8;
	add.s64 	%rd696, %rd3, %rd695;
	st.global.f64 	[%rd696], %fd578;
$L__BB1_331:
	ld.global.u32 	%r627, [%rd5+428];
	add.s32 	%r1175, %r627, -1;
	st.global.u32 	[%rd5+428], %r1175;
	ld.global.u32 	%r628, [%rd5+432];
	add.s32 	%r1173, %r628, 1;
	st.global.u32 	[%rd5+432], %r1173;
	setp.gt.s32 	%p285, %r627, 1;
	@%p285 bra 	$L__BB1_302;
$L__BB1_332:
	ld.global.u32 	%r1177, [%rd5+416];
$L__BB1_333:
	add.s32 	%r90, %r1177, 1;
	st.global.u32 	[%rd5+416], %r90;
	setp.lt.s32 	%p286, %r1177, 32;
	mov.u32 	%r1177, %r90;
	@%p286 bra 	$L__BB1_298;
	ld.global.u32 	%r1178, [%rd5+424];
$L__BB1_335:
	add.s32 	%r1171, %r1178, 1;
	st.global.u32 	[%rd5+424], %r1171;
	setp.lt.s32 	%p287, %r1178, %r1148;
	@%p287 bra 	$L__BB1_248;
	add.s32 	%r1170, %r1170, 1;
	setp.ne.s32 	%p288, %r1170, %r1146;
	@%p288 bra 	$L__BB1_247;
	mov.b64 	%rd697, -4503599627370496;
	st.global.u64 	[%rd4+10440], %rd697;
	mov.b32 	%r629, 0;
	st.global.u32 	[%rd5+404], %r629;
	st.global.u32 	[%rd5+400], %r629;
	mov.b32 	%r630, 1;
	st.global.u32 	[%rd5+408], %r630;
$L__BB1_338:
	mov.b32 	%r1179, 1;
	st.global.u32 	[%rd5+412], %r1179;
$L__BB1_339:
	ld.global.s32 	%rd698, [%rd5+408];
	add.s64 	%rd126, %rd6, %rd698;
	ld.global.u8 	%rs43, [%rd126];
	cvt.u32.u16 	%r632, %rs43;
	cvt.s32.s8 	%r633, %r632;
	cvt.s64.s32 	%rd699, %r1179;
	add.s64 	%rd127, %rd6, %rd699;
	ld.global.u8 	%rs44, [%rd127+27];
	cvt.u32.u16 	%r634, %rs44;
	cvt.s32.s8 	%r635, %r634;
	add.s32 	%r636, %r635, %r633;
	setp.eq.s32 	%p289, %r636, 3;
	@%p289 bra 	$L__BB1_341;
	ld.global.f64 	%fd1026, [%rd4+10416];
	ld.global.f64 	%fd1025, [%rd4+10424];
	ld.global.f64 	%fd1024, [%rd4+10432];
	mov.f64 	%fd1031, 0dBFF0000000000000;
	mov.f64 	%fd1030, 0d7FF0000000000000;
	bra.uni 	$L__BB1_368;
$L__BB1_341:
	mul.wide.s32 	%rd700, %r633, 5;
	cvt.u64.u16 	%rd701, %rs44;
	cvt.s64.s8 	%rd702, %rd701;
	add.s64 	%rd703, %rd700, %rd702;
	shl.b64 	%rd704, %rd703, 3;
	mov.u64 	%rd705, parameter;
	add.s64 	%rd706, %rd705, %rd704;
	ld.const.f64 	%fd581, [%rd706+45440];
	ld.global.s8 	%r639, [%rd127+28];
	ld.global.u8 	%r640, [%rd126+1];
	prmt.b32 	%r641, %r632, %r640, 0x3340U;
	prmt.b32 	%r643, %r634, 0, 0x3340U;
	prmt.b32 	%r644, %r641, %r643, 0x5410U;
	mov.b32 	%r645, 334205;
	dp4a.s32.u32 	%r646, %r644, %r645, %r639;
	mul.wide.s32 	%rd707, %r646, 8;
	add.s64 	%rd708, %rd705, %rd707;
	ld.const.f64 	%fd582, [%rd708+35440];
	add.f64 	%fd1014, %fd581, %fd582;
	st.global.f64 	[%rd4+10480], %fd1014;
	ld.global.s8 	%r647, [%rd126];
	mul.wide.s32 	%rd709, %r647, 5;
	ld.global.u8 	%rs183, [%rd127+27];
	cvt.u64.u16 	%rd710, %rs183;
	cvt.s64.s8 	%rd711, %rd710;
	add.s64 	%rd712, %rd709, %rd711;
	shl.b64 	%rd713, %rd712, 3;
	add.s64 	%rd714, %rd705, %rd713;
	ld.const.f64 	%fd583, [%rd714+45640];
	ld.global.s8 	%r648, [%rd127+28];
	ld.global.u8 	%r649, [%rd126+1];
	prmt.b32 	%r650, %r647, %r649, 0x3340U;
	cvt.u32.u16 	%r651, %rs183;
	prmt.b32 	%r652, %r651, 0, 0x3340U;
	prmt.b32 	%r653, %r650, %r652, 0x5410U;
	dp4a.s32.u32 	%r654, %r653, %r645, %r648;
	mul.wide.s32 	%rd715, %r654, 8;
	add.s64 	%rd716, %rd705, %rd715;
	ld.const.f64 	%fd584, [%rd716+40440];
	add.f64 	%fd1015, %fd583, %fd584;
	st.global.f64 	[%rd4+10496], %fd1015;
	abs.f64 	%fd585, %fd1015;
	setp.leu.f64 	%p290, %fd585, 0d41CDCD64FF800000;
	@%p290 bra 	$L__BB1_343;
	mov.b64 	%rd717, 9218868437227405312;
	st.global.u64 	[%rd4+10496], %rd717;
	mov.b64 	%rd718, -4616189618054758400;
	st.global.u64 	[%rd4+10480], %rd718;
	mov.f64 	%fd1015, 0d7FF0000000000000;
	mov.f64 	%fd1014, 0dBFF0000000000000;
$L__BB1_343:
	ld.global.s8 	%rs45, [%rd126];
	cvt.s64.s16 	%rd128, %rs45;
	ld.global.s8 	%rs184, [%rd126+1];
	ld.global.u8 	%rs185, [%rd127+27];
	cvt.u64.u16 	%rd719, %rs185;
	cvt.s64.s8 	%rd129, %rd719;
	mov.b32 	%r96, {%rs45, %rs186};
	mov.b32 	%r655, {%rs45, %rs184};
	cvt.u32.u16 	%r656, %rs185;
	cvt.s32.s8 	%r657, %r656;
	mov.b32 	%r658, 1305;
	dp2a.lo.s32.u32 	%r659, %r655, %r658, %r657;
	mul.wide.s32 	%rd720, %r659, 8;
	add.s64 	%rd130, %rd705, %rd720;
	ld.const.f64 	%fd588, [%rd130+21000];
	abs.f64 	%fd589, %fd588;
	setp.geu.f64 	%p291, %fd589, 0d41CDCD64FF800000;
	@%p291 bra 	$L__BB1_351;
	ld.global.s8 	%r660, [%rd127+28];
	cvt.u16.u64 	%rs187, %rd129;
	{ .reg .b16 tmp; mov.b32 {%rs188, tmp}, %r96; }
	mov.b32 	%r661, {%rs188, %rs187};
	mov.b32 	%r662, 1305;
	dp2a.lo.s32.u32 	%r663, %r661, %r662, %r660;
	mul.wide.s32 	%rd722, %r663, 8;
	add.s64 	%rd131, %rd705, %rd722;
	ld.const.f64 	%fd590, [%rd131+23000];
	abs.f64 	%fd591, %fd590;
	setp.geu.f64 	%p292, %fd591, 0d41CDCD64FF800000;
	@%p292 bra 	$L__BB1_351;
	mad.lo.s64 	%rd724, %rd128, 5, %rd129;
	shl.b64 	%rd725, %rd724, 3;
	add.s64 	%rd727, %rd705, %rd725;
	ld.const.f64 	%fd592, [%rd727+45440];
	ld.const.f64 	%fd593, [%rd130+20000];
	add.f64 	%fd594, %fd592, %fd593;
	ld.const.f64 	%fd595, [%rd131+22000];
	add.f64 	%fd1012, %fd594, %fd595;
	st.global.f64 	[%rd4+10488], %fd1012;
	ld.global.s8 	%rs189, [%rd126];
	cvt.s32.s16 	%r664, %rs189;
	mul.wide.s32 	%rd728, %r664, 5;
	ld.global.s8 	%rs190, [%rd127+27];
	cvt.s64.s16 	%rd729, %rs190;
	add.s64 	%rd730, %rd728, %rd729;
	shl.b64 	%rd731, %rd730, 3;
	add.s64 	%rd732, %rd705, %rd731;
	ld.const.f64 	%fd596, [%rd732+45640];
	ld.global.s8 	%rs191, [%rd126+1];
	mov.b32 	%r665, {%rs189, %rs191};
	cvt.s32.s16 	%r666, %rs190;
	mov.b32 	%r667, 1305;
	dp2a.lo.s32.u32 	%r668, %r665, %r667, %r666;
	mul.wide.s32 	%rd733, %r668, 8;
	add.s64 	%rd734, %rd705, %rd733;
	ld.const.f64 	%fd597, [%rd734+21000];
	add.f64 	%fd598, %fd596, %fd597;
	ld.global.s8 	%r669, [%rd127+28];
	mov.b32 	%r670, {%rs189, %rs190};
	dp2a.lo.s32.u32 	%r671, %r670, %r667, %r669;
	mul.wide.s32 	%rd735, %r671, 8;
	add.s64 	%rd736, %rd705, %rd735;
	ld.const.f64 	%fd599, [%rd736+23000];
	add.f64 	%fd1013, %fd598, %fd599;
	st.global.f64 	[%rd4+10504], %fd1013;
	abs.f64 	%fd600, %fd1013;
	setp.leu.f64 	%p293, %fd600, 0d41CDCD64FF800000;
	@%p293 bra 	$L__BB1_347;
	mov.b64 	%rd737, 9218868437227405312;
	st.global.u64 	[%rd4+10504], %rd737;
	mov.b64 	%rd738, -4616189618054758400;
	st.global.u64 	[%rd4+10488], %rd738;
	mov.f64 	%fd1013, 0d7FF0000000000000;
	mov.f64 	%fd1012, 0dBFF0000000000000;
$L__BB1_347:
	ld.global.f64 	%fd108, [%rd4+10416];
	add.f64 	%fd603, %fd1013, %fd108;
	ld.global.f64 	%fd109, [%rd4+10424];
	add.f64 	%fd604, %fd1012, %fd109;
	ld.global.f64 	%fd110, [%rd4+10432];
	add.f64 	%fd605, %fd604, %fd110;
	div.rn.f64 	%fd111, %fd603, %fd605;
	st.global.f64 	[%rd4+10520], %fd111;
	abs.f64 	%fd606, %fd1015;
	setp.geu.f64 	%p294, %fd606, 0d41CDCD64FF800000;
	@%p294 bra 	$L__BB1_350;
	add.f64 	%fd607, %fd1015, %fd108;
	add.f64 	%fd608, %fd1014, %fd109;
	add.f64 	%fd609, %fd608, %fd110;
	div.rn.f64 	%fd610, %fd607, %fd609;
	st.global.f64 	[%rd4+10512], %fd610;
	setp.geu.f64 	%p295, %fd610, %fd111;
	@%p295 bra 	$L__BB1_351;
	st.global.f64 	[%rd4+10480], %fd1012;
	st.global.f64 	[%rd4+10496], %fd1013;
	st.global.f64 	[%rd4+10512], %fd111;
	mov.f64 	%fd1014, %fd1012;
	mov.f64 	%fd1015, %fd1013;
	bra.uni 	$L__BB1_351;
$L__BB1_350:
	st.global.f64 	[%rd4+10480], %fd1012;
	st.global.f64 	[%rd4+10496], %fd1013;
	st.global.f64 	[%rd4+10512], %fd111;
	mov.f64 	%fd1014, %fd1012;
	mov.f64 	%fd1015, %fd1013;
$L__BB1_351:
	ld.global.s8 	%rs192, [%rd126];
	cvt.s64.s16 	%rd132, %rs192;
	ld.global.s8 	%rs193, [%rd126+1];
	ld.global.u8 	%rs194, [%rd127+27];
	cvt.u64.u16 	%rd739, %rs194;
	cvt.s64.s8 	%rd133, %rd739;
	mov.b32 	%r672, {%rs192, %rs193};
	cvt.u32.u16 	%r673, %rs194;
	cvt.s32.s8 	%r674, %r673;
	mov.b32 	%r675, 1305;
	dp2a.lo.s32.u32 	%r676, %r672, %r675, %r674;
	mul.wide.s32 	%rd740, %r676, 8;
	mov.u64 	%rd741, parameter;
	add.s64 	%rd134, %rd741, %rd740;
	ld.const.f64 	%fd611, [%rd134+21000];
	abs.f64 	%fd612, %fd611;
	setp.geu.f64 	%p296, %fd612, 0d41CDCD64FF800000;
	@%p296 bra 	$L__BB1_358;
	mad.lo.s64 	%rd742, %rd132, 5, %rd133;
	shl.b64 	%rd743, %rd742, 3;
	add.s64 	%rd745, %rd741, %rd743;
	ld.const.f64 	%fd613, [%rd745+45440];
	ld.const.f64 	%fd614, [%rd134+20000];
	add.f64 	%fd1016, %fd613, %fd614;
	st.global.f64 	[%rd4+10488], %fd1016;
	ld.global.s8 	%rs195, [%rd126];
	cvt.s32.s16 	%r677, %rs195;
	mul.wide.s32 	%rd746, %r677, 5;
	ld.global.u8 	%rs196, [%rd127+27];
	cvt.u64.u16 	%rd747, %rs196;
	cvt.s64.s8 	%rd748, %rd747;
	add.s64 	%rd749, %rd746, %rd748;
	shl.b64 	%rd750, %rd749, 3;
	add.s64 	%rd751, %rd741, %rd750;
	ld.const.f64 	%fd615, [%rd751+45640];
	ld.global.s8 	%rs197, [%rd126+1];
	mov.b32 	%r678, {%rs195, %rs197};
	cvt.u32.u16 	%r679, %rs196;
	cvt.s32.s8 	%r680, %r679;
	mov.b32 	%r681, 1305;
	dp2a.lo.s32.u32 	%r682, %r678, %r681, %r680;
	mul.wide.s32 	%rd752, %r682, 8;
	add.s64 	%rd753, %rd741, %rd752;
	ld.const.f64 	%fd616, [%rd753+21000];
	add.f64 	%fd1017, %fd615, %fd616;
	st.global.f64 	[%rd4+10504], %fd1017;
	abs.f64 	%fd617, %fd1017;
	setp.leu.f64 	%p297, %fd617, 0d41CDCD64FF800000;
	@%p297 bra 	$L__BB1_354;
	mov.b64 	%rd754, 9218868437227405312;
	st.global.u64 	[%rd4+10504], %rd754;
	mov.b64 	%rd755, -4616189618054758400;
	st.global.u64 	[%rd4+10488], %rd755;
	mov.f64 	%fd1017, 0d7FF0000000000000;
	mov.f64 	%fd1016, 0dBFF0000000000000;
$L__BB1_354:
	ld.global.f64 	%fd118, [%rd4+10416];
	add.f64 	%fd620, %fd1017, %fd118;
	ld.global.f64 	%fd119, [%rd4+10424];
	add.f64 	%fd621, %fd1016, %fd119;
	ld.global.f64 	%fd120, [%rd4+10432];
	add.f64 	%fd622, %fd621, %fd120;
	div.rn.f64 	%fd121, %fd620, %fd622;
	st.global.f64 	[%rd4+10520], %fd121;
	abs.f64 	%fd623, %fd1015;
	setp.geu.f64 	%p298, %fd623, 0d41CDCD64FF800000;
	@%p298 bra 	$L__BB1_357;
	add.f64 	%fd624, %fd1015, %fd118;
	add.f64 	%fd625, %fd1014, %fd119;
	add.f64 	%fd626, %fd625, %fd120;
	div.rn.f64 	%fd627, %fd624, %fd626;
	st.global.f64 	[%rd4+10512], %fd627;
	setp.geu.f64 	%p299, %fd627, %fd121;
	@%p299 bra 	$L__BB1_358;
	st.global.f64 	[%rd4+10480], %fd1016;
	st.global.f64 	[%rd4+10496], %fd1017;
	st.global.f64 	[%rd4+10512], %fd121;
	mov.f64 	%fd1014, %fd1016;
	mov.f64 	%fd1015, %fd1017;
	bra.uni 	$L__BB1_358;
$L__BB1_357:
	st.global.f64 	[%rd4+10480], %fd1016;
	st.global.f64 	[%rd4+10496], %fd1017;
	st.global.f64 	[%rd4+10512], %fd121;
	mov.f64 	%fd1014, %fd1016;
	mov.f64 	%fd1015, %fd1017;
$L__BB1_358:
	ld.global.s8 	%rs198, [%rd126];
	cvt.s64.s16 	%rd135, %rs198;
	ld.global.s8 	%rs199, [%rd127+27];
	cvt.s64.s16 	%rd136, %rs199;
	ld.global.s8 	%r683, [%rd127+28];
	mov.b32 	%r684, {%rs198, %rs199};
	mov.b32 	%r685, 1305;
	dp2a.lo.s32.u32 	%r686, %r684, %r685, %r683;
	mul.wide.s32 	%rd756, %r686, 8;
	mov.u64 	%rd757, parameter;
	add.s64 	%rd137, %rd757, %rd756;
	ld.const.f64 	%fd628, [%rd137+23000];
	abs.f64 	%fd629, %fd628;
	setp.lt.f64 	%p300, %fd629, 0d41CDCD64FF800000;
	@%p300 bra 	$L__BB1_360;
	ld.global.f64 	%fd1026, [%rd4+10416];
	ld.global.f64 	%fd1025, [%rd4+10424];
	ld.global.f64 	%fd1024, [%rd4+10432];
	bra.uni 	$L__BB1_366;
$L__BB1_360:
	mad.lo.s64 	%rd758, %rd135, 5, %rd136;
	shl.b64 	%rd759, %rd758, 3;
	add.s64 	%rd761, %rd757, %rd759;
	ld.const.f64 	%fd630, [%rd761+45440];
	ld.const.f64 	%fd631, [%rd137+22000];
	add.f64 	%fd1020, %fd630, %fd631;
	st.global.f64 	[%rd4+10488], %fd1020;
	ld.global.s8 	%rs200, [%rd126];
	cvt.s32.s16 	%r687, %rs200;
	mul.wide.s32 	%rd762, %r687, 5;
	ld.global.s8 	%rs201, [%rd127+27];
	cvt.s64.s16 	%rd763, %rs201;
	add.s64 	%rd764, %rd762, %rd763;
	shl.b64 	%rd765, %rd764, 3;
	add.s64 	%rd766, %rd757, %rd765;
	ld.const.f64 	%fd632, [%rd766+45640];
	ld.global.s8 	%r688, [%rd127+28];
	mov.b32 	%r689, {%rs200, %rs201};
	mov.b32 	%r690, 1305;
	dp2a.lo.s32.u32 	%r691, %r689, %r690, %r688;
	mul.wide.s32 	%rd767, %r691, 8;
	add.s64 	%rd768, %rd757, %rd767;
	ld.const.f64 	%fd633, [%rd768+23000];
	add.f64 	%fd1021, %fd632, %fd633;
	st.global.f64 	[%rd4+10504], %fd1021;
	abs.f64 	%fd634, %fd1021;
	setp.leu.f64 	%p301, %fd634, 0d41CDCD64FF800000;
	@%p301 bra 	$L__BB1_362;
	mov.b64 	%rd769, 9218868437227405312;
	st.global.u64 	[%rd4+10504], %rd769;
	mov.b64 	%rd770, -4616189618054758400;
	st.global.u64 	[%rd4+10488], %rd770;
	mov.f64 	%fd1021, 0d7FF0000000000000;
	mov.f64 	%fd1020, 0dBFF0000000000000;
$L__BB1_362:
	ld.global.f64 	%fd1026, [%rd4+10416];
	add.f64 	%fd637, %fd1021, %fd1026;
	ld.global.f64 	%fd1025, [%rd4+10424];
	add.f64 	%fd638, %fd1020, %fd1025;
	ld.global.f64 	%fd1024, [%rd4+10432];
	add.f64 	%fd639, %fd638, %fd1024;
	div.rn.f64 	%fd134, %fd637, %fd639;
	st.global.f64 	[%rd4+10520], %fd134;
	abs.f64 	%fd640, %fd1015;
	setp.geu.f64 	%p302, %fd640, 0d41CDCD64FF800000;
	@%p302 bra 	$L__BB1_365;
	add.f64 	%fd641, %fd1015, %fd1026;
	add.f64 	%fd642, %fd1014, %fd1025;
	add.f64 	%fd643, %fd642, %fd1024;
	div.rn.f64 	%fd644, %fd641, %fd643;
	st.global.f64 	[%rd4+10512], %fd644;
	setp.geu.f64 	%p303, %fd644, %fd134;
	@%p303 bra 	$L__BB1_366;
	st.global.f64 	[%rd4+10480], %fd1020;
	st.global.f64 	[%rd4+10496], %fd1021;
	st.global.f64 	[%rd4+10512], %fd134;
	mov.f64 	%fd1014, %fd1020;
	mov.f64 	%fd1015, %fd1021;
	bra.uni 	$L__BB1_366;
$L__BB1_365:
	st.global.f64 	[%rd4+10480], %fd1020;
	st.global.f64 	[%rd4+10496], %fd1021;
	st.global.f64 	[%rd4+10512], %fd134;
	mov.f64 	%fd1014, %fd1020;
	mov.f64 	%fd1015, %fd1021;
$L__BB1_366:
	ld.global.s8 	%r692, [%rd126];
	mul.wide.s32 	%rd771, %r692, 5;
	ld.global.s8 	%rd772, [%rd127+27];
	add.s64 	%rd773, %rd771, %rd772;
	shl.b64 	%rd774, %rd773, 3;
	mov.u64 	%rd775, parameter;
	add.s64 	%rd776, %rd775, %rd774;
	ld.const.f64 	%fd1031, [%rd776+45440];
	st.global.f64 	[%rd4+10488], %fd1031;
	ld.global.s8 	%r693, [%rd126];
	mul.wide.s32 	%rd777, %r693, 5;
	ld.global.s8 	%rd778, [%rd127+27];
	add.s64 	%rd779, %rd777, %rd778;
	shl.b64 	%rd780, %rd779, 3;
	add.s64 	%rd781, %rd775, %rd780;
	ld.const.f64 	%fd1030, [%rd781+45640];
	st.global.f64 	[%rd4+10504], %fd1030;
	add.f64 	%fd645, %fd1030, %fd1026;
	add.f64 	%fd646, %fd1031, %fd1025;
	add.f64 	%fd647, %fd646, %fd1024;
	div.rn.f64 	%fd142, %fd645, %fd647;
	st.global.f64 	[%rd4+10520], %fd142;
	abs.f64 	%fd648, %fd1015;
	setp.geu.f64 	%p304, %fd648, 0d41CDCD64FF800000;
	@%p304 bra 	$L__BB1_368;
	ld.global.f64 	%fd649, [%rd4+10512];
	setp.lt.f64 	%p305, %fd649, %fd142;
	selp.f64 	%fd1030, %fd1030, %fd1015, %p305;
	selp.f64 	%fd1031, %fd1031, %fd1014, %p305;
$L__BB1_368:
	add.f64 	%fd150, %fd1031, 0d3EB0C6F7A0B5ED8D;
	st.global.f64 	[%rd4+10448], %fd150;
	add.f64 	%fd151, %fd1030, 0d3EB0C6F7A0B5ED8D;
	st.global.f64 	[%rd4+10456], %fd151;
	ld.global.u32 	%r694, [%rd5+408];
	add.s32 	%r695, %r694, -1;
	ld.global.u32 	%r696, [%rd5+412];
	add.s32 	%r697, %r2, %r696;
	mad.lo.s32 	%r698, %r695, %r1148, %r697;
	mul.wide.s32 	%rd782, %r698, 8;
	add.s64 	%rd783, %rd3, %rd782;
	ld.global.f64 	%fd650, [%rd783];
	add.f64 	%fd651, %fd650, %fd151;
	add.f64 	%fd652, %fd651, %fd1026;
	ld.global.f64 	%fd653, [%rd783+5000];
	add.f64 	%fd654, %fd653, %fd150;
	add.f64 	%fd655, %fd654, %fd1025;
	add.f64 	%fd656, %fd655, %fd1024;
	div.rn.f64 	%fd657, %fd652, %fd656;
	add.f64 	%fd152, %fd657, 0dC071126666666666;
	st.global.f64 	[%rd4+10464], %fd152;
	ld.global.f64 	%fd658, [%rd4+10440];
	setp.leu.f64 	%p306, %fd152, %fd658;
	ld.global.u32 	%r1180, [%rd5+412];
	@%p306 bra 	$L__BB1_372;
	ld.global.u32 	%r699, [%rd5+408];
	add.s32 	%r700, %r699, -1;
	mad.lo.s32 	%r701, %r1, 1331, %r1180;
	mad.lo.s32 	%r702, %r700, %r1148, %r701;
	add.s32 	%r703, %r702, 624;
	mul.wide.s32 	%rd784, %r703, 8;
	add.s64 	%rd138, %rd3, %rd784;
	ld.global.f64 	%fd659, [%rd138];
	add.f64 	%fd660, %fd659, %fd150;
	setp.geu.f64 	%p307, %fd660, 0d0000000000000000;
	@%p307 bra 	$L__BB1_372;
	ld.global.f64 	%fd661, [%rd138+-5000];
	add.f64 	%fd662, %fd151, %fd661;
	setp.geu.f64 	%p308, %fd662, 0d0000000000000000;
	@%p308 bra 	$L__BB1_372;
	st.global.f64 	[%rd4+10440], %fd152;
	ld.global.u32 	%r704, [%rd5+408];
	st.global.u32 	[%rd5+400], %r704;
	ld.global.u32 	%r1180, [%rd5+412];
	st.global.u32 	[%rd5+404], %r1180;
$L__BB1_372:
	add.s32 	%r1179, %r1180, 1;
	st.global.u32 	[%rd5+412], %r1179;
	setp.lt.s32 	%p309, %r1180, %r1148;
	@%p309 bra 	$L__BB1_339;
	ld.global.u32 	%r705, [%rd5+408];
	add.s32 	%r706, %r705, 1;
	st.global.u32 	[%rd5+408], %r706;
	setp.lt.s32 	%p310, %r705, %r1148;
	@%p310 bra 	$L__BB1_338;
	ld.global.f64 	%fd663, [%rd4+10440];
	abs.f64 	%fd664, %fd663;
	setp.gt.f64 	%p311, %fd664, 0d41CDCD64FF800000;
	@%p311 bra 	$L__BB1_376;
	ld.global.s32 	%rd1270, [%rd5+400];
	ld.global.s32 	%rd1269, [%rd5+404];
	bra.uni 	$L__BB1_377;
$L__BB1_376:
	mov.b32 	%r707, 1;
	st.global.u32 	[%rd5+404], %r707;
	st.global.u32 	[%rd5+400], %r707;
	mov.b64 	%rd1269, 1;
	mov.u64 	%rd1270, %rd1269;
$L__BB1_377:
	add.s64 	%rd143, %rd6, %rd1270;
	ld.global.u8 	%rs46, [%rd143];
	cvt.u32.u16 	%r708, %rs46;
	cvt.s32.s8 	%r709, %r708;
	add.s64 	%rd144, %rd6, %rd1269;
	ld.global.u8 	%rs47, [%rd144+27];
	cvt.u32.u16 	%r710, %rs47;
	cvt.s32.s8 	%r711, %r710;
	add.s32 	%r712, %r711, %r709;
	setp.eq.s32 	%p312, %r712, 3;
	@%p312 bra 	$L__BB1_379;
	mov.b64 	%rd786, -4616189618054758400;
	st.global.u64 	[%rd4+10448], %rd786;
	mov.b64 	%rd787, 9218868437227405312;
	st.global.u64 	[%rd4+10456], %rd787;
	bra.uni 	$L__BB1_409;
$L__BB1_379:
	mul.wide.s32 	%rd788, %r709, 5;
	cvt.u64.u16 	%rd789, %rs47;
	cvt.s64.s8 	%rd790, %rd789;
	add.s64 	%rd791, %rd788, %rd790;
	shl.b64 	%rd792, %rd791, 3;
	mov.u64 	%rd793, parameter;
	add.s64 	%rd794, %rd793, %rd792;
	ld.const.f64 	%fd665, [%rd794+45440];
	ld.global.s8 	%r715, [%rd144+28];
	ld.global.u8 	%r716, [%rd143+1];
	prmt.b32 	%r717, %r708, %r716, 0x3340U;
	prmt.b32 	%r719, %r710, 0, 0x3340U;
	prmt.b32 	%r720, %r717, %r719, 0x5410U;
	mov.b32 	%r721, 334205;
	dp4a.s32.u32 	%r722, %r720, %r721, %r715;
	mul.wide.s32 	%rd795, %r722, 8;
	add.s64 	%rd796, %rd793, %rd795;
	ld.const.f64 	%fd666, [%rd796+35440];
	add.f64 	%fd1036, %fd665, %fd666;
	st.global.f64 	[%rd4+10480], %fd1036;
	ld.global.s8 	%r723, [%rd143];
	mul.wide.s32 	%rd797, %r723, 5;
	ld.global.u8 	%rs202, [%rd144+27];
	cvt.u64.u16 	%rd798, %rs202;
	cvt.s64.s8 	%rd799, %rd798;
	add.s64 	%rd800, %rd797, %rd799;
	shl.b64 	%rd801, %rd800, 3;
	add.s64 	%rd802, %rd793, %rd801;
	ld.const.f64 	%fd667, [%rd802+45640];
	ld.global.s8 	%r724, [%rd144+28];
	ld.global.u8 	%r725, [%rd143+1];
	prmt.b32 	%r726, %r723, %r725, 0x3340U;
	cvt.u32.u16 	%r727, %rs202;
	prmt.b32 	%r728, %r727, 0, 0x3340U;
	prmt.b32 	%r729, %r726, %r728, 0x5410U;
	dp4a.s32.u32 	%r730, %r729, %r721, %r724;
	mul.wide.s32 	%rd803, %r730, 8;
	add.s64 	%rd804, %rd793, %rd803;
	ld.const.f64 	%fd668, [%rd804+40440];
	add.f64 	%fd1037, %fd667, %fd668;
	st.global.f64 	[%rd4+10496], %fd1037;
	abs.f64 	%fd669, %fd1037;
	setp.leu.f64 	%p313, %fd669, 0d41CDCD64FF800000;
	@%p313 bra 	$L__BB1_381;
	mov.b64 	%rd805, 9218868437227405312;
	st.global.u64 	[%rd4+10496], %rd805;
	mov.b64 	%rd806, -4616189618054758400;
	st.global.u64 	[%rd4+10480], %rd806;
	mov.f64 	%fd1037, 0d7FF0000000000000;
	mov.f64 	%fd1036, 0dBFF0000000000000;
$L__BB1_381:
	ld.global.s8 	%rs48, [%rd143];
	cvt.s64.s16 	%rd145, %rs48;
	ld.global.s8 	%rs203, [%rd143+1];
	ld.global.u8 	%rs204, [%rd144+27];
	cvt.u64.u16 	%rd807, %rs204;
	cvt.s64.s8 	%rd146, %rd807;
	mov.b32 	%r101, {%rs48, %rs205};
	mov.b32 	%r731, {%rs48, %rs203};
	cvt.u32.u16 	%r732, %rs204;
	cvt.s32.s8 	%r733, %r732;
	mov.b32 	%r734, 1305;
	dp2a.lo.s32.u32 	%r735, %r731, %r734, %r733;
	mul.wide.s32 	%rd808, %r735, 8;
	add.s64 	%rd147, %rd793, %rd808;
	ld.const.f64 	%fd672, [%rd147+21000];
	abs.f64 	%fd673, %fd672;
	setp.geu.f64 	%p314, %fd673, 0d41CDCD64FF800000;
	@%p314 bra 	$L__BB1_389;
	ld.global.s8 	%r736, [%rd144+28];
	cvt.u16.u64 	%rs206, %rd146;
	{ .reg .b16 tmp; mov.b32 {%rs207, tmp}, %r101; }
	mov.b32 	%r737, {%rs207, %rs206};
	mov.b32 	%r738, 1305;
	dp2a.lo.s32.u32 	%r739, %r737, %r738, %r736;
	mul.wide.s32 	%rd810, %r739, 8;
	add.s64 	%rd148, %rd793, %rd810;
	ld.const.f64 	%fd674, [%rd148+23000];
	abs.f64 	%fd675, %fd674;
	setp.geu.f64 	%p315, %fd675, 0d41CDCD64FF800000;
	@%p315 bra 	$L__BB1_389;
	mad.lo.s64 	%rd812, %rd145, 5, %rd146;
	shl.b64 	%rd813, %rd812, 3;
	add.s64 	%rd815, %rd793, %rd813;
	ld.const.f64 	%fd676, [%rd815+45440];
	ld.const.f64 	%fd677, [%rd147+20000];
	add.f64 	%fd678, %fd676, %fd677;
	ld.const.f64 	%fd679, [%rd148+22000];
	add.f64 	%fd1034, %fd678, %fd679;
	st.global.f64 	[%rd4+10488], %fd1034;
	ld.global.s8 	%rs208, [%rd143];
	cvt.s32.s16 	%r740, %rs208;
	mul.wide.s32 	%rd816, %r740, 5;
	ld.global.s8 	%rs209, [%rd144+27];
	cvt.s64.s16 	%rd817, %rs209;
	add.s64 	%rd818, %rd816, %rd817;
	shl.b64 	%rd819, %rd818, 3;
	add.s64 	%rd820, %rd793, %rd819;
	ld.const.f64 	%fd680, [%rd820+45640];
	ld.global.s8 	%rs210, [%rd143+1];
	mov.b32 	%r741, {%rs208, %rs210};
	cvt.s32.s16 	%r742, %rs209;
	mov.b32 	%r743, 1305;
	dp2a.lo.s32.u32 	%r744, %r741, %r743, %r742;
	mul.wide.s32 	%rd821, %r744, 8;
	add.s64 	%rd822, %rd793, %rd821;
	ld.const.f64 	%fd681, [%rd822+21000];
	add.f64 	%fd682, %fd680, %fd681;
	ld.global.s8 	%r745, [%rd144+28];
	mov.b32 	%r746, {%rs208, %rs209};
	dp2a.lo.s32.u32 	%r747, %r746, %r743, %r745;
	mul.wide.s32 	%rd823, %r747, 8;
	add.s64 	%rd824, %rd793, %rd823;
	ld.const.f64 	%fd683, [%rd824+23000];
	add.f64 	%fd1035, %fd682, %fd683;
	st.global.f64 	[%rd4+10504], %fd1035;
	abs.f64 	%fd684, %fd1035;
	setp.leu.f64 	%p316, %fd684, 0d41CDCD64FF800000;
	@%p316 bra 	$L__BB1_385;
	mov.b64 	%rd825, 9218868437227405312;
	st.global.u64 	[%rd4+10504], %rd825;
	mov.b64 	%rd826, -4616189618054758400;
	st.global.u64 	[%rd4+10488], %rd826;
	mov.f64 	%fd1035, 0d7FF0000000000000;
	mov.f64 	%fd1034, 0dBFF0000000000000;
$L__BB1_385:
	ld.global.f64 	%fd161, [%rd4+10416];
	add.f64 	%fd687, %fd1035, %fd161;
	ld.global.f64 	%fd162, [%rd4+10424];
	add.f64 	%fd688, %fd1034, %fd162;
	ld.global.f64 	%fd163, [%rd4+10432];
	add.f64 	%fd689, %fd688, %fd163;
	div.rn.f64 	%fd164, %fd687, %fd689;
	st.global.f64 	[%rd4+10520], %fd164;
	abs.f64 	%fd690, %fd1037;
	setp.geu.f64 	%p317, %fd690, 0d41CDCD64FF800000;
	@%p317 bra 	$L__BB1_388;
	add.f64 	%fd691, %fd1037, %fd161;
	add.f64 	%fd692, %fd1036, %fd162;
	add.f64 	%fd693, %fd692, %fd163;
	div.rn.f64 	%fd694, %fd691, %fd693;
	st.global.f64 	[%rd4+10512], %fd694;
	setp.geu.f64 	%p318, %fd694, %fd164;
	@%p318 bra 	$L__BB1_389;
	st.global.f64 	[%rd4+10480], %fd1034;
	st.global.f64 	[%rd4+10496], %fd1035;
	st.global.f64 	[%rd4+10512], %fd164;
	mov.f64 	%fd1036, %fd1034;
	mov.f64 	%fd1037, %fd1035;
	bra.uni 	$L__BB1_389;
$L__BB1_388:
	st.global.f64 	[%rd4+10480], %fd1034;
	st.global.f64 	[%rd4+10496], %fd1035;
	st.global.f64 	[%rd4+10512], %fd164;
	mov.f64 	%fd1036, %fd1034;
	mov.f64 	%fd1037, %fd1035;
$L__BB1_389:
	ld.global.s8 	%rs211, [%rd143];
	cvt.s64.s16 	%rd149, %rs211;
	ld.global.s8 	%rs212, [%rd143+1];
	ld.global.u8 	%rs213, [%rd144+27];
	cvt.u64.u16 	%rd827, %rs213;
	cvt.s64.s8 	%rd150, %rd827;
	mov.b32 	%r748, {%rs211, %rs212};
	cvt.u32.u16 	%r749, %rs213;
	cvt.s32.s8 	%r750, %r749;
	mov.b32 	%r751, 1305;
	dp2a.lo.s32.u32 	%r752, %r748, %r751, %r750;
	mul.wide.s32 	%rd828, %r752, 8;
	mov.u64 	%rd829, parameter;
	add.s64 	%rd151, %rd829, %rd828;
	ld.const.f64 	%fd695, [%rd151+21000];
	abs.f64 	%fd696, %fd695;
	setp.geu.f64 	%p319, %fd696, 0d41CDCD64FF800000;
	@%p319 bra 	$L__BB1_396;
	mad.lo.s64 	%rd830, %rd149, 5, %rd150;
	shl.b64 	%rd831, %rd830, 3;
	add.s64 	%rd833, %rd829, %rd831;
	ld.const.f64 	%fd697, [%rd833+45440];
	ld.const.f64 	%fd698, [%rd151+20000];
	add.f64 	%fd1038, %fd697, %fd698;
	st.global.f64 	[%rd4+10488], %fd1038;
	ld.global.s8 	%rs214, [%rd143];
	cvt.s32.s16 	%r753, %rs214;
	mul.wide.s32 	%rd834, %r753, 5;
	ld.global.u8 	%rs215, [%rd144+27];
	cvt.u64.u16 	%rd835, %rs215;
	cvt.s64.s8 	%rd836, %rd835;
	add.s64 	%rd837, %rd834, %rd836;
	shl.b64 	%rd838, %rd837, 3;
	add.s64 	%rd839, %rd829, %rd838;
	ld.const.f64 	%fd699, [%rd839+45640];
	ld.global.s8 	%rs216, [%rd143+1];
	mov.b32 	%r754, {%rs214, %rs216};
	cvt.u32.u16 	%r755, %rs215;
	cvt.s32.s8 	%r756, %r755;
	mov.b32 	%r757, 1305;
	dp2a.lo.s32.u32 	%r758, %r754, %r757, %r756;
	mul.wide.s32 	%rd840, %r758, 8;
	add.s64 	%rd841, %rd829, %rd840;
	ld.const.f64 	%fd700, [%rd841+21000];
	add.f64 	%fd1039, %fd699, %fd700;
	st.global.f64 	[%rd4+10504], %fd1039;
	abs.f64 	%fd701, %fd1039;
	setp.leu.f64 	%p320, %fd701, 0d41CDCD64FF800000;
	@%p320 bra 	$L__BB1_392;
	mov.b64 	%rd842, 9218868437227405312;
	st.global.u64 	[%rd4+10504], %rd842;
	mov.b64 	%rd843, -4616189618054758400;
	st.global.u64 	[%rd4+10488], %rd843;
	mov.f64 	%fd1039, 0d7FF0000000000000;
	mov.f64 	%fd1038, 0dBFF0000000000000;
$L__BB1_392:
	ld.global.f64 	%fd171, [%rd4+10416];
	add.f64 	%fd704, %fd1039, %fd171;
	ld.global.f64 	%fd172, [%rd4+10424];
	add.f64 	%fd705, %fd1038, %fd172;
	ld.global.f64 	%fd173, [%rd4+10432];
	add.f64 	%fd706, %fd705, %fd173;
	div.rn.f64 	%fd174, %fd704, %fd706;
	st.global.f64 	[%rd4+10520], %fd174;
	abs.f64 	%fd707, %fd1037;
	setp.geu.f64 	%p321, %fd707, 0d41CDCD64FF800000;
	@%p321 bra 	$L__BB1_395;
	add.f64 	%fd708, %fd1037, %fd171;
	add.f64 	%fd709, %fd1036, %fd172;
	add.f64 	%fd710, %fd709, %fd173;
	div.rn.f64 	%fd711, %fd708, %fd710;
	st.global.f64 	[%rd4+10512], %fd711;
	setp.geu.f64 	%p322, %fd711, %fd174;
	@%p322 bra 	$L__BB1_396;
	st.global.f64 	[%rd4+10480], %fd1038;
	st.global.f64 	[%rd4+10496], %fd1039;
	st.global.f64 	[%rd4+10512], %fd174;
	mov.f64 	%fd1036, %fd1038;
	mov.f64 	%fd1037, %fd1039;
	bra.uni 	$L__BB1_396;
$L__BB1_395:
	st.global.f64 	[%rd4+10480], %fd1038;
	st.global.f64 	[%rd4+10496], %fd1039;
	st.global.f64 	[%rd4+10512], %fd174;
	mov.f64 	%fd1036, %fd1038;
	mov.f64 	%fd1037, %fd1039;
$L__BB1_396:
	ld.global.s8 	%rs217, [%rd143];
	cvt.s64.s16 	%rd152, %rs217;
	ld.global.s8 	%rs218, [%rd144+27];
	cvt.s64.s16 	%rd153, %rs218;
	ld.global.s8 	%r759, [%rd144+28];
	mov.b32 	%r760, {%rs217, %rs218};
	mov.b32 	%r761, 1305;
	dp2a.lo.s32.u32 	%r762, %r760, %r761, %r759;
	mul.wide.s32 	%rd844, %r762, 8;
	mov.u64 	%rd845, parameter;
	add.s64 	%rd154, %rd845, %rd844;
	ld.const.f64 	%fd712, [%rd154+23000];
	abs.f64 	%fd713, %fd712;
	setp.lt.f64 	%p323, %fd713, 0d41CDCD64FF800000;
	@%p323 bra 	$L__BB1_398;
	ld.global.f64 	%fd1048, [%rd4+10416];
	ld.global.f64 	%fd1047, [%rd4+10424];
	ld.global.f64 	%fd1046, [%rd4+10432];
	bra.uni 	$L__BB1_404;
$L__BB1_398:
	mad.lo.s64 	%rd846, %rd152, 5, %rd153;
	shl.b64 	%rd847, %rd846, 3;
	add.s64 	%rd849, %rd845, %rd847;
	ld.const.f64 	%fd714, [%rd849+45440];
	ld.const.f64 	%fd715, [%rd154+22000];
	add.f64 	%fd1042, %fd714, %fd715;
	st.global.f64 	[%rd4+10488], %fd1042;
	ld.global.s8 	%rs219, [%rd143];
	cvt.s32.s16 	%r763, %rs219;
	mul.wide.s32 	%rd850, %r763, 5;
	ld.global.s8 	%rs220, [%rd144+27];
	cvt.s64.s16 	%rd851, %rs220;
	add.s64 	%rd852, %rd850, %rd851;
	shl.b64 	%rd853, %rd852, 3;
	add.s64 	%rd854, %rd845, %rd853;
	ld.const.f64 	%fd716, [%rd854+45640];
	ld.global.s8 	%r764, [%rd144+28];
	mov.b32 	%r765, {%rs219, %rs220};
	mov.b32 	%r766, 1305;
	dp2a.lo.s32.u32 	%r767, %r765, %r766, %r764;
	mul.wide.s32 	%rd855, %r767, 8;
	add.s64 	%rd856, %rd845, %rd855;
	ld.const.f64 	%fd717, [%rd856+23000];
	add.f64 	%fd1043, %fd716, %fd717;
	st.global.f64 	[%rd4+10504], %fd1043;
	abs.f64 	%fd718, %fd1043;
	setp.leu.f64 	%p324, %fd718, 0d41CDCD64FF800000;
	@%p324 bra 	$L__BB1_400;
	mov.b64 	%rd857, 9218868437227405312;
	st.global.u64 	[%rd4+10504], %rd857;
	mov.b64 	%rd858, -4616189618054758400;
	st.global.u64 	[%rd4+10488], %rd858;
	mov.f64 	%fd1043, 0d7FF0000000000000;
	mov.f64 	%fd1042, 0dBFF0000000000000;
$L__BB1_400:
	ld.global.f64 	%fd1048, [%rd4+10416];
	add.f64 	%fd721, %fd1043, %fd1048;
	ld.global.f64 	%fd1047, [%rd4+10424];
	add.f64 	%fd722, %fd1042, %fd1047;
	ld.global.f64 	%fd1046, [%rd4+10432];
	add.f64 	%fd723, %fd722, %fd1046;
	div.rn.f64 	%fd187, %fd721, %fd723;
	st.global.f64 	[%rd4+10520], %fd187;
	abs.f64 	%fd724, %fd1037;
	setp.geu.f64 	%p325, %fd724, 0d41CDCD64FF800000;
	@%p325 bra 	$L__BB1_403;
	add.f64 	%fd725, %fd1037, %fd1048;
	add.f64 	%fd726, %fd1036, %fd1047;
	add.f64 	%fd727, %fd726, %fd1046;
	div.rn.f64 	%fd728, %fd725, %fd727;
	st.global.f64 	[%rd4+10512], %fd728;
	setp.geu.f64 	%p326, %fd728, %fd187;
	@%p326 bra 	$L__BB1_404;
	st.global.f64 	[%rd4+10480], %fd1042;
	st.global.f64 	[%rd4+10496], %fd1043;
	st.global.f64 	[%rd4+10512], %fd187;
	mov.f64 	%fd1036, %fd1042;
	mov.f64 	%fd1037, %fd1043;
	bra.uni 	$L__BB1_404;
$L__BB1_403:
	st.global.f64 	[%rd4+10480], %fd1042;
	st.global.f64 	[%rd4+10496], %fd1043;
	st.global.f64 	[%rd4+10512], %fd187;
	mov.f64 	%fd1036, %fd1042;
	mov.f64 	%fd1037, %fd1043;
$L__BB1_404:
	ld.global.s8 	%r768, [%rd143];
	mul.wide.s32 	%rd859, %r768, 5;
	ld.global.s8 	%rd860, [%rd144+27];
	add.s64 	%rd861, %rd859, %rd860;
	shl.b64 	%rd862, %rd861, 3;
	mov.u64 	%rd863, parameter;
	add.s64 	%rd864, %rd863, %rd862;
	ld.const.f64 	%fd193, [%rd864+45440];
	st.global.f64 	[%rd4+10488], %fd193;
	ld.global.s8 	%r769, [%rd143];
	mul.wide.s32 	%rd865, %r769, 5;
	ld.global.s8 	%rd866, [%rd144+27];
	add.s64 	%rd867, %rd865, %rd866;
	shl.b64 	%rd868, %rd867, 3;
	add.s64 	%rd869, %rd863, %rd868;
	ld.const.f64 	%fd194, [%rd869+45640];
	st.global.f64 	[%rd4+10504], %fd194;
	add.f64 	%fd729, %fd194, %fd1048;
	add.f64 	%fd730, %fd193, %fd1047;
	add.f64 	%fd731, %fd730, %fd1046;
	div.rn.f64 	%fd195, %fd729, %fd731;
	st.global.f64 	[%rd4+10520], %fd195;
	abs.f64 	%fd732, %fd1037;
	setp.geu.f64 	%p327, %fd732, 0d41CDCD64FF800000;
	@%p327 bra 	$L__BB1_408;
	ld.global.f64 	%fd733, [%rd4+10512];
	setp.geu.f64 	%p328, %fd733, %fd195;
	@%p328 bra 	$L__BB1_407;
	st.global.f64 	[%rd4+10448], %fd193;
	st.global.f64 	[%rd4+10456], %fd194;
	bra.uni 	$L__BB1_409;
$L__BB1_407:
	st.global.f64 	[%rd4+10448], %fd1036;
	st.global.f64 	[%rd4+10456], %fd1037;
	bra.uni 	$L__BB1_409;
$L__BB1_408:
	st.global.f64 	[%rd4+10448], %fd193;
	st.global.f64 	[%rd4+10456], %fd194;
$L__BB1_409:
	mov.b32 	%r1181, 0;
	st.global.u32 	[%rd5+408], %r1181;
$L__BB1_410:
	mul.wide.s32 	%rd870, %r1181, 4;
	add.s64 	%rd871, %rd5, %rd870;
	mov.b32 	%r771, 0;
	st.global.u32 	[%rd871], %r771;
	ld.global.u32 	%r772, [%rd5+408];
	add.s32 	%r1181, %r772, 1;
	st.global.u32 	[%rd5+408], %r1181;
	setp.lt.s32 	%p329, %r1181, %r1148;
	@%p329 bra 	$L__BB1_410;
	mov.b32 	%r1182, 0;
	st.global.u32 	[%rd5+412], %r1182;
$L__BB1_412:
	mul.wide.s32 	%rd872, %r1182, 4;
	add.s64 	%rd873, %rd5, %rd872;
	mov.b32 	%r774, 0;
	st.global.u32 	[%rd873+100], %r774;
	ld.global.u32 	%r775, [%rd5+412];
	add.s32 	%r1182, %r775, 1;
	st.global.u32 	[%rd5+412], %r1182;
	setp.lt.s32 	%p330, %r1182, %r1148;
	@%p330 bra 	$L__BB1_412;
	ld.global.u32 	%r1184, [%rd5+400];
	add.s32 	%r107, %r1184, -1;
	ld.global.u32 	%r1183, [%rd5+404];
	add.s32 	%r776, %r2, %r1183;
	mad.lo.s32 	%r777, %r107, %r1148, %r776;
	mul.wide.s32 	%rd874, %r777, 8;
	add.s64 	%rd875, %rd3, %rd874;
	ld.global.f64 	%fd734, [%rd875];
	abs.f64 	%fd735, %fd734;
	setp.lt.f64 	%p331, %fd735, 0d41CDCD64FF800000;
	@%p331 bra 	$L__BB1_415;
	ld.global.f64 	%fd1076, [%rd4+10472];
	bra.uni 	$L__BB1_567;
$L__BB1_415:
	ld.param.u64 	%rd1220, [_Z16candidate_primerPcPiS0_S0_iffiiS_PdS0__param_11];
	mul.wide.s32 	%rd876, %r107, 4;
	add.s64 	%rd877, %rd5, %rd876;
	st.global.u32 	[%rd877], %r1183;
	mad.lo.s32 	%r778, %r1, -1214, %r2;
	add.s32 	%r779, %r778, %r1183;
	add.s32 	%r780, %r779, 25;
	cvta.to.global.u64 	%rd878, %rd1220;
	mul.wide.s32 	%rd879, %r780, 4;
	add.s64 	%rd880, %rd878, %rd879;
	st.global.u32 	[%rd880], %r1184;
$L__BB1_416:
	ld.param.u64 	%rd1209, [_Z16candidate_primerPcPiS0_S0_iffiiS_PdS0__param_9];
	mov.b64 	%rd881, -4616189618054758400;
	st.global.u64 	[%rd4+10480], %rd881;
	mov.b64 	%rd882, 9218868437227405312;
	st.global.u64 	[%rd4+10488], %rd882;
	cvt.s64.s32 	%rd883, %r1184;
	add.s64 	%rd155, %rd6, %rd883;
	ld.global.u8 	%rs49, [%rd155];
	cvt.u32.u16 	%r781, %rs49;
	cvt.s32.s8 	%r782, %r781;
	mad.lo.s32 	%r783, %r1, 54, %r1183;
	add.s32 	%r784, %r783, 27;
	cvt.s64.s32 	%rd884, %r784;
	cvta.to.global.u64 	%rd885, %rd1209;
	add.s64 	%rd156, %rd885, %rd884;
	ld.global.u8 	%rs50, [%rd156];
	cvt.u32.u16 	%r785, %rs50;
	cvt.s32.s8 	%r786, %r785;
	add.s32 	%r787, %r786, %r782;
	setp.eq.s32 	%p332, %r787, 3;
	@%p332 bra 	$L__BB1_418;
	add.s32 	%r788, %r1184, -1;
	mad.lo.s32 	%r789, %r1, 1331, %r1183;
	mad.lo.s32 	%r790, %r788, %r1148, %r789;
	add.s32 	%r791, %r790, 624;
	mul.wide.s32 	%rd886, %r791, 8;
	add.s64 	%rd887, %rd3, %rd886;
	mov.b64 	%rd888, -4616189618054758400;
	st.global.u64 	[%rd887], %rd888;
	mov.b64 	%rd889, 9218868437227405312;
	st.global.u64 	[%rd887+-5000], %rd889;
	ld.global.f64 	%fd1062, [%rd4+10480];
	bra.uni 	$L__BB1_447;
$L__BB1_418:
	mul.wide.s32 	%rd890, %r782, 5;
	cvt.u64.u16 	%rd891, %rs50;
	cvt.s64.s8 	%rd892, %rd891;
	add.s64 	%rd893, %rd890, %rd892;
	shl.b64 	%rd894, %rd893, 3;
	mov.u64 	%rd895, parameter;
	add.s64 	%rd896, %rd895, %rd894;
	ld.const.f64 	%fd736, [%rd896+45440];
	ld.global.s8 	%r794, [%rd155+-1];
	ld.global.u8 	%r796, [%rd156+-1];
	prmt.b32 	%r797, %r796, %r785, 0x3340U;
	prmt.b32 	%r798, %r781, 0, 0x3340U;
	prmt.b32 	%r799, %r797, %r798, 0x5410U;
	mov.b32 	%r800, 359705;
	dp4a.s32.u32 	%r801, %r799, %r800, %r794;
	mul.wide.s32 	%rd897, %r801, 8;
	add.s64 	%rd898, %rd895, %rd897;
	ld.const.f64 	%fd737, [%rd898+35440];
	add.f64 	%fd1057, %fd736, %fd737;
	st.global.f64 	[%rd4+10496], %fd1057;
	ld.global.s8 	%r802, [%rd155];
	mul.wide.s32 	%rd899, %r802, 5;
	ld.global.u8 	%rs221, [%rd156];
	cvt.u64.u16 	%rd900, %rs221;
	cvt.s64.s8 	%rd901, %rd900;
	add.s64 	%rd902, %rd899, %rd901;
	shl.b64 	%rd903, %rd902, 3;
	add.s64 	%rd904, %rd895, %rd903;
	ld.const.f64 	%fd738, [%rd904+45640];
	ld.global.s8 	%r803, [%rd155+-1];
	ld.global.u8 	%r804, [%rd156+-1];
	cvt.u32.u16 	%r805, %rs221;
	prmt.b32 	%r806, %r804, %r805, 0x3340U;
	prmt.b32 	%r807, %r802, 0, 0x3340U;
	prmt.b32 	%r808, %r806, %r807, 0x5410U;
	dp4a.s32.u32 	%r809, %r808, %r800, %r803;
	mul.wide.s32 	%rd905, %r809, 8;
	add.s64 	%rd906, %rd895, %rd905;
	ld.const.f64 	%fd739, [%rd906+40440];
	add.f64 	%fd1058, %fd738, %fd739;
	st.global.f64 	[%rd4+10504], %fd1058;
	abs.f64 	%fd740, %fd1058;
	setp.leu.f64 	%p333, %fd740, 0d41CDCD64FF800000;
	@%p333 bra 	$L__BB1_420;
	mov.b64 	%rd907, 9218868437227405312;
	st.global.u64 	[%rd4+10504], %rd907;
	mov.b64 	%rd908, -4616189618054758400;
	st.global.u64 	[%rd4+10496], %rd908;
	mov.f64 	%fd1058, 0d7FF0000000000000;
	mov.f64 	%fd1057, 0dBFF0000000000000;
$L__BB1_420:
	ld.global.s8 	%rs51, [%rd156];
	cvt.s64.s16 	%rd157, %rs51;
	ld.global.s8 	%rs222, [%rd156+-1];
	ld.global.u8 	%rs223, [%rd155];
	cvt.u64.u16 	%rd909, %rs223;
	cvt.s64.s8 	%rd158, %rd909;
	mov.b32 	%r810, {%rs222, %rs51};
	cvt.u32.u16 	%r811, %rs223;
	cvt.s32.s8 	%r812, %r811;
	mov.b32 	%r813, 6405;
	dp2a.lo.s32.u32 	%r814, %r810, %r813, %r812;
	mul.wide.s32 	%rd910, %r814, 8;
	add.s64 	%rd159, %rd895, %rd910;
	ld.const.f64 	%fd743, [%rd159+21000];
	abs.f64 	%fd744, %fd743;
	setp.geu.f64 	%p334, %fd744, 0d41CDCD64FF800000;
	@%p334 bra 	$L__BB1_434;
	cvt.u16.u64 	%rs226, %rd158;
	mov.b32 	%r822, {%rs51, %rs226};
	mov.b32 	%r823, 0;
	mov.b32 	%r824, 1305;
	dp2a.lo.s32.u32 	%r825, %r822, %r824, %r823;
	cvt.s64.s32 	%rd160, %r825;
	ld.global.s8 	%rd934, [%rd155+-1];
	add.s64 	%rd935, %rd160, %rd934;
	shl.b64 	%rd936, %rd935, 3;
	add.s64 	%rd161, %rd895, %rd936;
	ld.const.f64 	%fd762, [%rd161+23000];
	abs.f64 	%fd763, %fd762;
	setp.geu.f64 	%p339, %fd763, 0d41CDCD64FF800000;
	@%p339 bra 	$L__BB1_428;
	mad.lo.s64 	%rd951, %rd157, -24, %rd160;
	shl.b64 	%rd952, %rd951, 3;
	mov.u64 	%rd953, parameter;
	add.s64 	%rd954, %rd953, %rd952;
	ld.const.f64 	%fd779, [%rd954+45440];
	ld.const.f64 	%fd780, [%rd159+20000];
	add.f64 	%fd781, %fd779, %fd780;
	ld.const.f64 	%fd782, [%rd161+22000];
	add.f64 	%fd1051, %fd781, %fd782;
	st.global.f64 	[%rd4+10520], %fd1051;
	ld.global.s8 	%r830, [%rd155];
	mul.wide.s32 	%rd955, %r830, 5;
	ld.global.s8 	%rs229, [%rd156];
	cvt.s64.s16 	%rd956, %rs229;
	add.s64 	%rd957, %rd955, %rd956;
	shl.b64 	%rd958, %rd957, 3;
	add.s64 	%rd959, %rd953, %rd958;
	ld.const.f64 	%fd783, [%rd959+45640];
	ld.global.s8 	%rs230, [%rd156+-1];
	mov.b32 	%r831, {%rs230, %rs229};
	mov.b32 	%r832, 6405;
	dp2a.lo.s32.u32 	%r833, %r831, %r832, %r830;
	mul.wide.s32 	%rd960, %r833, 8;
	add.s64 	%rd961, %rd953, %rd960;
	ld.const.f64 	%fd784, [%rd961+21000];
	add.f64 	%fd785, %fd783, %fd784;
	ld.global.s8 	%rd962, [%rd155+-1];
	cvt.s32.s16 	%r834, %rs229;
	mul.wide.s32 	%rd963, %r834, 24;
	add.s64 	%rd964, %rd957, %rd963;
	add.s64 	%rd965, %rd964, %rd962;
	shl.b64 	%rd966, %rd965, 3;
	add.s64 	%rd967, %rd953, %rd966;
	ld.const.f64 	%fd786, [%rd967+23000];
	add.f64 	%fd1052, %fd785, %fd786;
	st.global.f64 	[%rd4+10528], %fd1052;
	abs.f64 	%fd787, %fd1052;
	setp.leu.f64 	%p343, %fd787, 0d41CDCD64FF800000;
	@%p343 bra 	$L__BB1_424;
	mov.b64 	%rd968, 9218868437227405312;
	st.global.u64 	[%rd4+10528], %rd968;
	mov.b64 	%rd969, -4616189618054758400;
	st.global.u64 	[%rd4+10520], %rd969;
	mov.f64 	%fd1052, 0d7FF0000000000000;
	mov.f64 	%fd1051, 0dBFF0000000000000;
$L__BB1_424:
	ld.global.f64 	%fd1061, [%rd4+10416];
	add.f64 	%fd790, %fd1052, %fd1061;
	ld.global.f64 	%fd1060, [%rd4+10424];
	add.f64 	%fd791, %fd1051, %fd1060;
	ld.global.f64 	%fd1059, [%rd4+10432];
	add.f64 	%fd792, %fd791, %fd1059;
	div.rn.f64 	%fd209, %fd790, %fd792;
	st.global.f64 	[%rd4+10536], %fd209;
	abs.f64 	%fd793, %fd1058;
	setp.geu.f64 	%p344, %fd793, 0d41CDCD64FF800000;
	@%p344 bra 	$L__BB1_427;
	add.f64 	%fd794, %fd1058, %fd1061;
	add.f64 	%fd795, %fd1057, %fd1060;
	add.f64 	%fd796, %fd795, %fd1059;
	div.rn.f64 	%fd797, %fd794, %fd796;
	st.global.f64 	[%rd4+10512], %fd797;
	setp.geu.f64 	%p345, %fd797, %fd209;
	@%p345 bra 	$L__BB1_442;
	st.global.f64 	[%rd4+10496], %fd1051;
	st.global.f64 	[%rd4+10504], %fd1052;
	st.global.f64 	[%rd4+10512], %fd209;
	mov.f64 	%fd1057, %fd1051;
	mov.f64 	%fd1058, %fd1052;
	bra.uni 	$L__BB1_442;
$L__BB1_427:
	st.global.f64 	[%rd4+10496], %fd1051;
	st.global.f64 	[%rd4+10504], %fd1052;
	st.global.f64 	[%rd4+10512], %fd209;
	mov.f64 	%fd1057, %fd1051;
	mov.f64 	%fd1058, %fd1052;
	bra.uni 	$L__BB1_442;
$L__BB1_428:
	mad.lo.s64 	%rd938, %rd157, -24, %rd160;
	shl.b64 	%rd939, %rd938, 3;
	add.s64 	%rd941, %rd895, %rd939;
	ld.const.f64 	%fd764, [%rd941+45440];
	ld.const.f64 	%fd765, [%rd159+20000];
	add.f64 	%fd1053, %fd764, %fd765;
	st.global.f64 	[%rd4+10520], %fd1053;
	ld.global.s8 	%r826, [%rd155];
	mul.wide.s32 	%rd942, %r826, 5;
	ld.global.s8 	%rs227, [%rd156];
	cvt.s64.s16 	%rd943, %rs227;
	add.s64 	%rd944, %rd942, %rd943;
	shl.b64 	%rd945, %rd944, 3;
	add.s64 	%rd946, %rd895, %rd945;
	ld.const.f64 	%fd766, [%rd946+45640];
	ld.global.s8 	%rs228, [%rd156+-1];
	mov.b32 	%r827, {%rs228, %rs227};
	mov.b32 	%r828, 6405;
	dp2a.lo.s32.u32 	%r829, %r827, %r828, %r826;
	mul.wide.s32 	%rd947, %r829, 8;
	add.s64 	%rd948, %rd895, %rd947;
	ld.const.f64 	%fd767, [%rd948+21000];
	add.f64 	%fd1054, %fd766, %fd767;
	st.global.f64 	[%rd4+10528], %fd1054;
	abs.f64 	%fd768, %fd1054;
	setp.leu.f64 	%p340, %fd768, 0d41CDCD64FF800000;
	@%p340 bra 	$L__BB1_430;
	mov.b64 	%rd949, 9218868437227405312;
	st.global.u64 	[%rd4+10528], %rd949;
	mov.b64 	%rd950, -4616189618054758400;
	st.global.u64 	[%rd4+10520], %rd950;
	mov.f64 	%fd1054, 0d7FF0000000000000;
	mov.f64 	%fd1053, 0dBFF0000000000000;
$L__BB1_430:
	ld.global.f64 	%fd1061, [%rd4+10416];
	add.f64 	%fd771, %fd1054, %fd1061;
	ld.global.f64 	%fd1060, [%rd4+10424];
	add.f64 	%fd772, %fd1053, %fd1060;
	ld.global.f64 	%fd1059, [%rd4+10432];
	add.f64 	%fd773, %fd772, %fd1059;
	div.rn.f64 	%fd217, %fd771, %fd773;
	st.global.f64 	[%rd4+10536], %fd217;
	abs.f64 	%fd774, %fd1058;
	setp.geu.f64 	%p341, %fd774, 0d41CDCD64FF800000;
	@%p341 bra 	$L__BB1_433;
	add.f64 	%fd775, %fd1058, %fd1061;
	add.f64 	%fd776, %fd1057, %fd1060;
	add.f64 	%fd777, %fd776, %fd1059;
	div.rn.f64 	%fd778, %fd775, %fd777;
	st.global.f64 	[%rd4+10512], %fd778;
	setp.geu.f64 	%p342, %fd778, %fd217;
	@%p342 bra 	$L__BB1_442;
	st.global.f64 	[%rd4+10496], %fd1053;
	st.global.f64 	[%rd4+10504], %fd1054;
	st.global.f64 	[%rd4+10512], %fd217;
	mov.f64 	%fd1057, %fd1053;
	mov.f64 	%fd1058, %fd1054;
	bra.uni 	$L__BB1_442;
$L__BB1_433:
	st.global.f64 	[%rd4+10496], %fd1053;
	st.global.f64 	[%rd4+10504], %fd1054;
	st.global.f64 	[%rd4+10512], %fd217;
	mov.f64 	%fd1057, %fd1053;
	mov.f64 	%fd1058, %fd1054;
	bra.uni 	$L__BB1_442;
$L__BB1_434:
	cvt.u16.u64 	%rs224, %rd158;
	mov.b32 	%r815, {%rs51, %rs224};
	mov.b32 	%r816, 0;
	mov.b32 	%r817, 1305;
	dp2a.lo.s32.u32 	%r818, %r815, %r817, %r816;
	cvt.s64.s32 	%rd162, %r818;
	ld.global.s8 	%rd912, [%rd155+-1];
	add.s64 	%rd913, %rd162, %rd912;
	shl.b64 	%rd914, %rd913, 3;
	add.s64 	%rd163, %rd895, %rd914;
	ld.const.f64 	%fd745, [%rd163+23000];
	abs.f64 	%fd746, %fd745;
	setp.lt.f64 	%p335, %fd746, 0d41CDCD64FF800000;
	@%p335 bra 	$L__BB1_436;
	ld.global.f64 	%fd1061, [%rd4+10416];
	ld.global.f64 	%fd1060, [%rd4+10424];
	ld.global.f64 	%fd1059, [%rd4+10432];
	bra.uni 	$L__BB1_442;
$L__BB1_436:
	mad.lo.s64 	%rd916, %rd157, -24, %rd162;
	shl.b64 	%rd917, %rd916, 3;
	mov.u64 	%rd918, parameter;
	add.s64 	%rd919, %rd918, %rd917;
	ld.const.f64 	%fd747, [%rd919+45440];
	ld.const.f64 	%fd748, [%rd163+22000];
	add.f64 	%fd1055, %fd747, %fd748;
	st.global.f64 	[%rd4+10520], %fd1055;
	ld.global.s8 	%r819, [%rd155];
	mul.wide.s32 	%rd920, %r819, 5;
	ld.global.u8 	%rs225, [%rd156];
	cvt.u64.u16 	%rd921, %rs225;
	cvt.s64.s8 	%rd922, %rd921;
	add.s64 	%rd923, %rd920, %rd922;
	shl.b64 	%rd924, %rd923, 3;
	add.s64 	%rd925, %rd918, %rd924;
	ld.const.f64 	%fd749, [%rd925+45640];
	ld.global.s8 	%rd926, [%rd155+-1];
	cvt.u32.u16 	%r820, %rs225;
	cvt.s32.s8 	%r821, %r820;
	mul.wide.s32 	%rd927, %r821, 24;
	add.s64 	%rd928, %rd923, %rd927;
	add.s64 	%rd929, %rd928, %rd926;
	shl.b64 	%rd930, %rd929, 3;
	add.s64 	%rd931, %rd918, %rd930;
	ld.const.f64 	%fd750, [%rd931+23000];
	add.f64 	%fd1056, %fd749, %fd750;
	st.global.f64 	[%rd4+10528], %fd1056;
	abs.f64 	%fd751, %fd1056;
	setp.leu.f64 	%p336, %fd751, 0d41CDCD64FF800000;
	@%p336 bra 	$L__BB1_438;
	mov.b64 	%rd932, 9218868437227405312;
	st.global.u64 	[%rd4+10528], %rd932;
	mov.b64 	%rd933, -4616189618054758400;
	st.global.u64 	[%rd4+10520], %rd933;
	mov.f64 	%fd1056, 0d7FF0000000000000;
	mov.f64 	%fd1055, 0dBFF0000000000000;
$L__BB1_438:
	ld.global.f64 	%fd1061, [%rd4+10416];
	add.f64 	%fd754, %fd1056, %fd1061;
	ld.global.f64 	%fd1060, [%rd4+10424];
	add.f64 	%fd755, %fd1055, %fd1060;
	ld.global.f64 	%fd1059, [%rd4+10432];
	add.f64 	%fd756, %fd755, %fd1059;
	div.rn.f64 	%fd228, %fd754, %fd756;
	st.global.f64 	[%rd4+10536], %fd228;
	abs.f64 	%fd757, %fd1058;
	setp.geu.f64 	%p337, %fd757, 0d41CDCD64FF800000;
	@%p337 bra 	$L__BB1_441;
	add.f64 	%fd758, %fd1058, %fd1061;
	add.f64 	%fd759, %fd1057, %fd1060;
	add.f64 	%fd760, %fd759, %fd1059;
	div.rn.f64 	%fd761, %fd758, %fd760;
	st.global.f64 	[%rd4+10512], %fd761;
	setp.geu.f64 	%p338, %fd761, %fd228;
	@%p338 bra 	$L__BB1_442;
	st.global.f64 	[%rd4+10496], %fd1055;
	st.global.f64 	[%rd4+10504], %fd1056;
	st.global.f64 	[%rd4+10512], %fd228;
	mov.f64 	%fd1057, %fd1055;
	mov.f64 	%fd1058, %fd1056;
	bra.uni 	$L__BB1_442;
$L__BB1_441:
	st.global.f64 	[%rd4+10496], %fd1055;
	st.global.f64 	[%rd4+10504], %fd1056;
	st.global.f64 	[%rd4+10512], %fd228;
	mov.f64 	%fd1057, %fd1055;
	mov.f64 	%fd1058, %fd1056;
$L__BB1_442:
	ld.global.s8 	%r835, [%rd155];
	mul.wide.s32 	%rd970, %r835, 5;
	ld.global.s8 	%rd971, [%rd156];
	add.s64 	%rd972, %rd970, %rd971;
	shl.b64 	%rd973, %rd972, 3;
	mov.u64 	%rd974, parameter;
	add.s64 	%rd975, %rd974, %rd973;
	ld.const.f64 	%fd1062, [%rd975+45440];
	st.global.f64 	[%rd4+10520], %fd1062;
	ld.global.s8 	%r836, [%rd155];
	mul.wide.s32 	%rd976, %r836, 5;
	ld.global.s8 	%rd977, [%rd156];
	add.s64 	%rd978, %rd976, %rd977;
	shl.b64 	%rd979, %rd978, 3;
	add.s64 	%rd980, %rd974, %rd979;
	ld.const.f64 	%fd235, [%rd980+45640];
	st.global.f64 	[%rd4+10528], %fd235;
	add.f64 	%fd798, %fd235, %fd1061;
	add.f64 	%fd799, %fd1062, %fd1060;
	add.f64 	%fd800, %fd799, %fd1059;
	div.rn.f64 	%fd236, %fd798, %fd800;
	st.global.f64 	[%rd4+10536], %fd236;
	abs.f64 	%fd801, %fd1058;
	setp.geu.f64 	%p346, %fd801, 0d41CDCD64FF800000;
	@%p346 bra 	$L__BB1_446;
	ld.global.f64 	%fd802, [%rd4+10512];
	setp.geu.f64 	%p347, %fd802, %fd236;
	@%p347 bra 	$L__BB1_445;
	st.global.f64 	[%rd4+10480], %fd1062;
	st.global.f64 	[%rd4+10488], %fd235;
	bra.uni 	$L__BB1_447;
$L__BB1_445:
	st.global.f64 	[%rd4+10480], %fd1057;
	st.global.f64 	[%rd4+10488], %fd1058;
	mov.f64 	%fd1062, %fd1057;
	bra.uni 	$L__BB1_447;
$L__BB1_446:
	st.global.f64 	[%rd4+10480], %fd1062;
	st.global.f64 	[%rd4+10488], %fd235;
$L__BB1_447:
	ld.param.u64 	%rd1221, [_Z16candidate_primerPcPiS0_S0_iffiiS_PdS0__param_11];
	cvta.to.global.u64 	%rd164, %rd1221;
	add.s32 	%r111, %r1184, -1;
	mul.lo.s32 	%r112, %r111, %r1148;
	mad.lo.s32 	%r837, %r1, 1331, %r1183;
	add.s32 	%r113, %r837, 624;
	add.s32 	%r838, %r113, %r112;
	mul.wide.s32 	%rd981, %r838, 8;
	add.s64 	%rd165, %rd3, %rd981;
	ld.global.f64 	%fd803, [%rd165];
	abs.f64 	%fd804, %fd803;
	abs.f64 	%fd805, %fd1062;
	max.f64 	%fd807, %fd804, %fd805;
	setp.gt.f64 	%p348, %fd807, 0d41CDCD64FF800000;
	sub.f64 	%fd808, %fd803, %fd1062;
	abs.f64 	%fd809, %fd808;
	setp.geu.f64 	%p349, %fd809, 0d3EE4F8B588E368F1;
	or.pred  	%p350, %p348, %p349;
	@%p350 bra 	$L__BB1_449;
	ld.global.f64 	%fd811, [%rd165+-5000];
	ld.global.f64 	%fd812, [%rd4+10488];
	abs.f64 	%fd813, %fd811;
	abs.f64 	%fd814, %fd812;
	max.f64 	%fd816, %fd813, %fd814;
	setp.leu.f64 	%p351, %fd816, 0d41CDCD64FF800000;
	sub.f64 	%fd817, %fd811, %fd812;
	abs.f64 	%fd818, %fd817;
	setp.lt.f64 	%p352, %fd818, 0d3EE4F8B588E368F1;
	and.pred  	%p353, %p351, %p352;
	@%p353 bra 	$L__BB1_485;
$L__BB1_449:
	mov.b32 	%r940, 0;
	st.global.u32 	[%rd5+428], %r940;
	mov.pred 	%p546, -1;
	min.s32 	%r941, %r1183, %r1184;
	setp.lt.s32 	%p501, %r941, 2;
	@%p501 bra 	$L__BB1_453;
	cvt.u64.u32 	%rd1079, %r1184;
	add.s64 	%rd1080, %rd6, %rd1079;
	ld.global.s8 	%r942, [%rd156];
	ld.global.u8 	%r943, [%rd1080+-1];
	ld.global.u8 	%r944, [%rd155];
	prmt.b32 	%r945, %r944, %r943, 0x3340U;
	ld.global.u8 	%r946, [%rd156+-1];
	prmt.b32 	%r947, %r946, 0, 0x3340U;
	prmt.b32 	%r948, %r945, %r947, 0x5410U;
	mov.b32 	%r949, 359705;
	dp4a.s32.u32 	%r950, %r948, %r949, %r942;
	mul.wide.s32 	%rd1081, %r950, 8;
	mov.u64 	%rd1082, parameter;
	add.s64 	%rd1083, %rd1082, %rd1081;
	ld.const.f64 	%fd840, [%rd1083];
	st.global.f64 	[%rd4+10640], %fd840;
	ld.global.f64 	%fd841, [%rd165];
	sub.s32 	%r951, %r112, %r1148;
	add.s32 	%r952, %r113, %r951;
	add.s32 	%r953, %r952, -1;
	mul.wide.s32 	%rd1084, %r953, 8;
	add.s64 	%rd1085, %rd3, %rd1084;
	ld.global.f64 	%fd842, [%rd1085];
	add.f64 	%fd843, %fd840, %fd842;
	abs.f64 	%fd844, %fd841;
	abs.f64 	%fd845, %fd843;
	max.f64 	%fd847, %fd844, %fd845;
	setp.leu.f64 	%p502, %fd847, 0d41CDCD64FF800000;
	sub.f64 	%fd848, %fd841, %fd843;
	abs.f64 	%fd849, %fd848;
	setp.lt.f64 	%p503, %fd849, 0d3EE4F8B588E368F1;
	and.pred  	%p504, %p502, %p503;
	@%p504 bra 	$L__BB1_452;
	ld.global.u32 	%r958, [%rd5+428];
	setp.eq.s32 	%p546, %r958, 0;
	bra.uni 	$L__BB1_453;
$L__BB1_452:
	add.s32 	%r1183, %r1183, -1;
	mul.wide.s32 	%rd1086, %r1184, 4;
	add.s64 	%rd1087, %rd1086, %rd5;
	st.global.u32 	[%rd1087+-8], %r1183;
	mad.lo.s32 	%r954, %r1, -1214, %r2;
	add.s32 	%r955, %r954, %r1183;
	add.s32 	%r956, %r955, 25;
	mul.wide.s32 	%rd1088, %r956, 4;
	add.s64 	%rd1089, %rd164, %rd1088;
	st.global.u32 	[%rd1089], %r111;
	mov.b32 	%r957, 1;
	st.global.u32 	[%rd5+428], %r957;
	mov.pred 	%p546, 0;
	mov.u32 	%r1184, %r111;
$L__BB1_453:
	mov.b32 	%r959, 3;
	st.global.u32 	[%rd5+416], %r959;
	not.pred 	%p506, %p546;
	@%p506 bra 	$L__BB1_416;
	mov.b32 	%r1187, 3;
$L__BB1_455:
	setp.gt.s32 	%p507, %r1187, 32;
	@%p507 bra 	$L__BB1_416;
	add.s32 	%r120, %r1184, -1;
	st.global.u32 	[%rd5+420], %r120;
	add.s32 	%r121, %r1183, 1;
	sub.s32 	%r1192, %r121, %r1187;
	st.global.u32 	[%rd5+424], %r1192;
	setp.gt.s32 	%p508, %r1192, 0;
	mov.u32 	%r1193, %r120;
	@%p508 bra 	$L__BB1_458;
	add.s32 	%r962, %r1192, %r120;
	add.s32 	%r1193, %r962, -1;
	st.global.u32 	[%rd5+420], %r1193;
	mov.b32 	%r1192, 1;
	st.global.u32 	[%rd5+424], %r1192;
$L__BB1_458:
	add.s32 	%r963, %r1183, %r1184;
	add.s32 	%r126, %r963, 3117;
	cvt.s64.s32 	%rd1090, %r1183;
	add.s64 	%rd166, %rd6, %rd1090;
	cvt.s64.s32 	%rd1091, %r1184;
	add.s64 	%rd167, %rd6, %rd1091;
	mad.lo.s32 	%r964, %r1, 1331, %r121;
	mad.lo.s32 	%r965, %r120, %r1148, %r964;
	add.s32 	%r966, %r965, -2;
	mul.wide.s32 	%rd1092, %r966, 8;
	add.s64 	%rd168, %rd3, %rd1092;
	add.s32 	%r127, %r963, 3147;
$L__BB1_459:
	setp.lt.s32 	%p509, %r1193, 1;
	setp.ge.s32 	%p510, %r1192, %r1183;
	or.pred  	%p5, %p509, %p510;
	@%p5 bra 	$L__BB1_484;
	mov.b64 	%rd1093, -4616189618054758400;
	st.global.u64 	[%rd4+10480], %rd1093;
	mov.b64 	%rd1094, 9218868437227405312;
	st.global.u64 	[%rd4+10488], %rd1094;
	ld.global.u32 	%r130, [%rd5+420];
	ld.global.u32 	%r967, [%rd5+424];
	mov.b64 	%rd1095, -4564063970805153792;
	st.global.u64 	[%rd4+10512], %rd1095;
	mov.b64 	%rd1096, 0;
	st.global.u64 	[%rd4+10520], %rd1096;
	sub.s32 	%r968, %r1184, %r130;
	setp.eq.s32 	%p511, %r968, 1;
	sub.s32 	%r132, %r967, %r1183;
	setp.lt.s32 	%p512, %r132, -1;
	and.pred  	%p513, %p511, %p512;
	@%p513 bra 	$L__BB1_462;
	add.s32 	%r133, %r967, 1;
	setp.ne.s32 	%p514, %r1183, %r133;
	sub.s32 	%r134, %r130, %r1184;
	setp.gt.s32 	%p515, %r134, -2;
	or.pred  	%p516, %p515, %p514;
	@%p516 bra 	$L__BB1_472;
$L__BB1_462:
	setp.ne.s32 	%p523, %r132, -2;
	sub.s32 	%r135, %r130, %r1184;
	setp.ne.s32 	%p524, %r135, -2;
	and.pred  	%p525, %p524, %p523;
	@%p525 bra 	$L__BB1_469;
	setp.eq.s32 	%p527, %r132, -2;
	add.s32 	%r1060, %r130, 1;
	setp.eq.s32 	%p528, %r1184, %r1060;
	and.pred  	%p529, %p528, %p527;
	@%p529 bra 	$L__BB1_465;
	add.s32 	%r1061, %r967, 1;
	setp.ne.s32 	%p531, %r1183, %r1061;
	mov.f64 	%fd1064, 0d0000000000000000;
	mov.f64 	%fd1063, 0dC0A9300000000000;
	or.pred  	%p532, %p524, %p531;
	@%p532 bra 	$L__BB1_466;
$L__BB1_465:
	add.s32 	%r1062, %r130, %r967;
	sub.s32 	%r1063, %r127, %r1062;
	mul.wide.s32 	%rd1164, %r1063, 8;
	mov.u64 	%rd1165, parameter;
	add.s64 	%rd1166, %rd1165, %rd1164;
	ld.const.f64 	%fd937, [%rd1166];
	cvt.s64.s32 	%rd1167, %r130;
	add.s64 	%rd1168, %rd6, %rd1167;
	cvt.s64.s32 	%rd1169, %r967;
	add.s64 	%rd1170, %rd6, %rd1169;
	ld.global.s8 	%r1064, [%rd166+27];
	ld.global.u8 	%r1065, [%rd1168];
	ld.global.u8 	%r1066, [%rd167];
	prmt.b32 	%r1067, %r1065, %r1066, 0x3340U;
	ld.global.u8 	%r1068, [%rd1170+27];
	prmt.b32 	%r1069, %r1068, 0, 0x3340U;
	prmt.b32 	%r1070, %r1067, %r1069, 0x5410U;
	mov.b32 	%r1071, 334205;
	dp4a.s32.u32 	%r1072, %r1070, %r1071, %r1064;
	mul.wide.s32 	%rd1171, %r1072, 8;
	add.s64 	%rd1172, %rd1165, %rd1171;
	ld.const.f64 	%fd938, [%rd1172+5000];
	add.f64 	%fd1064, %fd937, %fd938;
	st.global.f64 	[%rd4+10520], %fd1064;
	ld.const.f64 	%fd939, [%rd1166+-720];
	ld.global.s8 	%r1073, [%rd166+27];
	ld.global.u8 	%r1074, [%rd1168];
	ld.global.u8 	%r1075, [%rd167];
	prmt.b32 	%r1076, %r1075, %r1074, 0x3340U;
	ld.global.u8 	%r1077, [%rd1170+27];
	prmt.b32 	%r1078, %r1077, 0, 0x3340U;
	prmt.b32 	%r1079, %r1076, %r1078, 0x5410U;
	mov.b32 	%r1080, 359705;
	dp4a.s32.u32 	%r1081, %r1079, %r1080, %r1073;
	mul.wide.s32 	%rd1173, %r1081, 8;
	add.s64 	%rd1174, %rd1165, %rd1173;
	ld.const.f64 	%fd940, [%rd1174];
	add.f64 	%fd1063, %fd939, %fd940;
	st.global.f64 	[%rd4+10512], %fd1063;
$L__BB1_466:
	add.s32 	%r1082, %r130, -1;
	add.s32 	%r1083, %r2, %r967;
	mad.lo.s32 	%r1084, %r1082, %r1148, %r1083;
	mul.wide.s32 	%rd1175, %r1084, 8;
	add.s64 	%rd1176, %rd3, %rd1175;
	ld.global.f64 	%fd941, [%rd1176];
	add.f64 	%fd1073, %fd941, %fd1064;
	st.global.f64 	[%rd4+10520], %fd1073;
	ld.global.f64 	%fd942, [%rd1176+5000];
	add.f64 	%fd1074, %fd942, %fd1063;
	st.global.f64 	[%rd4+10512], %fd1074;
	abs.f64 	%fd943, %fd1073;
	setp.leu.f64 	%p533, %fd943, 0d41CDCD64FF800000;
	@%p533 bra 	$L__BB1_468;
	mov.b64 	%rd1177, 9218868437227405312;
	st.global.u64 	[%rd4+10520], %rd1177;
	mov.b64 	%rd1178, -4616189618054758400;
	st.global.u64 	[%rd4+10512], %rd1178;
	mov.f64 	%fd1073, 0d7FF0000000000000;
	mov.f64 	%fd1074, 0dBFF0000000000000;
$L__BB1_468:
	ld.global.f64 	%fd946, [%rd4+10416];
	add.f64 	%fd947, %fd1073, %fd946;
	ld.global.f64 	%fd948, [%rd4+10424];
	add.f64 	%fd949, %fd1074, %fd948;
	ld.global.f64 	%fd950, [%rd4+10432];
	add.f64 	%fd951, %fd949, %fd950;
	div.rn.f64 	%fd952, %fd947, %fd951;
	st.global.f64 	[%rd4+10496], %fd952;
	ld.global.f64 	%fd953, [%rd168];
	add.f64 	%fd954, %fd953, %fd946;
	ld.global.f64 	%fd955, [%rd168+5000];
	add.f64 	%fd956, %fd955, %fd948;
	add.f64 	%fd957, %fd956, %fd950;
	div.rn.f64 	%fd958, %fd954, %fd957;
	st.global.f64 	[%rd4+10504], %fd958;
	st.global.f64 	[%rd4+10480], %fd1074;
	st.global.f64 	[%rd4+10488], %fd1073;
	bra.uni 	$L__BB1_480;
$L__BB1_469:
	add.s32 	%r1051, %r130, %r967;
	sub.s32 	%r1052, %r127, %r1051;
	mul.wide.s32 	%rd1133, %r1052, 8;
	mov.u64 	%rd1134, parameter;
	add.s64 	%rd1135, %rd1134, %rd1133;
	ld.const.f64 	%fd907, [%rd1135];
	cvt.s64.s32 	%rd1136, %r130;
	add.s64 	%rd1137, %rd6, %rd1136;
	ld.global.s8 	%r1053, [%rd1137];
	mul.wide.s32 	%rd1138, %r1053, 5;
	cvt.s64.s32 	%rd1139, %r967;
	add.s64 	%rd1140, %rd6, %rd1139;
	ld.global.s8 	%rd1141, [%rd1140+27];
	add.s64 	%rd1142, %rd1138, %rd1141;
	shl.b64 	%rd1143, %rd1142, 3;
	add.s64 	%rd1144, %rd1134, %rd1143;
	ld.const.f64 	%fd908, [%rd1144+45640];
	add.f64 	%fd909, %fd907, %fd908;
	ld.global.s8 	%r1054, [%rd167];
	mul.wide.s32 	%rd1145, %r1054, 5;
	ld.global.s8 	%rd1146, [%rd166+27];
	add.s64 	%rd1147, %rd1145, %rd1146;
	shl.b64 	%rd1148, %rd1147, 3;
	add.s64 	%rd1149, %rd1134, %rd1148;
	ld.const.f64 	%fd910, [%rd1149+45640];
	add.f64 	%fd911, %fd909, %fd910;
	st.global.f64 	[%rd4+10520], %fd911;
	add.s32 	%r1055, %r130, -1;
	add.s32 	%r1056, %r2, %r967;
	mad.lo.s32 	%r1057, %r1055, %r1148, %r1056;
	mul.wide.s32 	%rd1150, %r1057, 8;
	add.s64 	%rd1151, %rd3, %rd1150;
	ld.global.f64 	%fd912, [%rd1151];
	add.f64 	%fd1073, %fd912, %fd911;
	st.global.f64 	[%rd4+10520], %fd1073;
	ld.const.f64 	%fd913, [%rd1135+-720];
	ld.global.s8 	%r1058, [%rd1137];
	mul.wide.s32 	%rd1152, %r1058, 5;
	ld.global.s8 	%rd1153, [%rd1140+27];
	add.s64 	%rd1154, %rd1152, %rd1153;
	shl.b64 	%rd1155, %rd1154, 3;
	add.s64 	%rd1156, %rd1134, %rd1155;
	ld.const.f64 	%fd914, [%rd1156+45440];
	add.f64 	%fd915, %fd913, %fd914;
	ld.global.s8 	%r1059, [%rd167];
	mul.wide.s32 	%rd1157, %r1059, 5;
	ld.global.s8 	%rd1158, [%rd166+27];
	add.s64 	%rd1159, %rd1157, %rd1158;
	shl.b64 	%rd1160, %rd1159, 3;
	add.s64 	%rd1161, %rd1134, %rd1160;
	ld.const.f64 	%fd916, [%rd1161+45440];
	add.f64 	%fd917, %fd915, %fd916;
	st.global.f64 	[%rd4+10512], %fd917;
	ld.global.f64 	%fd918, [%rd1151+5000];
	add.f64 	%fd1074, %fd918, %fd917;
	st.global.f64 	[%rd4+10512], %fd1074;
	abs.f64 	%fd919, %fd1073;
	setp.leu.f64 	%p526, %fd919, 0d41CDCD64FF800000;
	@%p526 bra 	$L__BB1_471;
	mov.b64 	%rd1162, 9218868437227405312;
	st.global.u64 	[%rd4+10520], %rd1162;
	mov.b64 	%rd1163, -4616189618054758400;
	st.global.u64 	[%rd4+10512], %rd1163;
	mov.f64 	%fd1073, 0d7FF0000000000000;
	mov.f64 	%fd1074, 0dBFF0000000000000;
$L__BB1_471:
	ld.global.f64 	%fd922, [%rd4+10416];
	add.f64 	%fd923, %fd1073, %fd922;
	ld.global.f64 	%fd924, [%rd4+10424];
	add.f64 	%fd925, %fd1074, %fd924;
	ld.global.f64 	%fd926, [%rd4+10432];
	add.f64 	%fd927, %fd925, %fd926;
	div.rn.f64 	%fd928, %fd923, %fd927;
	st.global.f64 	[%rd4+10496], %fd928;
	ld.global.f64 	%fd929, [%rd168];
	add.f64 	%fd930, %fd929, %fd922;
	ld.global.f64 	%fd931, [%rd168+5000];
	add.f64 	%fd932, %fd931, %fd924;
	add.f64 	%fd933, %fd932, %fd926;
	div.rn.f64 	%fd934, %fd930, %fd933;
	st.global.f64 	[%rd4+10504], %fd934;
	st.global.f64 	[%rd4+10480], %fd1074;
	st.global.f64 	[%rd4+10488], %fd1073;
	bra.uni 	$L__BB1_480;
$L__BB1_472:
	setp.ne.s32 	%p517, %r134, -2;
	setp.ne.s32 	%p518, %r132, -2;
	or.pred  	%p519, %p517, %p518;
	@%p519 bra 	$L__BB1_477;
	cvt.s64.s32 	%rd1116, %r130;
	add.s64 	%rd1117, %rd6, %rd1116;
	cvt.s64.s32 	%rd1118, %r967;
	add.s64 	%rd1119, %rd6, %rd1118;
	ld.global.s8 	%r1013, [%rd1119+28];
	ld.global.u8 	%r1014, [%rd1117+1];
	ld.global.u8 	%r1015, [%rd1117];
	prmt.b32 	%r1016, %r1015, %r1014, 0x3340U;
	ld.global.u8 	%r1017, [%rd1119+27];
	prmt.b32 	%r1018, %r1017, 0, 0x3340U;
	prmt.b32 	%r1019, %r1016, %r1018, 0x5410U;
	mov.b32 	%r1020, 334205;
	dp4a.s32.u32 	%r1021, %r1019, %r1020, %r1013;
	mul.wide.s32 	%rd1120, %r1021, 8;
	mov.u64 	%rd1121, parameter;
	add.s64 	%rd1122, %rd1121, %rd1120;
	ld.const.f64 	%fd881, [%rd1122+10000];
	ld.global.s8 	%r1022, [%rd167+-1];
	ld.global.u8 	%r1023, [%rd166+27];
	ld.global.u8 	%r1024, [%rd166+26];
	prmt.b32 	%r1025, %r1024, %r1023, 0x3340U;
	ld.global.u8 	%r1026, [%rd167];
	prmt.b32 	%r1027, %r1026, 0, 0x3340U;
	prmt.b32 	%r1028, %r1025, %r1027, 0x5410U;
	mov.b32 	%r1029, 359705;
	dp4a.s32.u32 	%r1030, %r1028, %r1029, %r1022;
	mul.wide.s32 	%rd1123, %r1030, 8;
	add.s64 	%rd1124, %rd1121, %rd1123;
	ld.const.f64 	%fd882, [%rd1124+10000];
	add.f64 	%fd883, %fd881, %fd882;
	st.global.f64 	[%rd4+10512], %fd883;
	add.s32 	%r1031, %r130, -1;
	mad.lo.s32 	%r1032, %r1, 1331, %r133;
	mad.lo.s32 	%r1033, %r1031, %r1148, %r1032;
	add.s32 	%r1034, %r1033, 623;
	mul.wide.s32 	%rd1125, %r1034, 8;
	add.s64 	%rd1126, %rd3, %rd1125;
	ld.global.f64 	%fd884, [%rd1126];
	add.f64 	%fd1069, %fd884, %fd883;
	st.global.f64 	[%rd4+10512], %fd1069;
	ld.global.s8 	%r1035, [%rd1119+28];
	ld.global.u8 	%r1036, [%rd1117+1];
	ld.global.u8 	%r1037, [%rd1117];
	prmt.b32 	%r1038, %r1037, %r1036, 0x3340U;
	ld.global.u8 	%r1039, [%rd1119+27];
	prmt.b32 	%r1040, %r1039, 0, 0x3340U;
	prmt.b32 	%r1041, %r1038, %r1040, 0x5410U;
	dp4a.s32.u32 	%r1042, %r1041, %r1020, %r1035;
	mul.wide.s32 	%rd1127, %r1042, 8;
	add.s64 	%rd1128, %rd1121, %rd1127;
	ld.const.f64 	%fd885, [%rd1128+15000];
	ld.global.s8 	%r1043, [%rd167+-1];
	ld.global.u8 	%r1044, [%rd166+27];
	ld.global.u8 	%r1045, [%rd166+26];
	prmt.b32 	%r1046, %r1045, %r1044, 0x3340U;
	ld.global.u8 	%r1047, [%rd167];
	prmt.b32 	%r1048, %r1047, 0, 0x3340U;
	prmt.b32 	%r1049, %r1046, %r1048, 0x5410U;
	dp4a.s32.u32 	%r1050, %r1049, %r1029, %r1043;
	mul.wide.s32 	%rd1129, %r1050, 8;
	add.s64 	%rd1130, %rd1121, %rd1129;
	ld.const.f64 	%fd886, [%rd1130+15000];
	add.f64 	%fd887, %fd885, %fd886;
	st.global.f64 	[%rd4+10520], %fd887;
	ld.global.f64 	%fd888, [%rd1126+-5000];
	add.f64 	%fd1070, %fd888, %fd887;
	st.global.f64 	[%rd4+10520], %fd1070;
	abs.f64 	%fd889, %fd1070;
	setp.leu.f64 	%p521, %fd889, 0d41CDCD64FF800000;
	@%p521 bra 	$L__BB1_475;
	mov.b64 	%rd1131, 9218868437227405312;
	st.global.u64 	[%rd4+10520], %rd1131;
	mov.b64 	%rd1132, -4616189618054758400;
	st.global.u64 	[%rd4+10512], %rd1132;
	mov.f64 	%fd1070, 0d7FF0000000000000;
	mov.f64 	%fd1069, 0dBFF0000000000000;
$L__BB1_475:
	ld.global.f64 	%fd894, [%rd4+10416];
	add.f64 	%fd895, %fd1070, %fd894;
	ld.global.f64 	%fd896, [%rd4+10424];
	add.f64 	%fd897, %fd1069, %fd896;
	ld.global.f64 	%fd898, [%rd4+10432];
	add.f64 	%fd899, %fd897, %fd898;
	div.rn.f64 	%fd900, %fd895, %fd899;
	st.global.f64 	[%rd4+10496], %fd900;
	ld.global.f64 	%fd901, [%rd168];
	add.f64 	%fd902, %fd901, %fd894;
	ld.global.f64 	%fd903, [%rd168+5000];
	add.f64 	%fd904, %fd903, %fd896;
	add.f64 	%fd905, %fd904, %fd898;
	div.rn.f64 	%fd906, %fd902, %fd905;
	st.global.f64 	[%rd4+10504], %fd906;
	setp.ltu.f64 	%p522, %fd900, %fd906;
	mov.f64 	%fd1074, 0dBFF0000000000000;
	mov.f64 	%fd1073, 0d7FF0000000000000;
	@%p522 bra 	$L__BB1_480;
	st.global.f64 	[%rd4+10480], %fd1069;
	st.global.f64 	[%rd4+10488], %fd1070;
	mov.f64 	%fd1073, %fd1070;
	mov.f64 	%fd1074, %fd1069;
	bra.uni 	$L__BB1_480;
$L__BB1_477:
	add.s32 	%r969, %r130, %r967;
	sub.s32 	%r970, %r126, %r969;
	mul.wide.s32 	%rd1097, %r970, 8;
	mov.u64 	%rd1098, parameter;
	add.s64 	%rd1099, %rd1098, %rd1097;
	ld.const.f64 	%fd851, [%rd1099];
	cvt.s64.s32 	%rd1100, %r130;
	add.s64 	%rd1101, %rd6, %rd1100;
	cvt.s64.s32 	%rd1102, %r967;
	add.s64 	%rd1103, %rd6, %rd1102;
	ld.global.s8 	%r971, [%rd1103+28];
	ld.global.u8 	%r972, [%rd1101+1];
	ld.global.u8 	%r973, [%rd1101];
	prmt.b32 	%r974, %r973, %r972, 0x3340U;
	ld.global.u8 	%r975, [%rd1103+27];
	prmt.b32 	%r976, %r975, 0, 0x3340U;
	prmt.b32 	%r977, %r974, %r976, 0x5410U;
	mov.b32 	%r978, 334205;
	dp4a.s32.u32 	%r979, %r977, %r978, %r971;
	mul.wide.s32 	%rd1104, %r979, 8;
	add.s64 	%rd1105, %rd1098, %rd1104;
	ld.const.f64 	%fd852, [%rd1105+30440];
	add.f64 	%fd853, %fd851, %fd852;
	ld.global.s8 	%r980, [%rd167+-1];
	ld.global.u8 	%r981, [%rd166+27];
	ld.global.u8 	%r982, [%rd166+26];
	prmt.b32 	%r983, %r982, %r981, 0x3340U;
	ld.global.u8 	%r984, [%rd167];
	prmt.b32 	%r985, %r984, 0, 0x3340U;
	prmt.b32 	%r986, %r983, %r985, 0x5410U;
	mov.b32 	%r987, 359705;
	dp4a.s32.u32 	%r988, %r986, %r987, %r980;
	mul.wide.s32 	%rd1106, %r988, 8;
	add.s64 	%rd1107, %rd1098, %rd1106;
	ld.const.f64 	%fd854, [%rd1107+30440];
	add.f64 	%fd855, %fd853, %fd854;
	st.global.f64 	[%rd4+10520], %fd855;
	add.s32 	%r989, %r130, -1;
	mad.lo.s32 	%r990, %r1, 1331, %r133;
	mad.lo.s32 	%r991, %r989, %r1148, %r990;
	add.s32 	%r992, %r991, -2;
	mul.wide.s32 	%rd1108, %r992, 8;
	add.s64 	%rd1109, %rd3, %rd1108;
	ld.global.f64 	%fd856, [%rd1109];
	add.f64 	%fd1073, %fd856, %fd855;
	st.global.f64 	[%rd4+10520], %fd1073;
	ld.const.f64 	%fd857, [%rd1099+-720];
	ld.global.s8 	%r993, [%rd1103+28];
	ld.global.u8 	%r994, [%rd1101+1];
	ld.global.u8 	%r995, [%rd1101];
	prmt.b32 	%r996, %r995, %r994, 0x3340U;
	ld.global.u8 	%r997, [%rd1103+27];
	prmt.b32 	%r998, %r997, 0, 0x3340U;
	prmt.b32 	%r999, %r996, %r998, 0x5410U;
	dp4a.s32.u32 	%r1000, %r999, %r978, %r993;
	mul.wide.s32 	%rd1110, %r1000, 8;
	add.s64 	%rd1111, %rd1098, %rd1110;
	ld.const.f64 	%fd858, [%rd1111+25440];
	add.f64 	%fd859, %fd857, %fd858;
	ld.global.s8 	%r1001, [%rd167+-1];
	ld.global.u8 	%r1002, [%rd166+27];
	ld.global.u8 	%r1003, [%rd166+26];
	prmt.b32 	%r1004, %r1003, %r1002, 0x3340U;
	ld.global.u8 	%r1005, [%rd167];
	prmt.b32 	%r1006, %r1005, 0, 0x3340U;
	prmt.b32 	%r1007, %r1004, %r1006, 0x5410U;
	dp4a.s32.u32 	%r1008, %r1007, %r987, %r1001;
	mul.wide.s32 	%rd1112, %r1008, 8;
	add.s64 	%rd1113, %rd1098, %rd1112;
	ld.const.f64 	%fd860, [%rd1113+25440];
	add.f64 	%fd861, %fd859, %fd860;
	add.s32 	%r1009, %r1183, %r130;
	sub.s32 	%r1010, %r1184, %r1009;
	add.s32 	%r1011, %r1010, %r967;
	abs.s32 	%r1012, %r1011;
	cvt.rn.f64.s32 	%fd862, %r1012;
	fma.rn.f64 	%fd863, %fd862, 0dBFEEF3E864B31D04, %fd861;
	st.global.f64 	[%rd4+10512], %fd863;
	ld.global.f64 	%fd864, [%rd1109+5000];
	add.f64 	%fd1074, %fd864, %fd863;
	st.global.f64 	[%rd4+10512], %fd1074;
	abs.f64 	%fd865, %fd1073;
	setp.leu.f64 	%p520, %fd865, 0d41CDCD64FF800000;
	@%p520 bra 	$L__BB1_479;
	mov.b64 	%rd1114, 9218868437227405312;
	st.global.u64 	[%rd4+10520], %rd1114;
	mov.b64 	%rd1115, -4616189618054758400;
	st.global.u64 	[%rd4+10512], %rd1115;
	mov.f64 	%fd1073, 0d7FF0000000000000;
	mov.f64 	%fd1074, 0dBFF0000000000000;
$L__BB1_479:
	ld.global.f64 	%fd868, [%rd4+10416];
	add.f64 	%fd869, %fd1073, %fd868;
	ld.global.f64 	%fd870, [%rd4+10424];
	add.f64 	%fd871, %fd1074, %fd870;
	ld.global.f64 	%fd872, [%rd4+10432];
	add.f64 	%fd873, %fd871, %fd872;
	div.rn.f64 	%fd874, %fd869, %fd873;
	st.global.f64 	[%rd4+10496], %fd874;
	ld.global.f64 	%fd875, [%rd168];
	add.f64 	%fd876, %fd875, %fd868;
	ld.global.f64 	%fd877, [%rd168+5000];
	add.f64 	%fd878, %fd877, %fd870;
	add.f64 	%fd879, %fd878, %fd872;
	div.rn.f64 	%fd880, %fd876, %fd879;
	st.global.f64 	[%rd4+10504], %fd880;
	st.global.f64 	[%rd4+10480], %fd1074;
	st.global.f64 	[%rd4+10488], %fd1073;
$L__BB1_480:
	ld.global.f64 	%fd959, [%rd168+5000];
	abs.f64 	%fd960, %fd959;
	abs.f64 	%fd961, %fd1074;
	max.f64 	%fd963, %fd960, %fd961;
	setp.gt.f64 	%p534, %fd963, 0d41CDCD64FF800000;
	sub.f64 	%fd964, %fd959, %fd1074;
	abs.f64 	%fd965, %fd964;
	setp.geu.f64 	%p535, %fd965, 0d3EE4F8B588E368F1;
	or.pred  	%p536, %p534, %p535;
	@%p536 bra 	$L__BB1_483;
	ld.global.f64 	%fd967, [%rd168];
	abs.f64 	%fd968, %fd967;
	abs.f64 	%fd969, %fd1073;
	max.f64 	%fd971, %fd968, %fd969;
	setp.gt.f64 	%p537, %fd971, 0d41CDCD64FF800000;
	sub.f64 	%fd972, %fd967, %fd1073;
	abs.f64 	%fd973, %fd972;
	setp.geu.f64 	%p538, %fd973, 0d3EE4F8B588E368F1;
	or.pred  	%p539, %p537, %p538;
	@%p539 bra 	$L__BB1_483;
	ld.param.u64 	%rd1227, [_Z16candidate_primerPcPiS0_S0_iffiiS_PdS0__param_11];
	ld.global.u32 	%r1184, [%rd5+420];
	ld.global.u32 	%r1183, [%rd5+424];
	mad.lo.s32 	%r1085, %r1, -1214, %r2;
	add.s32 	%r1086, %r1085, %r1184;
	cvta.to.global.u64 	%rd1179, %rd1227;
	mul.wide.s32 	%rd1180, %r1086, 4;
	add.s64 	%rd1181, %rd1179, %rd1180;
	st.global.u32 	[%rd1181], %r1183;
	add.s32 	%r1087, %r1085, %r1183;
	add.s32 	%r1088, %r1087, 25;
	mul.wide.s32 	%rd1182, %r1088, 4;
	add.s64 	%rd1183, %rd1179, %rd1182;
	st.global.u32 	[%rd1183], %r1184;
	mov.b32 	%r1089, 1;
	st.global.u32 	[%rd5+428], %r1089;
	bra.uni 	$L__BB1_484;
$L__BB1_483:
	ld.global.u32 	%r1090, [%rd5+420];
	add.s32 	%r1193, %r1090, -1;
	st.global.u32 	[%rd5+420], %r1193;
	ld.global.u32 	%r1091, [%rd5+424];
	add.s32 	%r1192, %r1091, 1;
	st.global.u32 	[%rd5+424], %r1192;
	ld.global.u32 	%r1092, [%rd5+428];
	setp.eq.s32 	%p540, %r1092, 0;
	@%p540 bra 	$L__BB1_459;
$L__BB1_484:
	ld.global.u32 	%r1093, [%rd5+416];
	add.s32 	%r1187, %r1093, 1;
	st.global.u32 	[%rd5+416], %r1187;
	@%p5 bra 	$L__BB1_455;
	bra.uni 	$L__BB1_416;
$L__BB1_485:
	ld.global.f64 	%fd821, [%rd4+10440];
	abs.f64 	%fd822, %fd821;
	setp.gt.f64 	%p354, %fd822, 0d41CDCD64FF800000;
	mov.f64 	%fd1075, 0d3FE0000000000000;
	@%p354 bra 	$L__BB1_566;
	ld.global.u32 	%r840, [%rd5+400];
	ld.global.u32 	%r841, [%rd5+404];
	add.s32 	%r842, %r2, %r841;
	add.s32 	%r843, %r840, -1;
	mad.lo.s32 	%r844, %r843, %r1148, %r842;
	mul.wide.s32 	%rd982, %r844, 8;
	add.s64 	%rd983, %rd3, %rd982;
	ld.global.f64 	%fd260, [%rd983];
	ld.global.f64 	%fd261, [%rd4+10456];
	ld.global.f64 	%fd262, [%rd4+10416];
	ld.global.f64 	%fd263, [%rd983+5000];
	ld.global.f64 	%fd264, [%rd4+10448];
	ld.global.f64 	%fd265, [%rd4+10424];
	add.s32 	%r845, %r1145, 17;
	setp.lt.u32 	%p355, %r845, 7;
	mov.b32 	%r1221, 0;
	st.global.u32 	[%rd5+420], %r1221;
	st.global.u32 	[%rd5+416], %r1221;
	mov.u32 	%r1203, %r1221;
	@%p355 bra 	$L__BB1_505;
	mov.b32 	%r1221, 0;
	mov.u32 	%r1210, %r1221;
$L__BB1_488:
	.pragma "nounroll";
	mul.wide.s32 	%rd984, %r1210, 4;
	add.s64 	%rd171, %rd5, %rd984;
	ld.global.u32 	%r847, [%rd171];
	setp.lt.s32 	%p356, %r847, 1;
	@%p356 bra 	$L__BB1_490;
	add.s32 	%r1221, %r1221, 1;
	st.global.u32 	[%rd5+420], %r1221;
$L__BB1_490:
	add.s32 	%r848, %r1210, 1;
	st.global.u32 	[%rd5+416], %r848;
	ld.global.u32 	%r849, [%rd171+4];
	setp.lt.s32 	%p357, %r849, 1;
	@%p357 bra 	$L__BB1_492;
	add.s32 	%r1221, %r1221, 1;
	st.global.u32 	[%rd5+420], %r1221;
$L__BB1_492:
	add.s32 	%r850, %r1210, 2;
	st.global.u32 	[%rd5+416], %r850;
	ld.global.u32 	%r851, [%rd171+8];
	setp.lt.s32 	%p358, %r851, 1;
	@%p358 bra 	$L__BB1_494;
	add.s32 	%r1221, %r1221, 1;
	st.global.u32 	[%rd5+420], %r1221;
$L__BB1_494:
	add.s32 	%r852, %r1210, 3;
	st.global.u32 	[%rd5+416], %r852;
	ld.global.u32 	%r853, [%rd171+12];
	setp.lt.s32 	%p359, %r853, 1;
	@%p359 bra 	$L__BB1_496;
	add.s32 	%r1221, %r1221, 1;
	st.global.u32 	[%rd5+420], %r1221;
$L__BB1_496:
	add.s32 	%r854, %r1210, 4;
	st.global.u32 	[%rd5+416], %r854;
	ld.global.u32 	%r855, [%rd171+16];
	setp.lt.s32 	%p360, %r855, 1;
	@%p360 bra 	$L__BB1_498;
	add.s32 	%r1221, %r1221, 1;
	st.global.u32 	[%rd5+420], %r1221;
$L__BB1_498:
	add.s32 	%r856, %r1210, 5;
	st.global.u32 	[%rd5+416], %r856;
	ld.global.u32 	%r857, [%rd171+20];
	setp.lt.s32 	%p361, %r857, 1;
	@%p361 bra 	$L__BB1_500;
	add.s32 	%r1221, %r1221, 1;
	st.global.u32 	[%rd5+420], %r1221;
$L__BB1_500:
	add.s32 	%r858, %r1210, 6;
	st.global.u32 	[%rd5+416], %r858;
	ld.global.u32 	%r859, [%rd171+24];
	setp.lt.s32 	%p362, %r859, 1;
	@%p362 bra 	$L__BB1_502;
	add.s32 	%r1221, %r1221, 1;
	st.global.u32 	[%rd5+420], %r1221;
$L__BB1_502:
	add.s32 	%r860, %r1210, 7;
	st.global.u32 	[%rd5+416], %r860;
	ld.global.u32 	%r861, [%rd171+28];
	setp.lt.s32 	%p363, %r861, 1;
	@%p363 bra 	$L__BB1_504;
	add.s32 	%r1221, %r1221, 1;
	st.global.u32 	[%rd5+420], %r1221;
$L__BB1_504:
	add.s32 	%r1210, %r1210, 8;
	st.global.u32 	[%rd5+416], %r1210;
	and.b32  	%r1203, %r1148, 2147483640;
	setp.eq.s32 	%p364, %r1210, %r1203;
	@%p364 bra 	$L__BB1_505;
	bra.uni 	$L__BB1_488;
$L__BB1_505:
	and.b32  	%r862, %r1148, 7;
	setp.eq.s32 	%p365, %r862, 0;
	@%p365 bra 	$L__BB1_526;
	add.s16 	%rs231, %rs264, 2;
	cvt.u32.u16 	%r863, %rs231;
	and.b32  	%r864, %r863, 7;
	add.s32 	%r865, %r864, -1;
	setp.lt.u32 	%p366, %r865, 3;
	@%p366 bra 	$L__BB1_516;
	mul.wide.u32 	%rd985, %r1203, 4;
	add.s64 	%rd169, %rd5, %rd985;
	ld.global.u32 	%r866, [%rd169];
	setp.lt.s32 	%p367, %r866, 1;
	@%p367 bra 	$L__BB1_509;
	add.s32 	%r1221, %r1221, 1;
	st.global.u32 	[%rd5+420], %r1221;
$L__BB1_509:
	add.s32 	%r867, %r1203, 1;
	st.global.u32 	[%rd5+416], %r867;
	ld.global.u32 	%r868, [%rd169+4];
	setp.lt.s32 	%p368, %r868, 1;
	@%p368 bra 	$L__BB1_511;
	add.s32 	%r1221, %r1221, 1;
	st.global.u32 	[%rd5+420], %r1221;
$L__BB1_511:
	add.s32 	%r869, %r1203, 2;
	st.global.u32 	[%rd5+416], %r869;
	ld.global.u32 	%r870, [%rd169+8];
	setp.lt.s32 	%p369, %r870, 1;
	@%p369 bra 	$L__BB1_513;
	add.s32 	%r1221, %r1221, 1;
	st.global.u32 	[%rd5+420], %r1221;
$L__BB1_513:
	add.s32 	%r871, %r1203, 3;
	st.global.u32 	[%rd5+416], %r871;
	ld.global.u32 	%r872, [%rd169+12];
	setp.lt.s32 	%p370, %r872, 1;
	@%p370 bra 	$L__BB1_515;
	add.s32 	%r1221, %r1221, 1;
	st.global.u32 	[%rd5+420], %r1221;
$L__BB1_515:
	add.s32 	%r1203, %r1203, 4;
	st.global.u32 	[%rd5+416], %r1203;
$L__BB1_516:
	and.b32  	%r874, %r863, 3;
	setp.eq.s32 	%p371, %r874, 0;
	@%p371 bra 	$L__BB1_526;
	and.b16  	%rs233, %rs263, 3;
	setp.eq.s16 	%p372, %rs233, 3;
	@%p372 bra 	$L__BB1_523;
	mul.wide.s32 	%rd986, %r1203, 4;
	add.s64 	%rd170, %rd5, %rd986;
	ld.global.u32 	%r875, [%rd170];
	setp.lt.s32 	%p373, %r875, 1;
	@%p373 bra 	$L__BB1_520;
	add.s32 	%r1221, %r1221, 1;
	st.global.u32 	[%rd5+420], %r1221;
$L__BB1_520:
	add.s32 	%r876, %r1203, 1;
	st.global.u32 	[%rd5+416], %r876;
	ld.global.u32 	%r877, [%rd170+4];
	setp.lt.s32 	%p374, %r877, 1;
	@%p374 bra 	$L__BB1_522;
	add.s32 	%r1221, %r1221, 1;
	st.global.u32 	[%rd5+420], %r1221;
$L__BB1_522:
	add.s32 	%r1203, %r1203, 2;
	st.global.u32 	[%rd5+416], %r1203;
$L__BB1_523:
	and.b16  	%rs234, %rs263, 1;
	setp.eq.b16 	%p375, %rs234, 1;
	not.pred 	%p376, %p375;
	@%p376 bra 	$L__BB1_526;
	mul.wide.s32 	%rd987, %r1203, 4;
	add.s64 	%rd988, %rd5, %rd987;
	ld.global.u32 	%r878, [%rd988];
	setp.lt.s32 	%p377, %r878, 1;
	@%p377 bra 	$L__BB1_526;
	add.s32 	%r1221, %r1221, 1;
	st.global.u32 	[%rd5+420], %r1221;
$L__BB1_526:
	mov.b32 	%r1236, 0;
	st.global.u32 	[%rd5+416], %r1236;
	@%p355 bra 	$L__BB1_545;
	mov.b32 	%r1220, 0;
$L__BB1_528:
	.pragma "nounroll";
	cvt.s64.s32 	%rd172, %r1220;
	mul.wide.s32 	%rd989, %r1220, 4;
	add.s64 	%rd990, %rd5, %rd989;
	ld.global.u32 	%r882, [%rd990+100];
	setp.lt.s32 	%p379, %r882, 1;
	@%p379 bra 	$L__BB1_530;
	add.s32 	%r1221, %r1221, 1;
	st.global.u32 	[%rd5+420], %r1221;
$L__BB1_530:
	cvt.u32.u64 	%r883, %rd172;
	add.s32 	%r884, %r883, 1;
	st.global.u32 	[%rd5+416], %r884;
	mad.lo.s32 	%r885, %r1, 117, 25;
	cvt.s64.s32 	%rd991, %r885;
	add.s64 	%rd992, %rd172, %rd991;
	shl.b64 	%rd993, %rd992, 2;
	add.s64 	%rd173, %rd164, %rd993;
	ld.global.u32 	%r886, [%rd173+4];
	setp.lt.s32 	%p380, %r886, 1;
	@%p380 bra 	$L__BB1_532;
	add.s32 	%r1221, %r1221, 1;
	st.global.u32 	[%rd5+420], %r1221;
$L__BB1_532:
	add.s32 	%r888, %r883, 2;
	st.global.u32 	[%rd5+416], %r888;
	ld.global.u32 	%r889, [%rd173+8];
	setp.lt.s32 	%p381, %r889, 1;
	@%p381 bra 	$L__BB1_534;
	add.s32 	%r1221, %r1221, 1;
	st.global.u32 	[%rd5+420], %r1221;
$L__BB1_534:
	add.s32 	%r891, %r883, 3;
	st.global.u32 	[%rd5+416], %r891;
	ld.global.u32 	%r892, [%rd173+12];
	setp.lt.s32 	%p382, %r892, 1;
	@%p382 bra 	$L__BB1_536;
	add.s32 	%r1221, %r1221, 1;
	st.global.u32 	[%rd5+420], %r1221;
$L__BB1_536:
	add.s32 	%r894, %r883, 4;
	st.global.u32 	[%rd5+416], %r894;
	ld.global.u32 	%r895, [%rd173+16];
	setp.lt.s32 	%p383, %r895, 1;
	@%p383 bra 	$L__BB1_538;
	add.s32 	%r1221, %r1221, 1;
	st.global.u32 	[%rd5+420], %r1221;
$L__BB1_538:
	add.s32 	%r897, %r883, 5;
	st.global.u32 	[%rd5+416], %r897;
	ld.global.u32 	%r898, [%rd173+20];
	setp.lt.s32 	%p384, %r898, 1;
	@%p384 bra 	$L__BB1_540;
	add.s32 	%r1221, %r1221, 1;
	st.global.u32 	[%rd5+420], %r1221;
$L__BB1_540:
	add.s32 	%r900, %r883, 6;
	st.global.u32 	[%rd5+416], %r900;
	ld.global.u32 	%r901, [%rd173+24];
	setp.lt.s32 	%p385, %r901, 1;
	@%p385 bra 	$L__BB1_542;
	add.s32 	%r1221, %r1221, 1;
	st.global.u32 	[%rd5+420], %r1221;
$L__BB1_542:
	add.s32 	%r903, %r883, 7;
	st.global.u32 	[%rd5+416], %r903;
	ld.global.u32 	%r904, [%rd173+28];
	setp.lt.s32 	%p386, %r904, 1;
	@%p386 bra 	$L__BB1_544;
	add.s32 	%r1221, %r1221, 1;
	st.global.u32 	[%rd5+420], %r1221;
$L__BB1_544:
	add.s32 	%r1220, %r883, 8;
	st.global.u32 	[%rd5+416], %r1220;
	and.b32  	%r1236, %r1148, 2147483640;
	setp.ne.s32 	%p387, %r1220, %r1236;
	@%p387 bra 	$L__BB1_528;
$L__BB1_545:
	@%p365 bra 	$L__BB1_565;
	add.s16 	%rs235, %rs264, 2;
	cvt.u32.u16 	%r907, %rs235;
	and.b32  	%r908, %r907, 7;
	add.s32 	%r909, %r908, -1;
	setp.lt.u32 	%p389, %r909, 3;
	@%p389 bra 	$L__BB1_556;
	cvt.u64.u32 	%rd174, %r1236;
	mul.wide.u32 	%rd994, %r1236, 4;
	add.s64 	%rd995, %rd5, %rd994;
	ld.global.u32 	%r910, [%rd995+100];
	setp.lt.s32 	%p390, %r910, 1;
	@%p390 bra 	$L__BB1_549;
	add.s32 	%r1221, %r1221, 1;
	st.global.u32 	[%rd5+420], %r1221;
$L__BB1_549:
	add.s32 	%r911, %r1236, 1;
	st.global.u32 	[%rd5+416], %r911;
	mad.lo.s32 	%r912, %r1, 117, 25;
	cvt.s64.s32 	%rd996, %r912;
	add.s64 	%rd997, %rd174, %rd996;
	shl.b64 	%rd998, %rd997, 2;
	add.s64 	%rd175, %rd164, %rd998;
	ld.global.u32 	%r913, [%rd175+4];
	setp.lt.s32 	%p391, %r913, 1;
	@%p391 bra 	$L__BB1_551;
	add.s32 	%r1221, %r1221, 1;
	st.global.u32 	[%rd5+420], %r1221;
$L__BB1_551:
	add.s32 	%r914, %r1236, 2;
	st.global.u32 	[%rd5+416], %r914;
	ld.global.u32 	%r915, [%rd175+8];
	setp.lt.s32 	%p392, %r915, 1;
	@%p392 bra 	$L__BB1_553;
	add.s32 	%r1221, %r1221, 1;
	st.global.u32 	[%rd5+420], %r1221;
$L__BB1_553:
	add.s32 	%r916, %r1236, 3;
	st.global.u32 	[%rd5+416], %r916;
	ld.global.u32 	%r917, [%rd175+12];
	setp.lt.s32 	%p393, %r917, 1;
	@%p393 bra 	$L__BB1_555;
	add.s32 	%r1221, %r1221, 1;
	st.global.u32 	[%rd5+420], %r1221;
$L__BB1_555:
	add.s32 	%r1236, %r1236, 4;
	st.global.u32 	[%rd5+416], %r1236;
$L__BB1_556:
	and.b32  	%r919, %r907, 3;
	setp.eq.s32 	%p394, %r919, 0;
	@%p394 bra 	$L__BB1_565;
	and.b16  	%rs237, %rs263, 3;
	setp.eq.s16 	%p395, %rs237, 3;
	@%p395 bra 	$L__BB1_563;
	cvt.s64.s32 	%rd176, %r1236;
	mul.wide.s32 	%rd999, %r1236, 4;
	add.s64 	%rd1000, %rd5, %rd999;
	ld.global.u32 	%r920, [%rd1000+100];
	setp.lt.s32 	%p396, %r920, 1;
	@%p396 bra 	$L__BB1_560;
	add.s32 	%r1221, %r1221, 1;
	st.global.u32 	[%rd5+420], %r1221;
$L__BB1_560:
	add.s32 	%r921, %r1236, 1;
	st.global.u32 	[%rd5+416], %r921;
	mad.lo.s32 	%r922, %r1, 117, 25;
	cvt.s64.s32 	%rd1001, %r922;
	add.s64 	%rd1002, %rd176, %rd1001;
	shl.b64 	%rd1003, %rd1002, 2;
	add.s64 	%rd1004, %rd164, %rd1003;
	ld.global.u32 	%r923, [%rd1004+4];
	setp.lt.s32 	%p397, %r923, 1;
	@%p397 bra 	$L__BB1_562;
	add.s32 	%r1221, %r1221, 1;
	st.global.u32 	[%rd5+420], %r1221;
$L__BB1_562:
	add.s32 	%r1236, %r1236, 2;
	st.global.u32 	[%rd5+416], %r1236;
$L__BB1_563:
	and.b16  	%rs238, %rs263, 1;
	setp.eq.b16 	%p398, %rs238, 1;
	not.pred 	%p399, %p398;
	@%p399 bra 	$L__BB1_565;
	mul.wide.s32 	%rd1005, %r1236, 4;
	add.s64 	%rd1006, %rd5, %rd1005;
	ld.global.u32 	%r924, [%rd1006+100];
	setp.gt.s32 	%p400, %r924, 0;
	selp.u32 	%r925, 1, 0, %p400;
	add.s32 	%r1221, %r1221, %r925;
	add.s32 	%r926, %r1236, 1;
	st.global.u32 	[%rd5+416], %r926;
$L__BB1_565:
	shr.u32 	%r927, %r1221, 31;
	add.s32 	%r928, %r1221, %r927;
	shr.s32 	%r929, %r928, 1;
	add.s32 	%r930, %r929, -1;
	st.global.u32 	[%rd5+420], %r930;
	cvt.rn.f64.s32 	%fd823, %r930;
	add.f64 	%fd824, %fd263, %fd264;
	add.f64 	%fd825, %fd824, %fd265;
	fma.rn.f64 	%fd826, %fd823, 0dBFE0A2B1704FF434, %fd825;
	ld.global.f64 	%fd827, [%rd4+10432];
	add.f64 	%fd828, %fd827, %fd826;
	add.f64 	%fd829, %fd260, %fd261;
	add.f64 	%fd830, %fd829, %fd262;
	div.rn.f64 	%fd831, %fd830, %fd828;
	add.f64 	%fd832, %fd831, 0dC071126666666666;
	fma.rn.f64 	%fd1075, %fd832, 0d4059000000000000, 0d3FE0000000000000;
$L__BB1_566:
	cvt.rzi.s32.f64 	%r931, %fd1075;
	cvt.rn.f64.s32 	%fd833, %r931;
	div.rn.f64 	%fd1076, %fd833, 0d4059000000000000;
	st.global.f64 	[%rd4+10472], %fd1076;
$L__BB1_567:
	ld.param.f32 	%f56, [_Z16candidate_primerPcPiS0_S0_iffiiS_PdS0__param_6];
	add.f32 	%f50, %f56, 0fC1200000;
	cvt.f64.f32 	%fd834, %f50;
	setp.gt.f64 	%p401, %fd1076, %fd834;
	selp.b32 	%r1243, 0, %r1243, %p401;
$L__BB1_568:
	ld.param.u32 	%r1139, [_Z16candidate_primerPcPiS0_S0_iffiiS_PdS0__param_8];
	ld.param.f32 	%f57, [_Z16candidate_primerPcPiS0_S0_iffiiS_PdS0__param_6];
	add.f32 	%f51, %f57, 0fC1200000;
	cvt.f64.f32 	%fd270, %f51;
	setp.eq.s32 	%p402, %r1139, 0;
	setp.eq.s32 	%p403, %r1243, 0;
	or.pred  	%p404, %p402, %p403;
	@%p404 bra 	$L__BB1_570;
	ld.param.u64 	%rd1222, [_Z16candidate_primerPcPiS0_S0_iffiiS_PdS0__param_11];
	ld.param.u64 	%rd1215, [_Z16candidate_primerPcPiS0_S0_iffiiS_PdS0__param_10];
	ld.param.u64 	%rd1210, [_Z16candidate_primerPcPiS0_S0_iffiiS_PdS0__param_9];
	ld.param.u64 	%rd1194, [_Z16candidate_primerPcPiS0_S0_iffiiS_PdS0__param_0];
	{ // callseq 0, 0
	.param .b64 param0;
	st.param.b64 	[param0], %rd1194;
	.param .b32 param1;
	st.param.b32 	[param1], %r1144;
	.param .b32 param2;
	st.param.b32 	[param2], %r1148;
	.param .b32 param3;
	st.param.b32 	[param3], 0;
	.param .b32 param4;
	st.param.b32 	[param4], 2;
	.param .b64 param5;
	st.param.b64 	[param5], %rd1210;
	.param .b32 param6;
	st.param.b32 	[param6], %r1;
	.param .b64 param7;
	st.param.b64 	[param7], %rd1215;
	.param .b64 param8;
	st.param.b64 	[param8], %rd1222;
	call.uni 
	_Z4thalPciiiiS_iPdPi, 
	(
	param0, 
	param1, 
	param2, 
	param3, 
	param4, 
	param5, 
	param6, 
	param7, 
	param8
	);
	} // callseq 0
	ld.global.f64 	%fd835, [%rd4+10472];
	setp.leu.f64 	%p405, %fd835, %fd270;
	selp.u32 	%r1243, 1, 0, %p405;
$L__BB1_570:
	ld.param.u32 	%r1140, [_Z16candidate_primerPcPiS0_S0_iffiiS_PdS0__param_8];
	setp.eq.s32 	%p406, %r1140, 0;
	setp.eq.s32 	%p407, %r1243, 0;
	or.pred  	%p408, %p406, %p407;
	@%p408 bra 	$L__BB1_572;
	ld.param.u64 	%rd1223, [_Z16candidate_primerPcPiS0_S0_iffiiS_PdS0__param_11];
	ld.param.u64 	%rd1216, [_Z16candidate_primerPcPiS0_S0_iffiiS_PdS0__param_10];
	ld.param.u64 	%rd1211, [_Z16candidate_primerPcPiS0_S0_iffiiS_PdS0__param_9];
	ld.param.u64 	%rd1195, [_Z16candidate_primerPcPiS0_S0_iffiiS_PdS0__param_0];
	{ // callseq 1, 0
	.param .b64 param0;
	st.param.b64 	[param0], %rd1195;
	.param .b32 param1;
	st.param.b32 	[param1], %r1144;
	.param .b32 param2;
	st.param.b32 	[param2], %r1148;
	.param .b32 param3;
	st.param.b32 	[param3], 0;
	.param .b32 param4;
	st.param.b32 	[param4], 4;
	.param .b64 param5;
	st.param.b64 	[param5], %rd1211;
	.param .b32 param6;
	st.param.b32 	[param6], %r1;
	.param .b64 param7;
	st.param.b64 	[param7], %rd1216;
	.param .b64 param8;
	st.param.b64 	[param8], %rd1223;
	call.uni 
	_Z4thalPciiiiS_iPdPi, 
	(
	param0, 
	param1, 
	param2, 
	param3, 
	param4, 
	param5, 
	param6, 
	param7, 
	param8
	);
	} // callseq 1
	ld.global.f64 	%fd836, [%rd4+10472];
	setp.leu.f64 	%p409, %fd836, %fd270;
	selp.u32 	%r1243, 1, 0, %p409;
$L__BB1_572:
	setp.eq.s32 	%p410, %r1243, 0;
	@%p410 bra 	$L__BB1_574;
	ld.param.u64 	%rd1202, [_Z16candidate_primerPcPiS0_S0_iffiiS_PdS0__param_2];
	mul.wide.s32 	%rd1007, %r1145, 4;
	cvta.to.global.u64 	%rd1008, %rd1202;
	shl.b32 	%r934, %r1144, 3;
	mul.wide.s32 	%rd1009, %r934, 4;
	add.s64 	%rd1010, %rd1008, %rd1009;
	add.s64 	%rd1011, %rd1010, %rd1007;
	mov.b32 	%r935, 1;
	st.global.u32 	[%rd1011], %r935;
$L__BB1_574:
	ld.param.u32 	%r1133, [_Z16candidate_primerPcPiS0_S0_iffiiS_PdS0__param_4];
	setp.ne.s32 	%p411, %r1133, 0;
	@%p411 bra 	$L__BB1_600;
	ld.global.u8 	%rs245, [%rd40];
	mov.b64 	%rd1271, 0;
	setp.eq.s16 	%p430, %rs245, 84;
	@%p430 bra 	$L__BB1_579;
	setp.ne.s16 	%p431, %rs245, 65;
	@%p431 bra 	$L__BB1_578;
	mov.b64 	%rd1271, 4;
	bra.uni 	$L__BB1_579;
$L__BB1_578:
	setp.eq.s16 	%p432, %rs245, 71;
	selp.b64 	%rd1271, 8, 12, %p432;
$L__BB1_579:
	ld.global.u8 	%rs246, [%rd40+-1];
	mov.b64 	%rd1272, 0;
	setp.eq.s16 	%p433, %rs246, 84;
	@%p433 bra 	$L__BB1_583;
	setp.ne.s16 	%p434, %rs246, 65;
	@%p434 bra 	$L__BB1_582;
	mov.b64 	%rd1272, 1;
	bra.uni 	$L__BB1_583;
$L__BB1_582:
	setp.eq.s16 	%p435, %rs246, 71;
	selp.b64 	%rd1272, 2, 3, %p435;
$L__BB1_583:
	add.s64 	%rd181, %rd1271, %rd1272;
	ld.global.u8 	%rs247, [%rd40+-2];
	mov.b64 	%rd1273, 0;
	setp.eq.s16 	%p436, %rs247, 84;
	@%p436 bra 	$L__BB1_587;
	setp.ne.s16 	%p437, %rs247, 65;
	@%p437 bra 	$L__BB1_586;
	mov.b64 	%rd1273, 4;
	bra.uni 	$L__BB1_587;
$L__BB1_586:
	setp.eq.s16 	%p438, %rs247, 71;
	selp.b64 	%rd1273, 8, 12, %p438;
$L__BB1_587:
	shl.b64 	%rd1033, %rd181, 4;
	or.b64  	%rd184, %rd1033, %rd1273;
	ld.global.u8 	%rs248, [%rd40+-3];
	mov.b64 	%rd1274, 0;
	setp.eq.s16 	%p439, %rs248, 84;
	@%p439 bra 	$L__BB1_591;
	setp.ne.s16 	%p440, %rs248, 65;
	@%p440 bra 	$L__BB1_590;
	mov.b64 	%rd1274, 1;
	bra.uni 	$L__BB1_591;
$L__BB1_590:
	setp.eq.s16 	%p441, %rs248, 71;
	selp.b64 	%rd1274, 2, 3, %p441;
$L__BB1_591:
	add.s64 	%rd187, %rd184, %rd1274;
	ld.global.u8 	%rs249, [%rd40+-4];
	mov.b64 	%rd1275, 0;
	setp.eq.s16 	%p442, %rs249, 84;
	@%p442 bra 	$L__BB1_595;
	setp.ne.s16 	%p443, %rs249, 65;
	@%p443 bra 	$L__BB1_594;
	mov.b64 	%rd1275, 4;
	bra.uni 	$L__BB1_595;
$L__BB1_594:
	setp.eq.s16 	%p444, %rs249, 71;
	selp.b64 	%rd1275, 8, 12, %p444;
$L__BB1_595:
	shl.b64 	%rd1038, %rd187, 4;
	or.b64  	%rd190, %rd1038, %rd1275;
	ld.global.u8 	%rs250, [%rd40+-5];
	mov.b64 	%rd1276, 0;
	setp.eq.s16 	%p445, %rs250, 84;
	@%p445 bra 	$L__BB1_599;
	setp.ne.s16 	%p446, %rs250, 65;
	@%p446 bra 	$L__BB1_598;
	mov.b64 	%rd1276, 1;
	bra.uni 	$L__BB1_599;
$L__BB1_598:
	setp.eq.s16 	%p447, %rs250, 71;
	selp.b64 	%rd1276, 2, 3, %p447;
$L__BB1_599:
	add.s64 	%rd1283, %rd190, %rd1276;
	bra.uni 	$L__BB1_625;
$L__BB1_600:
	ld.global.u8 	%rs239, [%rd7+5];
	mov.b64 	%rd1277, 0;
	setp.eq.s16 	%p412, %rs239, 65;
	@%p412 bra 	$L__BB1_603;
	setp.eq.s16 	%p413, %rs239, 84;
	@%p413 bra 	$L__BB1_604;
	setp.eq.s16 	%p414, %rs239, 71;
	selp.b64 	%rd1277, 8, 12, %p414;
	bra.uni 	$L__BB1_604;
$L__BB1_603:
	mov.b64 	%rd1277, 4;
$L__BB1_604:
	ld.global.u8 	%rs240, [%rd7+4];
	mov.b64 	%rd1278, 0;
	setp.eq.s16 	%p415, %rs240, 84;
	@%p415 bra 	$L__BB1_608;
	setp.ne.s16 	%p416, %rs240, 65;
	@%p416 bra 	$L__BB1_607;
	mov.b64 	%rd1278, 1;
	bra.uni 	$L__BB1_608;
$L__BB1_607:
	setp.eq.s16 	%p417, %rs240, 71;
	selp.b64 	%rd1278, 2, 3, %p417;
$L__BB1_608:
	add.s64 	%rd198, %rd1277, %rd1278;
	ld.global.u8 	%rs241, [%rd7+3];
	mov.b64 	%rd1279, 0;
	setp.eq.s16 	%p418, %rs241, 84;
	@%p418 bra 	$L__BB1_612;
	setp.ne.s16 	%p419, %rs241, 65;
	@%p419 bra 	$L__BB1_611;
	mov.b64 	%rd1279, 4;
	bra.uni 	$L__BB1_612;
$L__BB1_611:
	setp.eq.s16 	%p420, %rs241, 71;
	selp.b64 	%rd1279, 8, 12, %p420;
$L__BB1_612:
	shl.b64 	%rd1019, %rd198, 4;
	or.b64  	%rd201, %rd1019, %rd1279;
	ld.global.u8 	%rs242, [%rd7+2];
	mov.b64 	%rd1280, 0;
	setp.eq.s16 	%p421, %rs242, 84;
	@%p421 bra 	$L__BB1_616;
	setp.ne.s16 	%p422, %rs242, 65;
	@%p422 bra 	$L__BB1_615;
	mov.b64 	%rd1280, 1;
	bra.uni 	$L__BB1_616;
$L__BB1_615:
	setp.eq.s16 	%p423, %rs242, 71;
	selp.b64 	%rd1280, 2, 3, %p423;
$L__BB1_616:
	add.s64 	%rd204, %rd201, %rd1280;
	ld.global.u8 	%rs243, [%rd7+1];
	mov.b64 	%rd1281, 0;
	setp.eq.s16 	%p424, %rs243, 84;
	@%p424 bra 	$L__BB1_620;
	setp.ne.s16 	%p425, %rs243, 65;
	@%p425 bra 	$L__BB1_619;
	mov.b64 	%rd1281, 4;
	bra.uni 	$L__BB1_620;
$L__BB1_619:
	setp.eq.s16 	%p426, %rs243, 71;
	selp.b64 	%rd1281, 8, 12, %p426;
$L__BB1_620:
	shl.b64 	%rd1024, %rd204, 4;
	or.b64  	%rd207, %rd1024, %rd1281;
	ld.global.u8 	%rs244, [%rd7];
	mov.b64 	%rd1282, 0;
	setp.eq.s16 	%p427, %rs244, 84;
	@%p427 bra 	$L__BB1_624;
	setp.ne.s16 	%p428, %rs244, 65;
	@%p428 bra 	$L__BB1_623;
	mov.b64 	%rd1282, 1;
	bra.uni 	$L__BB1_624;
$L__BB1_623:
	setp.eq.s16 	%p429, %rs244, 71;
	selp.b64 	%rd1282, 2, 3, %p429;
$L__BB1_624:
	add.s64 	%rd1283, %rd207, %rd1282;
$L__BB1_625:
	shl.b64 	%rd1040, %rd1283, 2;
	mov.u64 	%rd1041, d_stab;
	add.s64 	%rd1042, %rd1041, %rd1040;
	ld.const.f32 	%f52, [%rd1042];
	setp.lt.f32 	%p449, %f52, 0f40800000;
	mov.pred 	%p547, 0;
	@%p449 bra 	$L__BB1_678;
	ld.param.u32 	%r1134, [_Z16candidate_primerPcPiS0_S0_iffiiS_PdS0__param_4];
	setp.ne.s32 	%p450, %r1134, 1;
	@%p450 bra 	$L__BB1_652;
	ld.global.u8 	%rs257, [%rd40];
	mov.b64 	%rd1284, 0;
	setp.eq.s16 	%p469, %rs257, 84;
	@%p469 bra 	$L__BB1_631;
	setp.ne.s16 	%p470, %rs257, 65;
	@%p470 bra 	$L__BB1_630;
	mov.b64 	%rd1284, 4;
	bra.uni 	$L__BB1_631;
$L__BB1_630:
	setp.eq.s16 	%p471, %rs257, 71;
	selp.b64 	%rd1284, 8, 12, %p471;
$L__BB1_631:
	ld.global.u8 	%rs258, [%rd40+-1];
	mov.b64 	%rd1285, 0;
	setp.eq.s16 	%p472, %rs258, 84;
	@%p472 bra 	$L__BB1_635;
	setp.ne.s16 	%p473, %rs258, 65;
	@%p473 bra 	$L__BB1_634;
	mov.b64 	%rd1285, 1;
	bra.uni 	$L__BB1_635;
$L__BB1_634:
	setp.eq.s16 	%p474, %rs258, 71;
	selp.b64 	%rd1285, 2, 3, %p474;
$L__BB1_635:
	add.s64 	%rd216, %rd1284, %rd1285;
	ld.global.u8 	%rs259, [%rd40+-2];
	mov.b64 	%rd1286, 0;
	setp.eq.s16 	%p475, %rs259, 84;
	@%p475 bra 	$L__BB1_639;
	setp.ne.s16 	%p476, %rs259, 65;
	@%p476 bra 	$L__BB1_638;
	mov.b64 	%rd1286, 4;
	bra.uni 	$L__BB1_639;
$L__BB1_638:
	setp.eq.s16 	%p477, %rs259, 71;
	selp.b64 	%rd1286, 8, 12, %p477;
$L__BB1_639:
	shl.b64 	%rd1064, %rd216, 4;
	or.b64  	%rd219, %rd1064, %rd1286;
	ld.global.u8 	%rs260, [%rd40+-3];
	mov.b64 	%rd1287, 0;
	setp.eq.s16 	%p478, %rs260, 84;
	@%p478 bra 	$L__BB1_643;
	setp.ne.s16 	%p479, %rs260, 65;
	@%p479 bra 	$L__BB1_642;
	mov.b64 	%rd1287, 1;
	bra.uni 	$L__BB1_643;
$L__BB1_642:
	setp.eq.s16 	%p480, %rs260, 71;
	selp.b64 	%rd1287, 2, 3, %p480;
$L__BB1_643:
	add.s64 	%rd222, %rd219, %rd1287;
	ld.global.u8 	%rs261, [%rd40+-4];
	mov.b64 	%rd1288, 0;
	setp.eq.s16 	%p481, %rs261, 84;
	@%p481 bra 	$L__BB1_647;
	setp.ne.s16 	%p482, %rs261, 65;
	@%p482 bra 	$L__BB1_646;
	mov.b64 	%rd1288, 4;
	bra.uni 	$L__BB1_647;
$L__BB1_646:
	setp.eq.s16 	%p483, %rs261, 71;
	selp.b64 	%rd1288, 8, 12, %p483;
$L__BB1_647:
	shl.b64 	%rd1069, %rd222, 4;
	or.b64  	%rd225, %rd1069, %rd1288;
	ld.global.u8 	%rs262, [%rd40+-5];
	mov.b64 	%rd1289, 0;
	setp.eq.s16 	%p484, %rs262, 84;
	@%p484 bra 	$L__BB1_651;
	setp.ne.s16 	%p485, %rs262, 65;
	@%p485 bra 	$L__BB1_650;
	mov.b64 	%rd1289, 1;
	bra.uni 	$L__BB1_651;
$L__BB1_650:
	setp.eq.s16 	%p486, %rs262, 71;
	selp.b64 	%rd1289, 2, 3, %p486;
$L__BB1_651:
	add.s64 	%rd1296, %rd225, %rd1289;
	bra.uni 	$L__BB1_677;
$L__BB1_652:
	ld.global.u8 	%rs251, [%rd7+5];
	mov.b64 	%rd1290, 0;
	setp.eq.s16 	%p451, %rs251, 65;
	@%p451 bra 	$L__BB1_655;
	setp.eq.s16 	%p452, %rs251, 84;
	@%p452 bra 	$L__BB1_656;
	setp.eq.s16 	%p453, %rs251, 71;
	selp.b64 	%rd1290, 8, 12, %p453;
	bra.uni 	$L__BB1_656;
$L__BB1_655:
	mov.b64 	%rd1290, 4;
$L__BB1_656:
	ld.global.u8 	%rs252, [%rd7+4];
	mov.b64 	%rd1291, 0;
	setp.eq.s16 	%p454, %rs252, 84;
	@%p454 bra 	$L__BB1_660;
	setp.ne.s16 	%p455, %rs252, 65;
	@%p455 bra 	$L__BB1_659;
	mov.b64 	%rd1291, 1;
	bra.uni 	$L__BB1_660;
$L__BB1_659:
	setp.eq.s16 	%p456, %rs252, 71;
	selp.b64 	%rd1291, 2, 3, %p456;
$L__BB1_660:
	add.s64 	%rd233, %rd1290, %rd1291;
	ld.global.u8 	%rs253, [%rd7+3];
	mov.b64 	%rd1292, 0;
	setp.eq.s16 	%p457, %rs253, 84;
	@%p457 bra 	$L__BB1_664;
	setp.ne.s16 	%p458, %rs253, 65;
	@%p458 bra 	$L__BB1_663;
	mov.b64 	%rd1292, 4;
	bra.uni 	$L__BB1_664;
$L__BB1_663:
	setp.eq.s16 	%p459, %rs253, 71;
	selp.b64 	%rd1292, 8, 12, %p459;
$L__BB1_664:
	shl.b64 	%rd1050, %rd233, 4;
	or.b64  	%rd236, %rd1050, %rd1292;
	ld.global.u8 	%rs254, [%rd7+2];
	mov.b64 	%rd1293, 0;
	setp.eq.s16 	%p460, %rs254, 84;
	@%p460 bra 	$L__BB1_668;
	setp.ne.s16 	%p461, %rs254, 65;
	@%p461 bra 	$L__BB1_667;
	mov.b64 	%rd1293, 1;
	bra.uni 	$L__BB1_668;
$L__BB1_667:
	setp.eq.s16 	%p462, %rs254, 71;
	selp.b64 	%rd1293, 2, 3, %p462;
$L__BB1_668:
	add.s64 	%rd239, %rd236, %rd1293;
	ld.global.u8 	%rs255, [%rd7+1];
	mov.b64 	%rd1294, 0;
	setp.eq.s16 	%p463, %rs255, 84;
	@%p463 bra 	$L__BB1_672;
	setp.ne.s16 	%p464, %rs255, 65;
	@%p464 bra 	$L__BB1_671;
	mov.b64 	%rd1294, 4;
	bra.uni 	$L__BB1_672;
$L__BB1_671:
	setp.eq.s16 	%p465, %rs255, 71;
	selp.b64 	%rd1294, 8, 12, %p465;
$L__BB1_672:
	shl.b64 	%rd1055, %rd239, 4;
	or.b64  	%rd242, %rd1055, %rd1294;
	ld.global.u8 	%rs256, [%rd7];
	mov.b64 	%rd1295, 0;
	setp.eq.s16 	%p466, %rs256, 84;
	@%p466 bra 	$L__BB1_676;
	setp.ne.s16 	%p467, %rs256, 65;
	@%p467 bra 	$L__BB1_675;
	mov.b64 	%rd1295, 1;
	bra.uni 	$L__BB1_676;
$L__BB1_675:
	setp.eq.s16 	%p468, %rs256, 71;
	selp.b64 	%rd1295, 2, 3, %p468;
$L__BB1_676:
	add.s64 	%rd1296, %rd242, %rd1295;
$L__BB1_677:
	shl.b64 	%rd1071, %rd1296, 2;
	add.s64 	%rd1073, %rd1041, %rd1071;
	ld.const.f32 	%f53, [%rd1073];
	setp.geu.f32 	%p547, %f53, 0f40400000;
$L__BB1_678:
	ld.param.u32 	%r1141, [_Z16candidate_primerPcPiS0_S0_iffiiS_PdS0__param_8];
	setp.eq.s32 	%p487, %r1141, 0;
	selp.u32 	%r1246, 1, 0, %p547;
	not.pred 	%p488, %p547;
	or.pred  	%p489, %p487, %p488;
	@%p489 bra 	$L__BB1_680;
	ld.param.u64 	%rd1224, [_Z16candidate_primerPcPiS0_S0_iffiiS_PdS0__param_11];
	ld.param.u64 	%rd1217, [_Z16candidate_primerPcPiS0_S0_iffiiS_PdS0__param_10];
	ld.param.u64 	%rd1212, [_Z16candidate_primerPcPiS0_S0_iffiiS_PdS0__param_9];
	ld.param.u64 	%rd1196, [_Z16candidate_primerPcPiS0_S0_iffiiS_PdS0__param_0];
	{ // callseq 2, 0
	.param .b64 param0;
	st.param.b64 	[param0], %rd1196;
	.param .b32 param1;
	st.param.b32 	[param1], %r1144;
	.param .b32 param2;
	st.param.b32 	[param2], %r1148;
	.param .b32 param3;
	st.param.b32 	[param3], 1;
	.param .b32 param4;
	st.param.b32 	[param4], 1;
	.param .b64 param5;
	st.param.b64 	[param5], %rd1212;
	.param .b32 param6;
	st.param.b32 	[param6], %r1;
	.param .b64 param7;
	st.param.b64 	[param7], %rd1217;
	.param .b64 param8;
	st.param.b64 	[param8], %rd1224;
	call.uni 
	_Z4thalPciiiiS_iPdPi, 
	(
	param0, 
	param1, 
	param2, 
	param3, 
	param4, 
	param5, 
	param6, 
	param7, 
	param8
	);
	} // callseq 2
	ld.global.f64 	%fd837, [%rd4+10472];
	setp.gt.f64 	%p490, %fd837, %fd270;
	selp.b32 	%r1246, 0, %r1246, %p490;
$L__BB1_680:
	ld.param.u32 	%r1142, [_Z16candidate_primerPcPiS0_S0_iffiiS_PdS0__param_8];
	setp.eq.s32 	%p491, %r1142, 0;
	setp.eq.s32 	%p492, %r1246, 0;
	or.pred  	%p493, %p491, %p492;
	@%p493 bra 	$L__BB1_682;
	ld.param.u64 	%rd1225, [_Z16candidate_primerPcPiS0_S0_iffiiS_PdS0__param_11];
	ld.param.u64 	%rd1218, [_Z16candidate_primerPcPiS0_S0_iffiiS_PdS0__param_10];
	ld.param.u64 	%rd1213, [_Z16candidate_primerPcPiS0_S0_iffiiS_PdS0__param_9];
	ld.param.u64 	%rd1197, [_Z16candidate_primerPcPiS0_S0_iffiiS_PdS0__param_0];
	{ // callseq 3, 0
	.param .b64 param0;
	st.param.b64 	[param0], %rd1197;
	.param .b32 param1;
	st.param.b32 	[param1], %r1144;
	.param .b32 param2;
	st.param.b32 	[param2], %r1148;
	.param .b32 param3;
	st.param.b32 	[param3], 1;
	.param .b32 param4;
	st.param.b32 	[param4], 2;
	.param .b64 param5;
	st.param.b64 	[param5], %rd1213;
	.param .b32 param6;
	st.param.b32 	[param6], %r1;
	.param .b64 param7;
	st.param.b64 	[param7], %rd1218;
	.param .b64 param8;
	st.param.b64 	[param8], %rd1225;
	call.uni 
	_Z4thalPciiiiS_iPdPi, 
	(
	param0, 
	param1, 
	param2, 
	param3, 
	param4, 
	param5, 
	param6, 
	param7, 
	param8
	);
	} // callseq 3
	ld.global.f64 	%fd838, [%rd4+10472];
	setp.leu.f64 	%p494, %fd838, %fd270;
	selp.u32 	%r1246, 1, 0, %p494;
$L__BB1_682:
	ld.param.u32 	%r1143, [_Z16candidate_primerPcPiS0_S0_iffiiS_PdS0__param_8];
	setp.eq.s32 	%p495, %r1143, 0;
	setp.eq.s32 	%p496, %r1246, 0;
	or.pred  	%p497, %p495, %p496;
	@%p497 bra 	$L__BB1_684;
	ld.param.u64 	%rd1226, [_Z16candidate_primerPcPiS0_S0_iffiiS_PdS0__param_11];
	ld.param.u64 	%rd1219, [_Z16candidate_primerPcPiS0_S0_iffiiS_PdS0__param_10];
	ld.param.u64 	%rd1214, [_Z16candidate_primerPcPiS0_S0_iffiiS_PdS0__param_9];
	ld.param.u64 	%rd1198, [_Z16candidate_primerPcPiS0_S0_iffiiS_PdS0__param_0];
	{ // callseq 4, 0
	.param .b64 param0;
	st.param.b64 	[param0], %rd1198;
	.param .b32 param1;
	st.param.b32 	[param1], %r1144;
	.param .b32 param2;
	st.param.b32 	[param2], %r1148;
	.param .b32 param3;
	st.param.b32 	[param3], 1;
	.param .b32 param4;
	st.param.b32 	[param4], 4;
	.param .b64 param5;
	st.param.b64 	[param5], %rd1214;
	.param .b32 param6;
	st.param.b32 	[param6], %r1;
	.param .b64 param7;
	st.param.b64 	[param7], %rd1219;
	.param .b64 param8;
	st.param.b64 	[param8], %rd1226;
	call.uni 
	_Z4thalPciiiiS_iPdPi, 
	(
	param0, 
	param1, 
	param2, 
	param3, 
	param4, 
	param5, 
	param6, 
	param7, 
	param8
	);
	} // callseq 4
	ld.global.f64 	%fd839, [%rd4+10472];
	setp.leu.f64 	%p498, %fd839, %fd270;
	selp.u32 	%r1246, 1, 0, %p498;
$L__BB1_684:
	setp.eq.s32 	%p499, %r1246, 0;
	@%p499 bra 	$L__BB1_686;
	ld.param.u64 	%rd1205, [_Z16candidate_primerPcPiS0_S0_iffiiS_PdS0__param_3];
	mul.wide.s32 	%rd1074, %r1145, 4;
	cvta.to.global.u64 	%rd1075, %rd1205;
	shl.b32 	%r938, %r1144, 3;
	mul.wide.s32 	%rd1076, %r938, 4;
	add.s64 	%rd1077, %rd1075, %rd1076;
	add.s64 	%rd1078, %rd1077, %rd1074;
	mov.b32 	%r939, 1;
	st.global.u32 	[%rd1078], %r939;
$L__BB1_686:
	ld.param.u32 	%r1136, [_Z16candidate_primerPcPiS0_S0_iffiiS_PdS0__param_7];
	add.s32 	%r1147, %r1148, 1;
	setp.lt.u32 	%p541, %r1148, 25;
	add.s32 	%r1094, %r1147, %r1144;
	setp.le.s32 	%p542, %r1094, %r1136;
	add.s32 	%r1146, %r1148, 2;
	add.s32 	%r1145, %r1145, 1;
	add.s16 	%rs264, %rs264, 1;
	add.s16 	%rs263, %rs263, 1;
	and.pred  	%p543, %p541, %p542;
	@%p543 bra 	$L__BB1_4;
$L__BB1_687:
	ld.param.u32 	%r1137, [_Z16candidate_primerPcPiS0_S0_iffiiS_PdS0__param_7];
	ld.param.u64 	%rd1206, [_Z16candidate_primerPcPiS0_S0_iffiiS_PdS0__param_3];
	ld.param.u64 	%rd1203, [_Z16candidate_primerPcPiS0_S0_iffiiS_PdS0__param_2];
	ld.param.u64 	%rd1200, [_Z16candidate_primerPcPiS0_S0_iffiiS_PdS0__param_1];
	cvta.to.global.u64 	%rd1184, %rd1200;
	mul.wide.s32 	%rd1185, %r1144, 4;
	add.s64 	%rd1186, %rd1184, %rd1185;
	ld.global.u32 	%r1095, [%rd1186];
	cvta.to.global.u64 	%rd1187, %rd1203;
	shl.b32 	%r1096, %r1144, 3;
	mul.wide.s32 	%rd1188, %r1096, 4;
	add.s64 	%rd1189, %rd1187, %rd1188;
	ld.global.u32 	%r1097, [%rd1189];
	cvta.to.global.u64 	%rd1190, %rd1206;
	add.s64 	%rd1191, %rd1190, %rd1188;
	ld.global.u32 	%r1098, [%rd1191];
	add.s32 	%r1099, %r1098, %r1097;
	add.s32 	%r1100, %r1099, %r1095;
	st.global.u32 	[%rd1186], %r1100;
	ld.global.u32 	%r1101, [%rd1189+4];
	ld.global.u32 	%r1102, [%rd1191+4];
	add.s32 	%r1103, %r1102, %r1101;
	add.s32 	%r1104, %r1103, %r1100;
	st.global.u32 	[%rd1186], %r1104;
	ld.global.u32 	%r1105, [%rd1189+8];
	ld.global.u32 	%r1106, [%rd1191+8];
	add.s32 	%r1107, %r1106, %r1105;
	add.s32 	%r1108, %r1107, %r1104;
	st.global.u32 	[%rd1186], %r1108;
	ld.global.u32 	%r1109, [%rd1189+12];
	ld.global.u32 	%r1110, [%rd1191+12];
	add.s32 	%r1111, %r1110, %r1109;
	add.s32 	%r1112, %r1111, %r1108;
	st.global.u32 	[%rd1186], %r1112;
	ld.global.u32 	%r1113, [%rd1189+16];
	ld.global.u32 	%r1114, [%rd1191+16];
	add.s32 	%r1115, %r1114, %r1113;
	add.s32 	%r1116, %r1115, %r1112;
	st.global.u32 	[%rd1186], %r1116;
	ld.global.u32 	%r1117, [%rd1189+20];
	ld.global.u32 	%r1118, [%rd1191+20];
	add.s32 	%r1119, %r1118, %r1117;
	add.s32 	%r1120, %r1119, %r1116;
	st.global.u32 	[%rd1186], %r1120;
	ld.global.u32 	%r1121, [%rd1189+24];
	ld.global.u32 	%r1122, [%rd1191+24];
	add.s32 	%r1123, %r1122, %r1121;
	add.s32 	%r1124, %r1123, %r1120;
	st.global.u32 	[%rd1186], %r1124;
	ld.global.u32 	%r1125, [%rd1189+28];
	ld.global.u32 	%r1126, [%rd1191+28];
	add.s32 	%r1127, %r1126, %r1125;
	add.s32 	%r1128, %r1127, %r1124;
	st.global.u32 	[%rd1186], %r1128;
	mov.u32 	%r1129, %ntid.x;
	mov.u32 	%r1130, %nctaid.x;
	mad.lo.s32 	%r1144, %r1129, %r1130, %r1144;
	setp.lt.s32 	%p544, %r1144, %r1137;
	@%p544 bra 	$L__BB1_2;
$L__BB1_688:
	bar.sync 	0;
	ret;

}


// ===== COMPILED SASS (sm_100) =====

	.target	sm_100

	.elftype	@"ET_EXEC"


//--------------------- .note.nv.tkinfo           --------------------------
	.section	.note.nv.tkinfo,"",@"SHT_NOTE"
	.sectionflags	@"SHF_NOTE_NV_TKINFO"
	.tkinfo
        /*0018*/ 	.word	0x00000002
        /*0030*/ 	.string	""
        /*0030*/ 	.string	"ptxas"
        /*0030*/ 	.string	"Cuda compilation tools, release 13.0, V13.0.88"
        /*0030*/ 	.string	"Build cuda_13.0.r13.0/compiler.36424714_0"
        /*0030*/ 	.string	"-arch sm_100 -m 64 "



//--------------------- .note.nv.cuinfo           --------------------------
	.section	.note.nv.cuinfo,"",@"SHT_NOTE"
	.sectionflags	@"SHF_NOTE_NV_CUINFO"
        /*0018*/ 	.short	0x0002
        /*001a*/ 	.short	0x0064
        /*001c*/ 	.short	0x0082
	.zero		2


//--------------------- .nv.info                  --------------------------
	.section	.nv.info,"",@"SHT_CUDA_INFO"
	.align	4


	//----- nvinfo : EIATTR_REGCOUNT
	.align		4
        /*0000*/ 	.byte	0x04, 0x2f
        /*0002*/ 	.short	(.L_7 - .L_6)
	.align		4
.L_6:
        /*0004*/ 	.word	index@(_Z16candidate_primerPcPiS0_S0_iffiiS_PdS0_)
        /*0008*/ 	.word	0x0000006c


	//----- nvinfo : EIATTR_FRAME_SIZE
	.align		4
.L_7:
        /*000c*/ 	.byte	0x04, 0x11
        /*000e*/ 	.short	(.L_9 - .L_8)
	.align		4
.L_8:
        /*0010*/ 	.word	index@($__internal_0_$__cuda_sm20_div_rn_f64_full)
        /*0014*/ 	.word	0x00000000


	//----- nvinfo : EIATTR_FRAME_SIZE
	.align		4
.L_9:
        /*0018*/ 	.byte	0x04, 0x11
        /*001a*/ 	.short	(.L_11 - .L_10)
	.align		4
.L_10:
        /*001c*/ 	.word	index@($_Z16candidate_primerPcPiS0_S0_iffiiS_PdS0_$_Z4thalPciiiiS_iPdPi)
        /*0020*/ 	.word	0x00000000


	//----- nvinfo : EIATTR_FRAME_SIZE
	.align		4
.L_11:
        /*0024*/ 	.byte	0x04, 0x11
        /*0026*/ 	.short	(.L_13 - .L_12)
	.align		4
.L_12:
        /*0028*/ 	.word	index@(_Z16candidate_primerPcPiS0_S0_iffiiS_PdS0_)
        /*002c*/ 	.word	0x00000000


	//----- nvinfo : EIATTR_MIN_STACK_SIZE
	.align		4
.L_13:
        /*0030*/ 	.byte	0x04, 0x12
        /*0032*/ 	.short	(.L_15 - .L_14)
	.align		4
.L_14:
        /*0034*/ 	.word	index@(_Z16candidate_primerPcPiS0_S0_iffiiS_PdS0_)
        /*0038*/ 	.word	0x00000000
.L_15:


//--------------------- .nv.compat                --------------------------
	.section	.nv.compat,"",@"SHT_CUDA_COMPAT_INFO"
	.align	4
        /*0000*/ 	.byte	0x02, 0x09, 0x00, 0x00, 0x02, 0x02, 0x01, 0x00, 0x02, 0x05, 0x05, 0x00, 0x03, 0x07, 0x01, 0x01
        /*0010*/ 	.byte	0x02, 0x03, 0x00, 0x00, 0x02, 0x06, 0x01, 0x00, 0x04, 0x0b, 0x08, 0x00, 0x01, 0x00, 0x00, 0x00
        /*0020*/ 	.byte	0x00, 0x00, 0x00, 0x00


//--------------------- .nv.info._Z16candidate_primerPcPiS0_S0_iffiiS_PdS0_ --------------------------
	.section	.nv.info._Z16candidate_primerPcPiS0_S0_iffiiS_PdS0_,"",@"SHT_CUDA_INFO"
	.sectionflags	@""
	.align	4


	//----- nvinfo : EIATTR_CUDA_API_VERSION
	.align		4
        /*0000*/ 	.byte	0x04, 0x37
        /*0002*/ 	.short	(.L_17 - .L_16)
.L_16:
        /*0004*/ 	.word	0x00000082


	//----- nvinfo : EIATTR_KPARAM_INFO
	.align		4
.L_17:
        /*0008*/ 	.byte	0x04, 0x17
        /*000a*/ 	.short	(.L_19 - .L_18)
.L_18:
        /*000c*/ 	.word	0x00000000
        /*0010*/ 	.short	0x000b
        /*0012*/ 	.short	0x0048
        /*0014*/ 	.byte	0x00, 0xf5, 0x21, 0x00


	//----- nvinfo : EIATTR_KPARAM_INFO
	.align		4
.L_19:
        /*0018*/ 	.byte	0x04, 0x17
        /*001a*/ 	.short	(.L_21 - .L_20)
.L_20:
        /*001c*/ 	.word	0x00000000
        /*0020*/ 	.short	0x000a
        /*0022*/ 	.short	0x0040
        /*0024*/ 	.byte	0x00, 0xf5, 0x21, 0x00


	//----- nvinfo : EIATTR_KPARAM_INFO
	.align		4
.L_21:
        /*0028*/ 	.byte	0x04, 0x17
        /*002a*/ 	.short	(.L_23 - .L_22)
.L_22:
        /*002c*/ 	.word	0x00000000
        /*0030*/ 	.short	0x0009
        /*0032*/ 	.short	0x0038
        /*0034*/ 	.byte	0x00, 0xf5, 0x21, 0x00


	//----- nvinfo : EIATTR_KPARAM_INFO
	.align		4
.L_23:
        /*0038*/ 	.byte	0x04, 0x17
        /*003a*/ 	.short	(.L_25 - .L_24)
.L_24:
        /*003c*/ 	.word	0x00000000
        /*0040*/ 	.short	0x0008
        /*0042*/ 	.short	0x0030
        /*0044*/ 	.byte	0x00, 0xf0, 0x11, 0x00


	//----- nvinfo : EIATTR_KPARAM_INFO
	.align		4
.L_25:
        /*0048*/ 	.byte	0x04, 0x17
        /*004a*/ 	.short	(.L_27 - .L_26)
.L_26:
        /*004c*/ 	.word	0x00000000
        /*0050*/ 	.short	0x0007
        /*0052*/ 	.short	0x002c
        /*0054*/ 	.byte	0x00, 0xf0, 0x11, 0x00


	//----- nvinfo : EIATTR_KPARAM_INFO
	.align		4
.L_27:
        /*0058*/ 	.byte	0x04, 0x17
        /*005a*/ 	.short	(.L_29 - .L_28)
.L_28:
        /*005c*/ 	.word	0x00000000
        /*0060*/ 	.short	0x0006
        /*0062*/ 	.short	0x0028
        /*0064*/ 	.byte	0x00, 0xf0, 0x11, 0x00


	//----- nvinfo : EIATTR_KPARAM_INFO
	.align		4
.L_29:
        /*0068*/ 	.byte	0x04, 0x17
        /*006a*/ 	.short	(.L_31 - .L_30)
.L_30:
        /*006c*/ 	.word	0x00000000
        /*0070*/ 	.short	0x0005
        /*0072*/ 	.short	0x0024
        /*0074*/ 	.byte	0x00, 0xf0, 0x11, 0x00


	//----- nvinfo : EIATTR_KPARAM_INFO
	.align		4
.L_31:
        /*0078*/ 	.byte	0x04, 0x17
        /*007a*/ 	.short	(.L_33 - .L_32)
.L_32:
        /*007c*/ 	.word	0x00000000
        /*0080*/ 	.short	0x0004
        /*0082*/ 	.short	0x0020
        /*0084*/ 	.byte	0x00, 0xf0, 0x11, 0x00


	//----- nvinfo : EIATTR_KPARAM_INFO
	.align		4
.L_33:
        /*0088*/ 	.byte	0x04, 0x17
        /*008a*/ 	.short	(.L_35 - .L_34)
.L_34:
        /*008c*/ 	.word	0x00000000
        /*0090*/ 	.short	0x0003
        /*0092*/ 	.short	0x0018
        /*0094*/ 	.byte	0x00, 0xf5, 0x21, 0x00


	//----- nvinfo : EIATTR_KPARAM_INFO
	.align		4
.L_35:
        /*0098*/ 	.byte	0x04, 0x17
        /*009a*/ 	.short	(.L_37 - .L_36)
.L_36:
        /*009c*/ 	.word	0x00000000
        /*00a0*/ 	.short	0x0002
        /*00a2*/ 	.short	0x0010
        /*00a4*/ 	.byte	0x00, 0xf5, 0x21, 0x00


	//----- nvinfo : EIATTR_KPARAM_INFO
	.align		4
.L_37:
        /*00a8*/ 	.byte	0x04, 0x17
        /*00aa*/ 	.short	(.L_39 - .L_38)
.L_38:
        /*00ac*/ 	.word	0x00000000
        /*00b0*/ 	.short	0x0001
        /*00b2*/ 	.short	0x0008
        /*00b4*/ 	.byte	0x00, 0xf5, 0x21, 0x00


	//----- nvinfo : EIATTR_KPARAM_INFO
	.align		4
.L_39:
        /*00b8*/ 	.byte	0x04, 0x17
        /*00ba*/ 	.short	(.L_41 - .L_40)
.L_40:
        /*00bc*/ 	.word	0x00000000
        /*00c0*/ 	.short	0x0000
        /*00c2*/ 	.short	0x0000
        /*00c4*/ 	.byte	0x00, 0xf5, 0x21, 0x00


	//----- nvinfo : EIATTR_SPARSE_MMA_MASK
	.align		4
.L_41:
        /*00c8*/ 	.byte	0x03, 0x50
        /*00ca*/ 	.short	0x0000


	//----- nvinfo : EIATTR_MAXREG_COUNT
	.align		4
        /*00cc*/ 	.byte	0x03, 0x1b
        /*00ce*/ 	.short	0x00ff


	//----- nvinfo : EIATTR_NUM_BARRIERS
	.align		4
        /*00d0*/ 	.byte	0x02, 0x4c
        /*00d2*/ 	.byte	0x01
	.zero		1


	//----- nvinfo : EIATTR_MERCURY_ISA_VERSION
	.align		4
        /*00d4*/ 	.byte	0x03, 0x5f
        /*00d6*/ 	.short	0x0101


	//----- nvinfo : EIATTR_VRC_CTA_INIT_COUNT
	.align		4
        /*00d8*/ 	.byte	0x02, 0x4a
	.zero		1
	.zero		1


	//----- nvinfo : EIATTR_EXIT_INSTR_OFFSETS
	.align		4
        /*00dc*/ 	.byte	0x04, 0x1c
        /*00de*/ 	.short	(.L_43 - .L_42)


	//   ....[0]....
.L_42:
        /*00e0*/ 	.word	0x0001c2e0


	//----- nvinfo : EIATTR_INDIRECT_BRANCH_TARGETS
	.align		4
.L_43:
        /*00e4*/ 	.byte	0x04, 0x34
        /*00e6*/ 	.short	(.L_45 - .L_44)


	//   ....[0]....
.L_44:
        /*00e8*/ 	.word	.L_x_1375@srel
        /*00ec*/ 	.short	0x0
        /*00ee*/ 	.short	0x0
        /*00f0*/ 	.word	0x3
        /*00f4*/ 	.word	.L_x_1376@srel
        /*00f8*/ 	.word	.L_x_1377@srel
        /*00fc*/ 	.word	.L_x_1378@srel


	//----- nvinfo : EIATTR_CRS_STACK_SIZE
	.align		4
.L_45:
        /*0100*/ 	.byte	0x04, 0x1e
        /*0102*/ 	.short	(.L_47 - .L_46)
.L_46:
        /*0104*/ 	.word	0x00000000


	//----- nvinfo : EIATTR_CBANK_PARAM_SIZE
	.align		4
.L_47:
        /*0108*/ 	.byte	0x03, 0x19
        /*010a*/ 	.short	0x0050


	//----- nvinfo : EIATTR_PARAM_CBANK
	.align		4
        /*010c*/ 	.byte	0x04, 0x0a
        /*010e*/ 	.short	(.L_49 - .L_48)
	.align		4
.L_48:
        /*0110*/ 	.word	index@(.nv.constant0._Z16candidate_primerPcPiS0_S0_iffiiS_PdS0_)
        /*0114*/ 	.short	0x0380
        /*0116*/ 	.short	0x0050


	//----- nvinfo : EIATTR_SW_WAR
	.align		4
.L_49:
        /*0118*/ 	.byte	0x04, 0x36
        /*011a*/ 	.short	(.L_51 - .L_50)
.L_50:
        /*011c*/ 	.word	0x00000008
.L_51:


//--------------------- .nv.callgraph             --------------------------
	.section	.nv.callgraph,"",@"SHT_CUDA_CALLGRAPH"
	.align	4
	.sectionentsize	8
	.align		4
        /*0000*/ 	.word	0x00000000
	.align		4
        /*0004*/ 	.word	0xffffffff
	.align		4
        /*0008*/ 	.word	0x00000000
	.align		4
        /*000c*/ 	.word	0xfffffffe
	.align		4
        /*0010*/ 	.word	0x00000000
	.align		4
        /*0014*/ 	.word	0xfffffffd
	.align		4
        /*0018*/ 	.word	0x00000000
	.align		4
        /*001c*/ 	.word	0xfffffffc


//--------------------- .nv.constant3             --------------------------
	.section	.nv.constant3,"a",@progbits
	.align	8
.nv.constant3:
	.type		d_NumL,@object
	.size		d_NumL,(d_Pchar - d_NumL)
d_NumL:
	.zero		8
	.type		d_Pchar,@object
	.size		d_Pchar,(.L_1 - d_Pchar)
d_Pchar:
	.zero		1084
.L_1:
	.zero		4
	.type		parameter,@object
	.size		parameter,(d_stab - parameter)
parameter:
	.zero		47328
	.type		d_stab,@object
	.size		d_stab,(d_deltah - d_stab)
d_stab:
	.zero		16384
	.type		d_deltah,@object
	.size		d_deltah,(d_deltas - d_deltah)
d_deltah:
	.zero		64
	.type		d_deltas,@object
	.size		d_deltas,(.L_5 - d_deltas)
d_deltas:
	.zero		64
.L_5:


//--------------------- .nv.constant2._Z16candidate_primerPcPiS0_S0_iffiiS_PdS0_ --------------------------
	.section	.nv.constant2._Z16candidate_primerPcPiS0_S0_iffiiS_PdS0_,"a",@progbits
	.sectionflags	@""
	.align	4
.nv.constant2._Z16candidate_primerPcPiS0_S0_iffiiS_PdS0_:
        /*0000*/ 	.byte	0xb0, 0x1e, 0x03, 0x00, 0xb0, 0x19, 0x03, 0x00, 0x30, 0x1c, 0x03, 0x00


//--------------------- .text._Z16candidate_primerPcPiS0_S0_iffiiS_PdS0_ --------------------------
	.section	.text._Z16candidate_primerPcPiS0_S0_iffiiS_PdS0_,"ax",@progbits
	.align	128
        .global         _Z16candidate_primerPcPiS0_S0_iffiiS_PdS0_
        .type           _Z16candidate_primerPcPiS0_S0_iffiiS_PdS0_,@function
        .size           _Z16candidate_primerPcPiS0_S0_iffiiS_PdS0_,(.L_x_1380 - _Z16candidate_primerPcPiS0_S0_iffiiS_PdS0_)
        .other          _Z16candidate_primerPcPiS0_S0_iffiiS_PdS0_,@"STO_CUDA_ENTRY STV_DEFAULT"
_Z16candidate_primerPcPiS0_S0_iffiiS_PdS0_:
.text._Z16candidate_primerPcPiS0_S0_iffiiS_PdS0_:
[----:B------:R-:W-:Y:S01]  /*0000*/  LDC R1, c[0x0][0x37c] ;  /* 0x0000df00ff017b82 */ /* 0x000fe20000000800 */
[----:B------:R-:W0:Y:S07]  /*0010*/  S2R R3, SR_TID.X ;  /* 0x0000000000037919 */ /* 0x000e2e0000002100 */
[----:B------:R-:W0:Y:S01]  /*0020*/  S2UR UR4, SR_CTAID.X ;  /* 0x00000000000479c3 */ /* 0x000e220000002500 */
[----:B------:R-:W1:Y:S01]  /*0030*/  LDCU UR5, c[0x0][0x3ac] ;  /* 0x00007580ff0577ac */ /* 0x000e620008000800 */
[----:B------:R-:W-:Y:S06]  /*0040*/  BSSY.RECONVERGENT B9, `(.L_x_0) ;  /* 0x0001c27000097945 */ /* 0x000fec0003800200 */
[----:B------:R-:W0:Y:S02]  /*0050*/  LDC R0, c[0x0][0x360] ;  /* 0x0000d800ff007b82 */ /* 0x000e240000000800 */
[----:B0-----:R-:W-:-:S05]  /*0060*/  IMAD R3, R0, UR4, R3 ;  /* 0x0000000400037c24 */ /* 0x001fca000f8e0203 */
[----:B-1----:R-:W-:-:S13]  /*0070*/  ISETP.GE.AND P0, PT, R3, UR5, PT ;  /* 0x0000000503007c0c */ /* 0x002fda000bf06270 */
[----:B------:R-:W-:Y:S05]  /*0080*/  @P0 BRA `(.L_x_1) ;  /* 0x000001c000880947 */ /* 0x000fea0003800000 */
[----:B------:R-:W0:Y:S01]  /*0090*/  LDC.64 R60, c[0x0][0x3c8] ;  /* 0x0000f200ff3c7b82 */ /* 0x000e220000000a00 */
[----:B------:R-:W1:Y:S01]  /*00a0*/  LDCU.64 UR4, c[0x0][0x3b8] ;  /* 0x00007700ff0477ac */ /* 0x000e620008000a00 */
[C---:B------:R-:W-:Y:S02]  /*00b0*/  IMAD R0, R3.reuse, 0x36, RZ ;  /* 0x0000003603007824 */ /* 0x040fe400078e02ff */
[C---:B------:R-:W-:Y:S02]  /*00c0*/  IMAD R5, R3.reuse, 0x75, RZ ;  /* 0x0000007503057824 */ /* 0x040fe400078e02ff */
[----:B------:R-:W-:Y:S02]  /*00d0*/  IMAD R4, R3, 0x533, RZ ;  /* 0x0000053303047824 */ /* 0x000fe400078e02ff */
[----:B------:R-:W2:Y:S02]  /*00e0*/  LDC.64 R58, c[0x0][0x3c0] ;  /* 0x0000f000ff3a7b82 */ /* 0x000ea40000000a00 */
[----:B------:R-:W-:-:S06]  /*00f0*/  VIADD R6, R4, 0xffffffff ;  /* 0xffffffff04067836 */ /* 0x000fcc0000000000 */
[----:B------:R-:W3:Y:S01]  /*0100*/  LDC.64 R64, c[0x0][0x358] ;  /* 0x0000d600ff407b82 */ /* 0x000ee20000000a00 */
[----:B-1----:R-:W-:-:S04]  /*0110*/  IADD3 R62, P0, PT, R0, UR4, RZ ;  /* 0x00000004003e7c10 */ /* 0x002fc8000ff1e0ff */
[----:B------:R-:W-:Y:S01]  /*0120*/  LEA.HI.X.SX32 R63, R0, UR5, 0x1, P0 ;  /* 0x00000005003f7c11 */ /* 0x000fe200080f0eff */
[----:B0-----:R-:W-:-:S04]  /*0130*/  IMAD.WIDE R60, R5, 0x4, R60 ;  /* 0x00000004053c7825 */ /* 0x001fc800078e023c */
[----:B------:R-:W-:Y:S02]  /*0140*/  IMAD.MOV.U32 R5, RZ, RZ, R3 ;  /* 0x000000ffff057224 */ /* 0x000fe400078e0003 */
[----:B--2---:R-:W-:-:S07]  /*0150*/  IMAD.WIDE R58, R4, 0x8, R58 ;  /* 0x00000008043a7825 */ /* 0x004fce00078e023a */
.L_x_460:
[----:B0-----:R-:W0:Y:S01]  /*0160*/  LDC.64 R8, c[0x0][0x390] ;  /* 0x0000e400ff087b82 */ /* 0x001e220000000a00 */
[----:B------:R-:W1:Y:S01]  /*0170*/  LDCU UR4, c[0x0][0x3ac] ;  /* 0x00007580ff0477ac */ /* 0x000e620008000800 */
[C---:B---3--:R-:W-:Y:S01]  /*0180*/  R2UR UR6, R64.reuse ;  /* 0x00000000400672ca */ /* 0x048fe200000e0000 */
[----:B------:R-:W-:Y:S01]  /*0190*/  IMAD.SHL.U32 R7, R5, 0x8, RZ ;  /* 0x0000000805077824 */ /* 0x000fe200078e00ff */
[----:B------:R-:W-:Y:S01]  /*01a0*/  R2UR UR7, R65 ;  /* 0x00000000410772ca */ /* 0x000fe200000e0000 */
[----:B------:R-:W-:Y:S01]  /*01b0*/  VIADD R0, R5, 0x12 ;  /* 0x0000001205007836 */ /* 0x000fe20000000000 */
[C---:B------:R-:W-:Y:S01]  /*01c0*/  R2UR UR8, R64.reuse ;  /* 0x00000000400872ca */ /* 0x040fe200000e0000 */
[----:B------:R-:W-:Y:S01]  /*01d0*/  BSSY.RECONVERGENT B0, `(.L_x_2) ;  /* 0x0001bd9000007945 */ /* 0x000fe20003800200 */
[----:B--2---:R-:W2:Y:S01]  /*01e0*/  LDC.64 R10, c[0x0][0x398] ;  /* 0x0000e600ff0a7b82 */ /* 0x004ea20000000a00 */
[----:B------:R-:W-:Y:S02]  /*01f0*/  R2UR UR9, R65 ;  /* 0x00000000410972ca */ /* 0x000fe400000e0000 */
[----:B------:R-:W-:-:S02]  /*0200*/  R2UR UR10, R64 ;  /* 0x00000000400a72ca */ /* 0x000fc400000e0000 */
[C---:B------:R-:W-:Y:S01]  /*0210*/  R2UR UR11, R65.reuse ;  /* 0x00000000410b72ca */ /* 0x040fe200000e0000 */
[----:B------:R-:W3:Y:S05]  /*0220*/  BMOV.32.CLEAR R19, B0 ;  /* 0x0000000000137355 */ /* 0x000eea0000100000 */
[----:B----4-:R-:W4:Y:S01]  /*0230*/  LDC.64 R12, c[0x0][0x388] ;  /* 0x0000e200ff0c7b82 */ /* 0x010f220000000a00 */
[C---:B------:R-:W-:Y:S02]  /*0240*/  R2UR UR12, R64.reuse ;  /* 0x00000000400c72ca */ /* 0x040fe400000e0000 */
[----:B------:R-:W-:Y:S02]  /*0250*/  R2UR UR13, R65 ;  /* 0x00000000410d72ca */ /* 0x000fe400000e0000 */
[----:B------:R-:W-:Y:S01]  /*0260*/  R2UR UR14, R64 ;  /* 0x00000000400e72ca */ /* 0x000fe200000e0000 */
[----:B0-----:R-:W-:Y:S01]  /*0270*/  IMAD.WIDE R8, R7, 0x4, R8 ;  /* 0x0000000407087825 */ /* 0x001fe200078e0208 */
[----:B------:R-:W-:-:S02]  /*0280*/  R2UR UR15, R65 ;  /* 0x00000000410f72ca */ /* 0x000fc400000e0000 */
[C---:B------:R-:W-:Y:S02]  /*0290*/  R2UR UR16, R64.reuse ;  /* 0x00000000401072ca */ /* 0x040fe400000e0000 */
[----:B------:R-:W-:Y:S01]  /*02a0*/  R2UR UR17, R65 ;  /* 0x00000000411172ca */ /* 0x000fe200000e0000 */
[----:B------:R0:W-:Y:S01]  /*02b0*/  STG.E desc[UR6][R8.64], RZ ;  /* 0x000000ff08007986 */ /* 0x0001e2000c101906 */
[C---:B------:R-:W-:Y:S01]  /*02c0*/  R2UR UR18, R64.reuse ;  /* 0x00000000401272ca */ /* 0x040fe200000e0000 */
[----:B--2---:R-:W-:Y:S01]  /*02d0*/  IMAD.WIDE R10, R7, 0x4, R10 ;  /* 0x00000004070a7825 */ /* 0x004fe200078e020a */
[C---:B------:R-:W-:Y:S02]  /*02e0*/  R2UR UR19, R65.reuse ;  /* 0x00000000411372ca */ /* 0x040fe400000e0000 */
[C---:B------:R-:W-:Y:S02]  /*02f0*/  R2UR UR20, R64.reuse ;  /* 0x00000000401472ca */ /* 0x040fe400000e0000 */
[----:B------:R-:W-:Y:S01]  /*0300*/  R2UR UR21, R65 ;  /* 0x00000000411572ca */ /* 0x000fe200000e0000 */
[----:B------:R0:W-:Y:S01]  /*0310*/  STG.E desc[UR8][R10.64], RZ ;  /* 0x000000ff0a007986 */ /* 0x0001e2000c101908 */
[----:B------:R-:W-:-:S02]  /*0320*/  R2UR UR22, R64 ;  /* 0x00000000401672ca */ /* 0x000fc400000e0000 */
[----:B------:R-:W-:Y:S01]  /*0330*/  R2UR UR23, R65 ;  /* 0x00000000411772ca */ /* 0x000fe200000e0000 */
[----:B------:R0:W-:Y:S01]  /*0340*/  STG.E desc[UR10][R8.64+0x4], RZ ;  /* 0x000004ff08007986 */ /* 0x0001e2000c10190a */
[C---:B------:R-:W-:Y:S01]  /*0350*/  R2UR UR24, R64.reuse ;  /* 0x00000000401872ca */ /* 0x040fe200000e0000 */
[----:B----4-:R-:W-:Y:S01]  /*0360*/  IMAD.WIDE R12, R5, 0x4, R12 ;  /* 0x00000004050c7825 */ /* 0x010fe200078e020c */
[C---:B------:R-:W-:Y:S01]  /*0370*/  R2UR UR25, R65.reuse ;  /* 0x00000000411972ca */ /* 0x040fe200000e0000 */
[----:B------:R0:W-:Y:S01]  /*0380*/  STG.E desc[UR12][R10.64+0x4], RZ ;  /* 0x000004ff0a007986 */ /* 0x0001e2000c10190c */
[C---:B------:R-:W-:Y:S02]  /*0390*/  R2UR UR26, R64.reuse ;  /* 0x00000000401a72ca */ /* 0x040fe400000e0000 */
[----:B------:R-:W-:Y:S01]  /*03a0*/  R2UR UR27, R65 ;  /* 0x00000000411b72ca */ /* 0x000fe200000e0000 */
[----:B------:R0:W-:Y:S01]  /*03b0*/  STG.E desc[UR14][R8.64+0x8], RZ ;  /* 0x000008ff08007986 */ /* 0x0001e2000c10190e */
[----:B------:R-:W-:-:S02]  /*03c0*/  R2UR UR28, R64 ;  /* 0x00000000401c72ca */ /* 0x000fc400000e0000 */
[C---:B------:R-:W-:Y:S01]  /*03d0*/  R2UR UR29, R65.reuse ;  /* 0x00000000411d72ca */ /* 0x040fe200000e0000 */
[----:B------:R0:W-:Y:S01]  /*03e0*/  STG.E desc[UR16][R10.64+0x8], RZ ;  /* 0x000008ff0a007986 */ /* 0x0001e2000c101910 */
[C---:B------:R-:W-:Y:S02]  /*03f0*/  R2UR UR30, R64.reuse ;  /* 0x00000000401e72ca */ /* 0x040fe400000e0000 */
        /* <DEDUP_REMOVED lines=11> */
[----:B------:R-:W-:Y:S02]  /*04b0*/  R2UR UR38, R64 ;  /* 0x00000000402672ca */ /* 0x000fe400000e0000 */
[----:B------:R-:W-:Y:S01]  /*04c0*/  R2UR UR39, R65 ;  /* 0x00000000412772ca */ /* 0x000fe200000e0000 */
[----:B------:R0:W-:Y:S01]  /*04d0*/  STG.E desc[UR26][R8.64+0x14], RZ ;  /* 0x000014ff08007986 */ /* 0x0001e2000c10191a */
[----:B-1----:R-:W-:-:S03]  /*04e0*/  ISETP.GT.AND P0, PT, R0, UR4, PT ;  /* 0x0000000400007c0c */ /* 0x002fc6000bf04270 */
[----:B------:R0:W-:Y:S04]  /*04f0*/  STG.E desc[UR28][R10.64+0x14], RZ ;  /* 0x000014ff0a007986 */ /* 0x0001e8000c10191c */
[----:B------:R0:W-:Y:S04]  /*0500*/  STG.E desc[UR30][R8.64+0x18], RZ ;  /* 0x000018ff08007986 */ /* 0x0001e8000c10191e */
[----:B------:R0:W-:Y:S04]  /*0510*/  STG.E desc[UR32][R10.64+0x18], RZ ;  /* 0x000018ff0a007986 */ /* 0x0001e8000c101920 */
[----:B------:R0:W-:Y:S04]  /*0520*/  STG.E desc[UR34][R8.64+0x1c], RZ ;  /* 0x00001cff08007986 */ /* 0x0001e8000c101922 */
[----:B------:R0:W-:Y:S04]  /*0530*/  STG.E desc[UR36][R10.64+0x1c], RZ ;  /* 0x00001cff0a007986 */ /* 0x0001e8000c101924 */
[----:B------:R0:W-:Y:S01]  /*0540*/  STG.E desc[UR38][R12.64], RZ ;  /* 0x000000ff0c007986 */ /* 0x0001e2000c101926 */
[----:B---3--:R-:W-:Y:S05]  /*0550*/  @P0 BRA `(.L_x_3) ;  /* 0x000001b8007c0947 */ /* 0x008fea0003800000 */
[----:B------:R-:W1:Y:S01]  /*0560*/  LDCU.64 UR4, c[0x0][0x380] ;  /* 0x00007000ff0477ac */ /* 0x000e620008000a00 */
[----:B------:R-:W-:Y:S01]  /*0570*/  IMAD.MOV.U32 R0, RZ, RZ, 0x12 ;  /* 0x00000012ff007424 */ /* 0x000fe200078e00ff */
[----:B0-----:R-:W-:Y:S01]  /*0580*/  PRMT R8, RZ, 0x7610, R8 ;  /* 0x00007610ff087816 */ /* 0x001fe20000000008 */
[----:B------:R-:W-:Y:S01]  /*0590*/  IMAD.MOV.U32 R36, RZ, RZ, 0x11 ;  /* 0x00000011ff247424 */ /* 0x000fe200078e00ff */
[----:B------:R-:W-:Y:S01]  /*05a0*/  PRMT R9, RZ, 0x7610, R9 ;  /* 0x00007610ff097816 */ /* 0x000fe20000000009 */
[----:B------:R-:W-:Y:S02]  /*05b0*/  IMAD.MOV.U32 R34, RZ, RZ, 0x13 ;  /* 0x00000013ff227424 */ /* 0x000fe400078e00ff */
[----:B------:R-:W-:Y:S01]  /*05c0*/  IMAD.MOV.U32 R7, RZ, RZ, RZ ;  /* 0x000000ffff077224 */ /* 0x000fe200078e00ff */
[----:B-1----:R-:W-:-:S04]  /*05d0*/  IADD3 R56, P0, PT, R5, UR4, RZ ;  /* 0x0000000405387c10 */ /* 0x002fc8000ff1e0ff */
[----:B------:R-:W-:-:S09]  /*05e0*/  LEA.HI.X.SX32 R57, R5, UR5, 0x1, P0 ;  /* 0x0000000505397c11 */ /* 0x000fd200080f0eff */
.L_x_459:
[----:B------:R-:W-:Y:S01]  /*05f0*/  VIADD R2, R9, 0x2 ;  /* 0x0000000209027836 */ /* 0x000fe20000000000 */
[----:B------:R-:W-:Y:S01]  /*0600*/  BSSY.RELIABLE B0, `(.L_x_4) ;  /* 0x0000012000007945 */ /* 0x000fe20003800100 */
[----:B---3--:R-:W-:Y:S02]  /*0610*/  IMAD.MOV.U32 R11, RZ, RZ, R36 ;  /* 0x000000ffff0b7224 */ /* 0x008fe400078e0024 */
[----:B------:R-:W-:Y:S01]  /*0620*/  IMAD.MOV R10, RZ, RZ, -R0 ;  /* 0x000000ffff0a7224 */ /* 0x000fe200078e0a00 */
[----:B------:R-:W-:Y:S01]  /*0630*/  LOP3.LUT R22, R2, 0x7, RZ, 0xc0, !PT ;  /* 0x0000000702167812 */ /* 0x000fe200078ec0ff */
[----:B------:R-:W-:Y:S02]  /*0640*/  IMAD.MOV.U32 R12, RZ, RZ, R56 ;  /* 0x000000ffff0c7224 */ /* 0x000fe400078e0038 */
[----:B------:R-:W-:Y:S02]  /*0650*/  IMAD.MOV.U32 R13, RZ, RZ, R57 ;  /* 0x000000ffff0d7224 */ /* 0x000fe400078e0039 */
[----:B012-4-:R-:W-:-:S07]  /*0660*/  IMAD.MOV.U32 R36, RZ, RZ, R0 ;  /* 0x000000ffff247224 */ /* 0x017fce00078e0000 */
.L_x_5:
[----:B------:R-:W-:Y:S02]  /*0670*/  R2UR UR4, R64 ;  /* 0x00000000400472ca */ /* 0x000fe400000e0000 */
[----:B------:R-:W-:-:S13]  /*0680*/  R2UR UR5, R65 ;  /* 0x00000000410572ca */ /* 0x000fda00000e0000 */
[----:B------:R-:W2:Y:S02]  /*0690*/  LDG.E.U8 R0, desc[UR4][R12.64] ;  /* 0x000000040c007981 */ /* 0x000ea4000c1e1100 */
[----:B--2---:R-:W-:-:S13]  /*06a0*/  ISETP.NE.AND P0, PT, R0, 0x4e, PT ;  /* 0x0000004e0000780c */ /* 0x004fda0003f05270 */
[----:B------:R-:W-:Y:S05]  /*06b0*/  @!P0 BREAK.RELIABLE B0 ;  /* 0x0000000000008942 */ /* 0x000fea0003800100 */
[----:B------:R-:W-:Y:S05]  /*06c0*/  @!P0 BRA `(.L_x_3) ;  /* 0x000001b800208947 */ /* 0x000fea0003800000 */
[----:B------:R-:W-:Y:S01]  /*06d0*/  VIADD R10, R10, 0x1 ;  /* 0x000000010a0a7836 */ /* 0x000fe20000000000 */
[----:B------:R-:W-:-:S04]  /*06e0*/  IADD3 R12, P1, PT, R12, 0x1, RZ ;  /* 0x000000010c0c7810 */ /* 0x000fc80007f3e0ff */
[----:B------:R-:W-:Y:S01]  /*06f0*/  ISETP.NE.AND P0, PT, R10, RZ, PT ;  /* 0x000000ff0a00720c */ /* 0x000fe20003f05270 */
[----:B------:R-:W-:-:S12]  /*0700*/  IMAD.X R13, RZ, RZ, R13, P1 ;  /* 0x000000ffff0d7224 */ /* 0x000fd800008e060d */
[----:B------:R-:W-:Y:S05]  /*0710*/  @P0 BRA `(.L_x_5) ;  /* 0xfffffffc00d40947 */ /* 0x000fea000383ffff */
[----:B------:R-:W-:Y:S05]  /*0720*/  BSYNC.RELIABLE B0 ;  /* 0x0000000000007941 */ /* 0x000fea0003800100 */
.L_x_4:
[----:B------:R-:W-:Y:S01]  /*0730*/  VIADD R0, R7, 0x11 ;  /* 0x0000001107007836 */ /* 0x000fe20000000000 */
[----:B------:R-:W-:Y:S01]  /*0740*/  BSSY.RECONVERGENT B0, `(.L_x_6) ;  /* 0x000003a000007945 */ /* 0x000fe20003800200 */
[----:B------:R-:W-:Y:S01]  /*0750*/  LOP3.LUT P0, RZ, R36, 0x7, RZ, 0xc0, !PT ;  /* 0x0000000724ff7812 */ /* 0x000fe2000780c0ff */
[----:B------:R-:W-:Y:S02]  /*0760*/  IMAD.MOV.U32 R70, RZ, RZ, RZ ;  /* 0x000000ffff467224 */ /* 0x000fe400078e00ff */
[----:B------:R-:W-:Y:S01]  /*0770*/  ISETP.GE.U32.AND P1, PT, R0, 0x7, PT ;  /* 0x000000070000780c */ /* 0x000fe20003f26070 */
[----:B------:R-:W-:-:S12]  /*0780*/  IMAD.MOV.U32 R15, RZ, RZ, RZ ;  /* 0x000000ffff0f7224 */ /* 0x000fd800078e00ff */
[----:B------:R-:W-:Y:S05]  /*0790*/  @!P1 BRA `(.L_x_7) ;  /* 0x0000000000d09947 */ /* 0x000fea0003800000 */
[----:B------:R-:W-:Y:S01]  /*07a0*/  LOP3.LUT R15, R36, 0x7ffffff8, RZ, 0xc0, !PT ;  /* 0x7ffffff8240f7812 */ /* 0x000fe200078ec0ff */
[----:B------:R-:W-:Y:S02]  /*07b0*/  IMAD.MOV.U32 R70, RZ, RZ, RZ ;  /* 0x000000ffff467224 */ /* 0x000fe400078e00ff */
[----:B------:R-:W-:-:S07]  /*07c0*/  IMAD.MOV.U32 R0, RZ, RZ, RZ ;  /* 0x000000ffff007224 */ /* 0x000fce00078e00ff */
.L_x_8:
[----:B------:R-:W-:Y:S02]  /*07d0*/  R2UR UR4, R64 ;  /* 0x00000000400472ca */ /* 0x000fe400000e0000 */
[C---:B------:R-:W-:Y:S02]  /*07e0*/  R2UR UR5, R65.reuse ;  /* 0x00000000410572ca */ /* 0x040fe400000e0000 */
[----:B------:R-:W-:Y:S02]  /*07f0*/  IADD3 R12, P1, PT, R0, R56, RZ ;  /* 0x00000038000c7210 */ /* 0x000fe40007f3e0ff */
[----:B------:R-:W-:Y:S02]  /*0800*/  R2UR UR6, R64 ;  /* 0x00000000400672ca */ /* 0x000fe400000e0000 */
[----:B------:R-:W-:Y:S01]  /*0810*/  R2UR UR7, R65 ;  /* 0x00000000410772ca */ /* 0x000fe200000e0000 */
[----:B------:R-:W-:-:S06]  /*0820*/  IMAD.X R13, RZ, RZ, R57, P1 ;  /* 0x000000ffff0d7224 */ /* 0x000fcc00008e0639 */
[----:B------:R-:W2:Y:S04]  /*0830*/  LDG.E.U8 R2, desc[UR4][R12.64] ;  /* 0x000000040c027981 */ /* 0x000ea8000c1e1100 */
[----:B------:R-:W3:Y:S04]  /*0840*/  LDG.E.U8 R14, desc[UR4][R12.64+0x2] ;  /* 0x000002040c0e7981 */ /* 0x000ee8000c1e1100 */
[----:B------:R-:W4:Y:S04]  /*0850*/  LDG.E.U8 R10, desc[UR6][R12.64+0x1] ;  /* 0x000001060c0a7981 */ /* 0x000f28000c1e1100 */
[----:B------:R-:W5:Y:S04]  /*0860*/  LDG.E.U8 R16, desc[UR6][R12.64+0x3] ;  /* 0x000003060c107981 */ /* 0x000f68000c1e1100 */
[----:B------:R-:W5:Y:S04]  /*0870*/  LDG.E.U8 R17, desc[UR4][R12.64+0x4] ;  /* 0x000004040c117981 */ /* 0x000f68000c1e1100 */
[----:B------:R-:W5:Y:S04]  /*0880*/  LDG.E.U8 R18, desc[UR6][R12.64+0x5] ;  /* 0x000005060c127981 */ /* 0x000f68000c1e1100 */
[----:B------:R-:W5:Y:S04]  /*0890*/  LDG.E.U8 R20, desc[UR4][R12.64+0x6] ;  /* 0x000006040c147981 */ /* 0x000f68000c1e1100 */
[----:B------:R-:W5:Y:S01]  /*08a0*/  LDG.E.U8 R21, desc[UR6][R12.64+0x7] ;  /* 0x000007060c157981 */ /* 0x000f62000c1e1100 */
[----:B------:R-:W-:Y:S01]  /*08b0*/  VIADD R0, R0, 0x8 ;  /* 0x0000000800007836 */ /* 0x000fe20000000000 */
[----:B--2---:R-:W-:-:S04]  /*08c0*/  LOP3.LUT R2, R2, 0xfb, RZ, 0xc0, !PT ;  /* 0x000000fb02027812 */ /* 0x004fc800078ec0ff */
[----:B------:R-:W-:Y:S02]  /*08d0*/  ISETP.NE.AND P1, PT, R2, 0x43, PT ;  /* 0x000000430200780c */ /* 0x000fe40003f25270 */
[----:B----4-:R-:W-:Y:S02]  /*08e0*/  LOP3.LUT R10, R10, 0xfb, RZ, 0xc0, !PT ;  /* 0x000000fb0a0a7812 */ /* 0x010fe400078ec0ff */
[----:B---3--:R-:W-:Y:S02]  /*08f0*/  LOP3.LUT R14, R14, 0xfb, RZ, 0xc0, !PT ;  /* 0x000000fb0e0e7812 */ /* 0x008fe400078ec0ff */
[----:B------:R-:W-:Y:S01]  /*0900*/  ISETP.NE.AND P2, PT, R10, 0x43, PT ;  /* 0x000000430a00780c */ /* 0x000fe20003f45270 */
[----:B------:R-:W-:-:S06]  /*0910*/  VIADD R2, R70, 0x1 ;  /* 0x0000000146027836 */ /* 0x000fcc0000000000 */
[----:B------:R-:W-:Y:S01]  /*0920*/  @P1 IMAD.MOV R2, RZ, RZ, R70 ;  /* 0x000000ffff021224 */ /* 0x000fe200078e0246 */
[----:B------:R-:W-:Y:S02]  /*0930*/  ISETP.NE.AND P1, PT, R14, 0x43, PT ;  /* 0x000000430e00780c */ /* 0x000fe40003f25270 */
[----:B-----5:R-:W-:Y:S01]  /*0940*/  LOP3.LUT R16, R16, 0xfb, RZ, 0xc0, !PT ;  /* 0x000000fb10107812 */ /* 0x020fe200078ec0ff */
[----:B------:R-:W-:Y:S01]  /*0950*/  VIADD R10, R2, 0x1 ;  /* 0x00000001020a7836 */ /* 0x000fe20000000000 */
[----:B------:R-:W-:Y:S01]  /*0960*/  LOP3.LUT R17, R17, 0xfb, RZ, 0xc0, !PT ;  /* 0x000000fb11117812 */ /* 0x000fe200078ec0ff */
[----:B------:R-:W-:Y:S01]  /*0970*/  @P2 IMAD.MOV R10, RZ, RZ, R2 ;  /* 0x000000ffff0a2224 */ /* 0x000fe200078e0202 */
[----:B------:R-:W-:-:S03]  /*0980*/  ISETP.NE.AND P2, PT, R16, 0x43, PT ;  /* 0x000000431000780c */ /* 0x000fc60003f45270 */
[----:B------:R-:W-:-:S04]  /*0990*/  VIADD R2, R10, 0x1 ;  /* 0x000000010a027836 */ /* 0x000fc80000000000 */
[----:B------:R-:W-:Y:S01]  /*09a0*/  @P1 IMAD.MOV R2, RZ, RZ, R10 ;  /* 0x000000ffff021224 */ /* 0x000fe200078e020a */
[----:B------:R-:W-:Y:S02]  /*09b0*/  ISETP.NE.AND P1, PT, R17, 0x43, PT ;  /* 0x000000431100780c */ /* 0x000fe40003f25270 */
[----:B------:R-:W-:Y:S01]  /*09c0*/  LOP3.LUT R18, R18, 0xfb, RZ, 0xc0, !PT ;  /* 0x000000fb12127812 */ /* 0x000fe200078ec0ff */
[----:B------:R-:W-:Y:S01]  /*09d0*/  VIADD R10, R2, 0x1 ;  /* 0x00000001020a7836 */ /* 0x000fe20000000000 */
[----:B------:R-:W-:Y:S01]  /*09e0*/  LOP3.LUT R20, R20, 0xfb, RZ, 0xc0, !PT ;  /* 0x000000fb14147812 */ /* 0x000fe200078ec0ff */
[----:B------:R-:W-:Y:S01]  /*09f0*/  @P2 IMAD.MOV R10, RZ, RZ, R2 ;  /* 0x000000ffff0a2224 */ /* 0x000fe200078e0202 */
[----:B------:R-:W-:-:S03]  /*0a00*/  ISETP.NE.AND P2, PT, R18, 0x43, PT ;  /* 0x000000431200780c */ /* 0x000fc60003f45270 */
[----:B------:R-:W-:-:S04]  /*0a10*/  VIADD R2, R10, 0x1 ;  /* 0x000000010a027836 */ /* 0x000fc80000000000 */
[----:B------:R-:W-:Y:S01]  /*0a20*/  @P1 IMAD.MOV R2, RZ, RZ, R10 ;  /* 0x000000ffff021224 */ /* 0x000fe200078e020a */
[----:B------:R-:W-:-:S03]  /*0a30*/  ISETP.NE.AND P1, PT, R20, 0x43, PT ;  /* 0x000000431400780c */ /* 0x000fc60003f25270 */
[----:B------:R-:W-:Y:S02]  /*0a40*/  VIADD R10, R2, 0x1 ;  /* 0x00000001020a7836 */ /* 0x000fe40000000000 */
[----:B------:R-:W-:Y:S01]  /*0a50*/  @P2 IMAD.MOV R10, RZ, RZ, R2 ;  /* 0x000000ffff0a2224 */ /* 0x000fe200078e0202 */
[----:B------:R-:W-:-:S03]  /*0a60*/  LOP3.LUT R21, R21, 0xfb, RZ, 0xc0, !PT ;  /* 0x000000fb15157812 */ /* 0x000fc600078ec0ff */
[----:B------:R-:W-:-:S04]  /*0a70*/  VIADD R2, R10, 0x1 ;  /* 0x000000010a027836 */ /* 0x000fc80000000000 */
[----:B------:R-:W-:Y:S01]  /*0a80*/  @P1 IMAD.MOV R2, RZ, RZ, R10 ;  /* 0x000000ffff021224 */ /* 0x000fe200078e020a */
[----:B------:R-:W-:Y:S02]  /*0a90*/  ISETP.NE.AND P1, PT, R0, R15, PT ;  /* 0x0000000f0000720c */ /* 0x000fe40003f25270 */
[----:B------:R-:W-:Y:S01]  /*0aa0*/  ISETP.NE.AND P2, PT, R21, 0x43, PT ;  /* 0x000000431500780c */ /* 0x000fe20003f45270 */
[----:B------:R-:W-:-:S12]  /*0ab0*/  VIADD R70, R2, 0x1 ;  /* 0x0000000102467836 */ /* 0x000fd80000000000 */
[----:B------:R-:W-:Y:S01]  /*0ac0*/  @P2 IMAD.MOV R70, RZ, RZ, R2 ;  /* 0x000000ffff462224 */ /* 0x000fe200078e0202 */
[----:B------:R-:W-:Y:S06]  /*0ad0*/  @P1 BRA `(.L_x_8) ;  /* 0xfffffffc003c1947 */ /* 0x000fec000383ffff */
.L_x_7:
[----:B------:R-:W-:Y:S05]  /*0ae0*/  BSYNC.RECONVERGENT B0 ;  /* 0x0000000000007941 */ /* 0x000fea0003800200 */
.L_x_6:
[----:B------:R-:W-:Y:S04]  /*0af0*/  BSSY.RECONVERGENT B0, `(.L_x_9) ;  /* 0x0000048000007945 */ /* 0x000fe80003800200 */
[----:B------:R-:W-:Y:S05]  /*0b00*/  @!P0 BRA `(.L_x_10) ;  /* 0x0000000400188947 */ /* 0x000fea0003800000 */
[C---:B------:R-:W-:Y:S01]  /*0b10*/  VIADD R0, R22.reuse, 0xffffffff ;  /* 0xffffffff16007836 */ /* 0x040fe20000000000 */
[----:B------:R-:W-:Y:S01]  /*0b20*/  BSSY.RECONVERGENT B1, `(.L_x_11) ;  /* 0x000001f000017945 */ /* 0x000fe20003800200 */
[----:B------:R-:W-:-:S03]  /*0b30*/  LOP3.LUT P0, RZ, R22, 0x3, RZ, 0xc0, !PT ;  /* 0x0000000316ff7812 */ /* 0x000fc6000780c0ff */
[----:B------:R-:W-:-:S13]  /*0b40*/  ISETP.GE.U32.AND P1, PT, R0, 0x3, PT ;  /* 0x000000030000780c */ /* 0x000fda0003f26070 */
[----:B------:R-:W-:Y:S05]  /*0b50*/  @!P1 BRA `(.L_x_12) ;  /* 0x00000000006c9947 */ /* 0x000fea0003800000 */
[C---:B------:R-:W-:Y:S02]  /*0b60*/  R2UR UR4, R64.reuse ;  /* 0x00000000400472ca */ /* 0x040fe400000e0000 */
[----:B------:R-:W-:Y:S02]  /*0b70*/  R2UR UR5, R65 ;  /* 0x00000000410572ca */ /* 0x000fe400000e0000 */
[----:B------:R-:W-:Y:S02]  /*0b80*/  IADD3 R12, P1, PT, R15, R56, RZ ;  /* 0x000000380f0c7210 */ /* 0x000fe40007f3e0ff */
[----:B------:R-:W-:Y:S02]  /*0b90*/  R2UR UR6, R64 ;  /* 0x00000000400672ca */ /* 0x000fe400000e0000 */
[----:B------:R-:W-:Y:S01]  /*0ba0*/  R2UR UR7, R65 ;  /* 0x00000000410772ca */ /* 0x000fe200000e0000 */
[----:B------:R-:W-:-:S06]  /*0bb0*/  IMAD.X R13, RZ, RZ, R57, P1 ;  /* 0x000000ffff0d7224 */ /* 0x000fcc00008e0639 */
[----:B------:R-:W2:Y:S04]  /*0bc0*/  LDG.E.U8 R0, desc[UR4][R12.64] ;  /* 0x000000040c007981 */ /* 0x000ea8000c1e1100 */
[----:B------:R-:W3:Y:S04]  /*0bd0*/  LDG.E.U8 R10, desc[UR4][R12.64+0x2] ;  /* 0x000002040c0a7981 */ /* 0x000ee8000c1e1100 */
[----:B------:R-:W4:Y:S04]  /*0be0*/  LDG.E.U8 R2, desc[UR6][R12.64+0x1] ;  /* 0x000001060c027981 */ /* 0x000f28000c1e1100 */
[----:B------:R-:W5:Y:S01]  /*0bf0*/  LDG.E.U8 R14, desc[UR6][R12.64+0x3] ;  /* 0x000003060c0e7981 */ /* 0x000f62000c1e1100 */
[----:B------:R-:W-:Y:S01]  /*0c00*/  VIADD R15, R15, 0x4 ;  /* 0x000000040f0f7836 */ /* 0x000fe20000000000 */
[----:B--2---:R-:W-:-:S04]  /*0c10*/  LOP3.LUT R0, R0, 0xfb, RZ, 0xc0, !PT ;  /* 0x000000fb00007812 */ /* 0x004fc800078ec0ff */
[----:B------:R-:W-:Y:S02]  /*0c20*/  ISETP.NE.AND P1, PT, R0, 0x43, PT ;  /* 0x000000430000780c */ /* 0x000fe40003f25270 */
[----:B----4-:R-:W-:-:S04]  /*0c30*/  LOP3.LUT R2, R2, 0xfb, RZ, 0xc0, !PT ;  /* 0x000000fb02027812 */ /* 0x010fc800078ec0ff */
[----:B------:R-:W-:Y:S02]  /*0c40*/  ISETP.NE.AND P2, PT, R2, 0x43, PT ;  /* 0x000000430200780c */ /* 0x000fe40003f45270 */
[----:B---3--:R-:W-:Y:S01]  /*0c50*/  LOP3.LUT R10, R10, 0xfb, RZ, 0xc0, !PT ;  /* 0x000000fb0a0a7812 */ /* 0x008fe200078ec0ff */
[----:B------:R-:W-:-:S04]  /*0c60*/  VIADD R0, R70, 0x1 ;  /* 0x0000000146007836 */ /* 0x000fc80000000000 */
[----:B------:R-:W-:Y:S01]  /*0c70*/  @P1 IMAD.MOV R0, RZ, RZ, R70 ;  /* 0x000000ffff001224 */ /* 0x000fe200078e0246 */
[----:B------:R-:W-:Y:S02]  /*0c80*/  ISETP.NE.AND P1, PT, R10, 0x43, PT ;  /* 0x000000430a00780c */ /* 0x000fe40003f25270 */
[----:B-----5:R-:W-:Y:S01]  /*0c90*/  LOP3.LUT R14, R14, 0xfb, RZ, 0xc0, !PT ;  /* 0x000000fb0e0e7812 */ /* 0x020fe200078ec0ff */
[----:B------:R-:W-:Y:S02]  /*0ca0*/  VIADD R2, R0, 0x1 ;  /* 0x0000000100027836 */ /* 0x000fe40000000000 */
[----:B------:R-:W-:Y:S01]  /*0cb0*/  @P2 IMAD.MOV R2, RZ, RZ, R0 ;  /* 0x000000ffff022224 */ /* 0x000fe200078e0200 */
[----:B------:R-:W-:-:S03]  /*0cc0*/  ISETP.NE.AND P2, PT, R14, 0x43, PT ;  /* 0x000000430e00780c */ /* 0x000fc60003f45270 */
[----:B------:R-:W-:-:S04]  /*0cd0*/  VIADD R0, R2, 0x1 ;  /* 0x0000000102007836 */ /* 0x000fc80000000000 */
[----:B------:R-:W-:-:S04]  /*0ce0*/  @P1 IMAD.MOV R0, RZ, RZ, R2 ;  /* 0x000000ffff001224 */ /* 0x000fc800078e0202 */
[----:B------:R-:W-:Y:S02]  /*0cf0*/  VIADD R70, R0, 0x1 ;  /* 0x0000000100467836 */ /* 0x000fe40000000000 */
[----:B------:R-:W-:-:S07]  /*0d00*/  @P2 IMAD.MOV R70, RZ, RZ, R0 ;  /* 0x000000ffff462224 */ /* 0x000fce00078e0200 */
.L_x_12:
[----:B------:R-:W-:Y:S05]  /*0d10*/  BSYNC.RECONVERGENT B1 ;  /* 0x0000000000017941 */ /* 0x000fea0003800200 */
.L_x_11:
[----:B------:R-:W-:Y:S05]  /*0d20*/  @!P0 BRA `(.L_x_10) ;  /* 0x0000000000908947 */ /* 0x000fea0003800000 */
[C---:B------:R-:W-:Y:S01]  /*0d30*/  LOP3.LUT R0, R8.reuse, 0x3, RZ, 0xc0, !PT ;  /* 0x0000000308007812 */ /* 0x040fe200078ec0ff */
[----:B------:R-:W-:Y:S01]  /*0d40*/  BSSY.RECONVERGENT B1, `(.L_x_13) ;  /* 0x0000016000017945 */ /* 0x000fe20003800200 */
[----:B------:R-:W-:Y:S02]  /*0d50*/  LOP3.LUT R2, R8, 0x1, RZ, 0xc0, !PT ;  /* 0x0000000108027812 */ /* 0x000fe400078ec0ff */
[----:B------:R-:W-:Y:S02]  /*0d60*/  ISETP.NE.AND P0, PT, R0, 0x3, PT ;  /* 0x000000030000780c */ /* 0x000fe40003f05270 */
[----:B------:R-:W-:-:S11]  /*0d70*/  ISETP.NE.U32.AND P1, PT, R2, 0x1, PT ;  /* 0x000000010200780c */ /* 0x000fd60003f25070 */
[----:B------:R-:W-:Y:S05]  /*0d80*/  @!P0 BRA `(.L_x_14) ;  /* 0x0000000000448947 */ /* 0x000fea0003800000 */
[C---:B------:R-:W-:Y:S02]  /*0d90*/  R2UR UR4, R64.reuse ;  /* 0x00000000400472ca */ /* 0x040fe400000e0000 */
[----:B------:R-:W-:Y:S02]  /*0da0*/  R2UR UR5, R65 ;  /* 0x00000000410572ca */ /* 0x000fe400000e0000 */
[----:B------:R-:W-:Y:S02]  /*0db0*/  IADD3 R12, P0, PT, R15, R56, RZ ;  /* 0x000000380f0c7210 */ /* 0x000fe40007f1e0ff */
[----:B------:R-:W-:Y:S02]  /*0dc0*/  R2UR UR6, R64 ;  /* 0x00000000400672ca */ /* 0x000fe400000e0000 */
[----:B------:R-:W-:Y:S01]  /*0dd0*/  R2UR UR7, R65 ;  /* 0x00000000410772ca */ /* 0x000fe200000e0000 */
[----:B------:R-:W-:-:S06]  /*0de0*/  IMAD.X R13, RZ, RZ, R57, P0 ;  /* 0x000000ffff0d7224 */ /* 0x000fcc00000e0639 */
[----:B------:R-:W2:Y:S06]  /*0df0*/  LDG.E.U8 R0, desc[UR4][R12.64] ;  /* 0x000000040c007981 */ /* 0x000eac000c1e1100 */
[----:B------:R-:W3:Y:S01]  /*0e00*/  LDG.E.U8 R2, desc[UR6][R12.64+0x1] ;  /* 0x000001060c027981 */ /* 0x000ee2000c1e1100 */
[----:B------:R-:W-:Y:S01]  /*0e10*/  VIADD R15, R15, 0x2 ;  /* 0x000000020f0f7836 */ /* 0x000fe20000000000 */
[----:B--2---:R-:W-:-:S04]  /*0e20*/  LOP3.LUT R0, R0, 0xfb, RZ, 0xc0, !PT ;  /* 0x000000fb00007812 */ /* 0x004fc800078ec0ff */
[----:B------:R-:W-:Y:S01]  /*0e30*/  ISETP.NE.AND P0, PT, R0, 0x43, PT ;  /* 0x000000430000780c */ /* 0x000fe20003f05270 */
[----:B------:R-:W-:Y:S01]  /*0e40*/  VIADD R0, R70, 0x1 ;  /* 0x0000000146007836 */ /* 0x000fe20000000000 */
[----:B---3--:R-:W-:-:S04]  /*0e50*/  LOP3.LUT R2, R2, 0xfb, RZ, 0xc0, !PT ;  /* 0x000000fb02027812 */ /* 0x008fc800078ec0ff */
[----:B------:R-:W-:-:S07]  /*0e60*/  ISETP.NE.AND P2, PT, R2, 0x43, PT ;  /* 0x000000430200780c */ /* 0x000fce0003f45270 */
[----:B------:R-:W-:-:S04]  /*0e70*/  @P0 IMAD.MOV R0, RZ, RZ, R70 ;  /* 0x000000ffff000224 */ /* 0x000fc800078e0246 */
[----:B------:R-:W-:Y:S02]  /*0e80*/  VIADD R70, R0, 0x1 ;  /* 0x0000000100467836 */ /* 0x000fe40000000000 */
[----:B------:R-:W-:-:S07]  /*0e90*/  @P2 IMAD.MOV R70, RZ, RZ, R0 ;  /* 0x000000ffff462224 */ /* 0x000fce00078e0200 */
.L_x_14:
[----:B------:R-:W-:Y:S05]  /*0ea0*/  BSYNC.RECONVERGENT B1 ;  /* 0x0000000000017941 */ /* 0x000fea0003800200 */
.L_x_13:
[----:B------:R-:W-:Y:S05]  /*0eb0*/  @P1 BRA `(.L_x_10) ;  /* 0x00000000002c1947 */ /* 0x000fea0003800000 */
[----:B------:R-:W-:Y:S02]  /*0ec0*/  R2UR UR4, R64 ;  /* 0x00000000400472ca */ /* 0x000fe400000e0000 */
[----:B------:R-:W-:Y:S02]  /*0ed0*/  R2UR UR5, R65 ;  /* 0x00000000410572ca */ /* 0x000fe400000e0000 */
[----:B------:R-:W-:-:S05]  /*0ee0*/  IADD3 R12, P0, PT, R15, R56, RZ ;  /* 0x000000380f0c7210 */ /* 0x000fca0007f1e0ff */
[----:B------:R-:W-:-:S06]  /*0ef0*/  IMAD.X R13, RZ, RZ, R57, P0 ;  /* 0x000000ffff0d7224 */ /* 0x000fcc00000e0639 */
[----:B------:R-:W2:Y:S02]  /*0f00*/  LDG.E.U8 R12, desc[UR4][R12.64] ;  /* 0x000000040c0c7981 */ /* 0x000ea4000c1e1100 */
[----:B--2---:R-:W-:-:S04]  /*0f10*/  ISETP.NE.AND P0, PT, R12, 0x43, PT ;  /* 0x000000430c00780c */ /* 0x004fc80003f05270 */
[----:B------:R-:W-:-:S09]  /*0f20*/  ISETP.NE.AND P1, PT, R12, 0x47, P0 ;  /* 0x000000470c00780c */ /* 0x000fd20000725270 */
[----:B------:R-:W-:-:S04]  /*0f30*/  @P0 VIADD R0, R70, 0x1 ;  /* 0x0000000146000836 */ /* 0x000fc80000000000 */
[----:B------:R-:W-:-:S04]  /*0f40*/  @P1 IMAD.MOV R0, RZ, RZ, R70 ;  /* 0x000000ffff001224 */ /* 0x000fc800078e0246 */
[----:B------:R-:W-:-:S04]  /*0f50*/  @P0 IMAD.MOV.U32 R70, RZ, RZ, R0 ;  /* 0x000000ffff460224 */ /* 0x000fc800078e0000 */
[----:B------:R-:W-:-:S07]  /*0f60*/  @!P0 VIADD R70, R70, 0x1 ;  /* 0x0000000146468836 */ /* 0x000fce0000000000 */
.L_x_10:
[----:B------:R-:W-:Y:S05]  /*0f70*/  BSYNC.RECONVERGENT B0 ;  /* 0x0000000000007941 */ /* 0x000fea0003800200 */
.L_x_9:
[----:B------:R-:W0:Y:S01]  /*0f80*/  I2F.F64.U32 R68, R36 ;  /* 0x0000002400447312 */ /* 0x000e220000201800 */
[----:B------:R-:W-:Y:S01]  /*0f90*/  IMAD.MOV.U32 R12, RZ, RZ, 0x1 ;  /* 0x00000001ff0c7424 */ /* 0x000fe200078e00ff */
[----:B------:R-:W-:Y:S06]  /*0fa0*/  BSSY.RECONVERGENT B0, `(.L_x_15) ;  /* 0x0000012000007945 */ /* 0x000fec0003800200 */
[----:B------:R-:W1:Y:S08]  /*0fb0*/  I2F.F64 R70, R70 ;  /* 0x0000004600467312 */ /* 0x000e700000201c00 */
[----:B0-----:R-:W0:Y:S01]  /*0fc0*/  MUFU.RCP64H R13, R69 ;  /* 0x00000045000d7308 */ /* 0x001e220000001800 */
[----:B-1----:R-:W-:Y:S01]  /*0fd0*/  FSETP.GEU.AND P1, PT, |R71|, 6.5827683646048100446e-37, PT ;  /* 0x036000004700780b */ /* 0x002fe20003f2e200 */
[----:B0-----:R-:W-:-:S08]  /*0fe0*/  DFMA R14, -R68, R12, 1 ;  /* 0x3ff00000440e742b */ /* 0x001fd0000000010c */
[----:B------:R-:W-:-:S08]  /*0ff0*/  DFMA R14, R14, R14, R14 ;  /* 0x0000000e0e0e722b */ /* 0x000fd0000000000e */
[----:B------:R-:W-:-:S08]  /*1000*/  DFMA R14, R12, R14, R12 ;  /* 0x0000000e0c0e722b */ /* 0x000fd0000000000c */
[----:B------:R-:W-:-:S08]  /*1010*/  DFMA R12, -R68, R14, 1 ;  /* 0x3ff00000440c742b */ /* 0x000fd0000000010e */
[----:B------:R-:W-:-:S08]  /*1020*/  DFMA R12, R14, R12, R14 ;  /* 0x0000000c0e0c722b */ /* 0x000fd0000000000e */
[----:B------:R-:W-:-:S08]  /*1030*/  DMUL R74, R70, R12 ;  /* 0x0000000c464a7228 */ /* 0x000fd00000000000 */
[----:B------:R-:W-:-:S08]  /*1040*/  DFMA R14, -R68, R74, R70 ;  /* 0x0000004a440e722b */ /* 0x000fd00000000146 */
[----:B------:R-:W-:-:S10]  /*1050*/  DFMA R74, R12, R14, R74 ;  /* 0x0000000e0c4a722b */ /* 0x000fd4000000004a */
[----:B------:R-:W-:-:S05]  /*1060*/  FFMA R0, RZ, R69, R75 ;  /* 0x00000045ff007223 */ /* 0x000fca000000004b */
[----:B------:R-:W-:-:S13]  /*1070*/  FSETP.GT.AND P0, PT, |R0|, 1.469367938527859385e-39, PT ;  /* 0x001000000000780b */ /* 0x000fda0003f04200 */
[----:B------:R-:W-:Y:S05]  /*1080*/  @P0 BRA P1, `(.L_x_16) ;  /* 0x00000000000c0947 */ /* 0x000fea0000800000 */
[----:B------:R-:W-:Y:S05]  /*1090*/  BMOV.32.CLEAR RZ, B11 ;  /* 0x000000000bff7355 */ /* 0x000fea0000100000 */
[----:B------:R-:W-:-:S07]  /*10a0*/  MOV R0, 0x10c0 ;  /* 0x000010c000007802 */ /* 0x000fce0000000f00 */
[----:B------:R-:W-:Y:S05]  /*10b0*/  CALL.REL.NOINC `($__internal_0_$__cuda_sm20_div_rn_f64_full) ;  /* 0x00000624006c7944 */ /* 0x000fea0003c00000 */
.L_x_16:
[----:B------:R-:W-:Y:S05]  /*10c0*/  BSYNC.RECONVERGENT B0 ;  /* 0x0000000000007941 */ /* 0x000fea0003800200 */
.L_x_15:
[----:B------:R-:W-:Y:S01]  /*10d0*/  DMUL R74, R74, 100 ;  /* 0x405900004a4a7828 */ /* 0x000fe20000000000 */
[----:B------:R-:W-:Y:S04]  /*10e0*/  BSSY.RECONVERGENT B0, `(.L_x_17) ;  /* 0x0001adc000007945 */ /* 0x000fe80003800200 */
[----:B------:R-:W0:Y:S05]  /*10f0*/  BMOV.32.CLEAR R18, B0 ;  /* 0x0000000000127355 */ /* 0x000e2a0000100000 */
[----:B------:R-:W1:Y:S02]  /*1100*/  F2F.F32.F64 R74, R74 ;  /* 0x0000004a004a7310 */ /* 0x000e640000301000 */
[----:B-1----:R-:W-:-:S04]  /*1110*/  FSETP.GT.AND P0, PT, R74, 65, PT ;  /* 0x428200004a00780b */ /* 0x002fc80003f04000 */
[----:B------:R-:W-:-:S13]  /*1120*/  FSETP.LT.OR P0, PT, R74, 40, P0 ;  /* 0x422000004a00780b */ /* 0x000fda0000701400 */
[----:B0-----:R-:W-:Y:S05]  /*1130*/  @P0 BRA `(.L_x_18) ;  /* 0x000001ac00540947 */ /* 0x001fea0003800000 */
[----:B------:R-:W-:Y:S02]  /*1140*/  R2UR UR4, R64 ;  /* 0x00000000400472ca */ /* 0x000fe400000e0000 */
[----:B------:R-:W-:-:S13]  /*1150*/  R2UR UR5, R65 ;  /* 0x00000000410572ca */ /* 0x000fda00000e0000 */
[----:B------:R-:W2:Y:S01]  /*1160*/  LDG.E.U8 R2, desc[UR4][R56.64] ;  /* 0x0000000438027981 */ /* 0x000ea2000c1e1100 */
[----:B------:R-:W-:Y:S01]  /*1170*/  BSSY.RELIABLE B0, `(.L_x_19) ;  /* 0x000001c000007945 */ /* 0x000fe20003800100 */
[----:B------:R-:W-:Y:S02]  /*1180*/  IMAD.MOV.U32 R0, RZ, RZ, 0x1 ;  /* 0x00000001ff007424 */ /* 0x000fe400078e00ff */
[----:B------:R-:W-:Y:S01]  /*1190*/  IMAD.MOV.U32 R15, RZ, RZ, 0x1 ;  /* 0x00000001ff0f7424 */ /* 0x000fe200078e00ff */
[----:B--2---:R-:W-:-:S07]  /*11a0*/  PRMT R10, R2, 0x7610, R10 ;  /* 0x00007610020a7816 */ /* 0x004fce000000000a */
.L_x_22:
[----:B------:R-:W-:Y:S02]  /*11b0*/  R2UR UR4, R64 ;  /* 0x00000000400472ca */ /* 0x000fe400000e0000 */
[----:B------:R-:W-:Y:S02]  /*11c0*/  R2UR UR5, R65 ;  /* 0x00000000410572ca */ /* 0x000fe400000e0000 */
[----:B------:R-:W-:-:S05]  /*11d0*/  IADD3 R12, P0, PT, R15, R56, RZ ;  /* 0x000000380f0c7210 */ /* 0x000fca0007f1e0ff */
[----:B------:R-:W-:-:S06]  /*11e0*/  IMAD.X R13, RZ, RZ, R57, P0 ;  /* 0x000000ffff0d7224 */ /* 0x000fcc00000e0639 */
[----:B------:R-:W2:Y:S01]  /*11f0*/  LDG.E.U8 R13, desc[UR4][R12.64] ;  /* 0x000000040c0d7981 */ /* 0x000ea2000c1e1100 */
[----:B------:R-:W-:Y:S01]  /*1200*/  PRMT R14, R10, 0x9910, RZ ;  /* 0x000099100a0e7816 */ /* 0x000fe200000000ff */
[----:B------:R-:W-:Y:S03]  /*1210*/  BSSY.RELIABLE B1, `(.L_x_20) ;  /* 0x000000b000017945 */ /* 0x000fe60003800100 */
[----:B--2---:R-:W-:Y:S01]  /*1220*/  ISETP.NE.AND P0, PT, R13, R14, PT ;  /* 0x0000000e0d00720c */ /* 0x004fe20003f05270 */
[----:B------:R-:W-:-:S12]  /*1230*/  IMAD.MOV.U32 R14, RZ, RZ, R0 ;  /* 0x000000ffff0e7224 */ /* 0x000fd800078e0000 */
[----:B------:R-:W-:Y:S01]  /*1240*/  @!P0 VIADD R0, R0, 0x1 ;  /* 0x0000000100008836 */ /* 0x000fe20000000000 */
[----:B------:R-:W-:Y:S06]  /*1250*/  @!P0 BRA `(.L_x_21) ;  /* 0x0000000000188947 */ /* 0x000fec0003800000 */
[----:B------:R-:W-:-:S13]  /*1260*/  ISETP.GT.AND P0, PT, R14, 0x5, PT ;  /* 0x000000050e00780c */ /* 0x000fda0003f04270 */
[----:B------:R-:W-:Y:S05]  /*1270*/  @P0 BREAK.RELIABLE B1 ;  /* 0x0000000000010942 */ /* 0x000fea0003800100 */
[----:B------:R-:W-:Y:S05]  /*1280*/  @P0 BREAK.RELIABLE B0 ;  /* 0x0000000000000942 */ /* 0x000fea0003800100 */
[----:B------:R-:W-:Y:S05]  /*1290*/  @P0 BRA `(.L_x_18) ;  /* 0x000001a800fc0947 */ /* 0x000fea0003800000 */
[----:B------:R-:W-:Y:S01]  /*12a0*/  PRMT R10, R13, 0x7610, R10 ;  /* 0x000076100d0a7816 */ /* 0x000fe2000000000a */
[----:B------:R-:W-:-:S07]  /*12b0*/  IMAD.MOV.U32 R0, RZ, RZ, 0x1 ;  /* 0x00000001ff007424 */ /* 0x000fce00078e00ff */
.L_x_21:
[----:B------:R-:W-:Y:S05]  /*12c0*/  BSYNC.RELIABLE B1 ;  /* 0x0000000000017941 */ /* 0x000fea0003800100 */
.L_x_20:
[----:B------:R-:W-:-:S05]  /*12d0*/  VIADD R15, R15, 0x1 ;  /* 0x000000010f0f7836 */ /* 0x000fca0000000000 */
[----:B------:R-:W-:-:S13]  /*12e0*/  ISETP.NE.AND P0, PT, R15, R36, PT ;  /* 0x000000240f00720c */ /* 0x000fda0003f05270 */
[----:B------:R-:W-:Y:S05]  /*12f0*/  @P0 BRA `(.L_x_22) ;  /* 0xfffffffc00ac0947 */ /* 0x000fea000383ffff */
[----:B------:R-:W-:-:S13]  /*1300*/  ISETP.GT.AND P0, PT, R0, 0x5, PT ;  /* 0x000000050000780c */ /* 0x000fda0003f04270 */
[----:B------:R-:W-:Y:S05]  /*1310*/  @P0 BREAK.RELIABLE B0 ;  /* 0x0000000000000942 */ /* 0x000fea0003800100 */
[----:B------:R-:W-:Y:S05]  /*1320*/  @P0 BRA `(.L_x_18) ;  /* 0x000001a800d80947 */ /* 0x000fea0003800000 */
[----:B------:R-:W-:Y:S05]  /*1330*/  BSYNC.RELIABLE B0 ;  /* 0x0000000000007941 */ /* 0x000fea0003800100 */
.L_x_19:
[----:B------:R-:W-:Y:S01]  /*1340*/  VIADD R0, R7, 0x10 ;  /* 0x0000001007007836 */ /* 0x000fe20000000000 */
[----:B------:R-:W-:Y:S01]  /*1350*/  BSSY.RECONVERGENT B1, `(.L_x_23) ;  /* 0x0000086000017945 */ /* 0x000fe20003800200 */
[----:B------:R-:W-:Y:S01]  /*1360*/  LOP3.LUT R28, R11, 0x3, RZ, 0xc0, !PT ;  /* 0x000000030b1c7812 */ /* 0x000fe200078ec0ff */
[----:B------:R-:W-:Y:S02]  /*1370*/  IMAD.MOV.U32 R13, RZ, RZ, RZ ;  /* 0x000000ffff0d7224 */ /* 0x000fe400078e00ff */
[----:B------:R-:W-:Y:S01]  /*1380*/  ISETP.GE.U32.AND P0, PT, R0, 0x3, PT ;  /* 0x000000030000780c */ /* 0x000fe20003f06070 */
[----:B------:R-:W-:Y:S02]  /*1390*/  IMAD.MOV.U32 R10, RZ, RZ, RZ ;  /* 0x000000ffff0a7224 */ /* 0x000fe400078e00ff */
[----:B------:R-:W-:-:S10]  /*13a0*/  IMAD.MOV.U32 R0, RZ, RZ, RZ ;  /* 0x000000ffff007224 */ /* 0x000fd400078e00ff */
[----:B------:R-:W-:Y:S05]  /*13b0*/  @!P0 BRA `(.L_x_24) ;  /* 0x0000000400fc8947 */ /* 0x000fea0003800000 */
[----:B------:R-:W-:Y:S01]  /*13c0*/  BSSY.RECONVERGENT B0, `(.L_x_25) ;  /* 0x000007d000007945 */ /* 0x000fe20003800200 */
[----:B------:R-:W-:Y:S01]  /*13d0*/  IMAD.MOV.U32 R15, RZ, RZ, RZ ;  /* 0x000000ffff0f7224 */ /* 0x000fe200078e00ff */
[----:B------:R-:W-:Y:S01]  /*13e0*/  LOP3.LUT R26, R11, 0x7ffffffc, RZ, 0xc0, !PT ;  /* 0x7ffffffc0b1a7812 */ /* 0x000fe200078ec0ff */
[----:B------:R-:W-:-:S07]  /*13f0*/  IMAD.MOV.U32 R10, RZ, RZ, RZ ;  /* 0x000000ffff0a7224 */ /* 0x000fce00078e00ff */
.L_x_42:
[----:B------:R-:W-:Y:S02]  /*1400*/  R2UR UR4, R64 ;  /* 0x00000000400472ca */ /* 0x000fe400000e0000 */
[----:B------:R-:W-:Y:S02]  /*1410*/  R2UR UR5, R65 ;  /* 0x00000000410572ca */ /* 0x000fe400000e0000 */
[----:B------:R-:W-:-:S05]  /*1420*/  IADD3 R12, P0, PT, R15, R56, RZ ;  /* 0x000000380f0c7210 */ /* 0x000fca0007f1e0ff */
[----:B------:R-:W-:-:S06]  /*1430*/  IMAD.X R13, RZ, RZ, R57, P0 ;  /* 0x000000ffff0d7224 */ /* 0x000fcc00000e0639 */
[----:B------:R-:W2:Y:S01]  /*1440*/  LDG.E.U8 R14, desc[UR4][R12.64] ;  /* 0x000000040c0e7981 */ /* 0x000ea2000c1e1100 */
[----:B------:R-:W-:Y:S01]  /*1450*/  BSSY.RECONVERGENT B2, `(.L_x_26) ;  /* 0x0000009000027945 */ /* 0x000fe20003800200 */
[----:B------:R-:W-:Y:S01]  /*1460*/  IMAD.MOV.U32 R25, RZ, RZ, RZ ;  /* 0x000000ffff197224 */ /* 0x000fe200078e00ff */
[----:B--2---:R-:W-:-:S13]  /*1470*/  ISETP.NE.AND P0, PT, R14, 0x41, PT ;  /* 0x000000410e00780c */ /* 0x004fda0003f05270 */
[----:B------:R-:W-:Y:S05]  /*1480*/  @!P0 BRA `(.L_x_27) ;  /* 0x0000000000148947 */ /* 0x000fea0003800000 */
[----:B------:R-:W-:-:S13]  /*1490*/  ISETP.NE.AND P0, PT, R14, 0x54, PT ;  /* 0x000000540e00780c */ /* 0x000fda0003f05270 */
[----:B------:R-:W-:Y:S01]  /*14a0*/  @P0 IMAD.MOV.U32 R25, RZ, RZ, 0x8 ;  /* 0x00000008ff190424 */ /* 0x000fe200078e00ff */
[----:B------:R-:W-:-:S04]  /*14b0*/  @P0 ISETP.NE.AND P1, PT, R14, 0x43, PT ;  /* 0x000000430e00080c */ /* 0x000fc80003f25270 */
[----:B------:R-:W-:Y:S01]  /*14c0*/  @P0 SEL R25, R25, 0xc, !P1 ;  /* 0x0000000c19190807 */ /* 0x000fe20004800000 */
[----:B------:R-:W-:-:S08]  /*14d0*/  @!P0 IMAD.MOV.U32 R25, RZ, RZ, 0x4 ;  /* 0x00000004ff198424 */ /* 0x000fd000078e00ff */
.L_x_27:
[----:B------:R-:W-:Y:S05]  /*14e0*/  BSYNC.RECONVERGENT B2 ;  /* 0x0000000000027941 */ /* 0x000fea0003800200 */
.L_x_26:
[----:B------:R-:W-:Y:S02]  /*14f0*/  R2UR UR4, R64 ;  /* 0x00000000400472ca */ /* 0x000fe400000e0000 */
[----:B------:R-:W-:-:S13]  /*1500*/  R2UR UR5, R65 ;  /* 0x00000000410572ca */ /* 0x000fda00000e0000 */
[----:B------:R-:W2:Y:S01]  /*1510*/  LDG.E.U8 R14, desc[UR4][R12.64+0x1] ;  /* 0x000001040c0e7981 */ /* 0x000ea2000c1e1100 */
[----:B------:R-:W-:Y:S01]  /*1520*/  BSSY.RECONVERGENT B2, `(.L_x_28) ;  /* 0x000000a000027945 */ /* 0x000fe20003800200 */
[----:B------:R-:W-:Y:S02]  /*1530*/  IMAD.MOV.U32 R17, RZ, RZ, RZ ;  /* 0x000000ffff117224 */ /* 0x000fe400078e00ff */
        /* <DEDUP_REMOVED lines=8> */
.L_x_29:
[----:B------:R-:W-:Y:S05]  /*15c0*/  BSYNC.RECONVERGENT B2 ;  /* 0x0000000000027941 */ /* 0x000fea0003800200 */
.L_x_28:
[----:B------:R-:W-:Y:S04]  /*15d0*/  BSSY.RECONVERGENT B2, `(.L_x_30) ;  /* 0x0000007000027945 */ /* 0x000fe80003800200 */
[----:B------:R-:W-:Y:S05]  /*15e0*/  @!P0 BRA `(.L_x_31) ;  /* 0x0000000000148947 */ /* 0x000fea0003800000 */
[----:B------:R-:W-:-:S13]  /*15f0*/  ISETP.NE.AND P0, PT, R14, 0x54, PT ;  /* 0x000000540e00780c */ /* 0x000fda0003f05270 */
[----:B------:R-:W-:Y:S01]  /*1600*/  @P0 ISETP.NE.AND P1, PT, R14, 0x43, PT ;  /* 0x000000430e00080c */ /* 0x000fe20003f25270 */
[----:B------:R-:W-:Y:S02]  /*1610*/  @P0 IMAD.MOV.U32 R14, RZ, RZ, 0x8 ;  /* 0x00000008ff0e0424 */ /* 0x000fe400078e00ff */
[----:B------:R-:W-:-:S03]  /*1620*/  @!P0 IMAD.MOV.U32 R17, RZ, RZ, 0x4 ;  /* 0x00000004ff118424 */ /* 0x000fc600078e00ff */
[----:B------:R-:W-:-:S07]  /*1630*/  @P0 SEL R17, R14, 0xc, !P1 ;  /* 0x0000000c0e110807 */ /* 0x000fce0004800000 */
.L_x_31:
[----:B------:R-:W-:Y:S05]  /*1640*/  BSYNC.RECONVERGENT B2 ;  /* 0x0000000000027941 */ /* 0x000fea0003800200 */
.L_x_30:
        /* <DEDUP_REMOVED lines=10> */
[----:B------:R-:W-:Y:S01]  /*16f0*/  @P1 ISETP.NE.AND P2, PT, R16, 0x43, PT ;  /* 0x000000431000180c */ /* 0x000fe20003f45270 */
[----:B------:R-:W-:-:S03]  /*1700*/  @!P1 IMAD.MOV.U32 R14, RZ, RZ, 0x1 ;  /* 0x00000001ff0e9424 */ /* 0x000fc600078e00ff */
[----:B------:R-:W-:-:S09]  /*1710*/  @P1 SEL R14, R22, 0x3, !P2 ;  /* 0x00000003160e1807 */ /* 0x000fd20005000000 */
.L_x_33:
[----:B------:R-:W-:Y:S05]  /*1720*/  BSYNC.RECONVERGENT B2 ;  /* 0x0000000000027941 */ /* 0x000fea0003800200 */
.L_x_32:
[----:B------:R-:W-:Y:S04]  /*1730*/  BSSY.RECONVERGENT B2, `(.L_x_34) ;  /* 0x0000007000027945 */ /* 0x000fe80003800200 */
[----:B------:R-:W-:Y:S05]  /*1740*/  @!P0 BRA `(.L_x_35) ;  /* 0x0000000000148947 */ /* 0x000fea0003800000 */
[----:B------:R-:W-:-:S13]  /*1750*/  ISETP.NE.AND P0, PT, R16, 0x54, PT ;  /* 0x000000541000780c */ /* 0x000fda0003f05270 */
[----:B------:R-:W-:Y:S01]  /*1760*/  @P0 ISETP.NE.AND P1, PT, R16, 0x43, PT ;  /* 0x000000431000080c */ /* 0x000fe20003f25270 */
[----:B------:R-:W-:Y:S02]  /*1770*/  @P0 IMAD.MOV.U32 R16, RZ, RZ, 0x8 ;  /* 0x00000008ff100424 */ /* 0x000fe400078e00ff */
[----:B------:R-:W-:-:S03]  /*1780*/  @!P0 IMAD.MOV.U32 R21, RZ, RZ, 0x4 ;  /* 0x00000004ff158424 */ /* 0x000fc600078e00ff */
[----:B------:R-:W-:-:S07]  /*1790*/  @P0 SEL R21, R16, 0xc, !P1 ;  /* 0x0000000c10150807 */ /* 0x000fce0004800000 */
.L_x_35:
[----:B------:R-:W-:Y:S05]  /*17a0*/  BSYNC.RECONVERGENT B2 ;  /* 0x0000000000027941 */ /* 0x000fea0003800200 */
.L_x_34:
        /* <DEDUP_REMOVED lines=13> */
.L_x_37:
[----:B------:R-:W-:Y:S05]  /*1880*/  BSYNC.RECONVERGENT B2 ;  /* 0x0000000000027941 */ /* 0x000fea0003800200 */
.L_x_36:
[----:B------:R-:W-:Y:S04]  /*1890*/  BSSY.RECONVERGENT B2, `(.L_x_38) ;  /* 0x0000007000027945 */ /* 0x000fe80003800200 */
[----:B------:R-:W-:Y:S05]  /*18a0*/  @!P0 BRA `(.L_x_39) ;  /* 0x0000000000148947 */ /* 0x000fea0003800000 */
[----:B------:R-:W-:-:S13]  /*18b0*/  ISETP.NE.AND P0, PT, R22, 0x54, PT ;  /* 0x000000541600780c */ /* 0x000fda0003f05270 */
[----:B------:R-:W-:Y:S01]  /*18c0*/  @P0 ISETP.NE.AND P1, PT, R22, 0x43, PT ;  /* 0x000000431600080c */ /* 0x000fe20003f25270 */
[----:B------:R-:W-:Y:S02]  /*18d0*/  @P0 IMAD.MOV.U32 R22, RZ, RZ, 0x8 ;  /* 0x00000008ff160424 */ /* 0x000fe400078e00ff */
[----:B------:R-:W-:-:S03]  /*18e0*/  @!P0 IMAD.MOV.U32 R23, RZ, RZ, 0x4 ;  /* 0x00000004ff178424 */ /* 0x000fc600078e00ff */
[----:B------:R-:W-:-:S07]  /*18f0*/  @P0 SEL R23, R22, 0xc, !P1 ;  /* 0x0000000c16170807 */ /* 0x000fce0004800000 */
.L_x_39:
[----:B------:R-:W-:Y:S05]  /*1900*/  BSYNC.RECONVERGENT B2 ;  /* 0x0000000000027941 */ /* 0x000fea0003800200 */
.L_x_38:
[----:B------:R-:W-:Y:S02]  /*1910*/  R2UR UR4, R64 ;  /* 0x00000000400472ca */ /* 0x000fe400000e0000 */
[----:B------:R-:W-:-:S13]  /*1920*/  R2UR UR5, R65 ;  /* 0x00000000410572ca */ /* 0x000fda00000e0000 */
[----:B------:R0:W2:Y:S01]  /*1930*/  LDG.E.U8 R27, desc[UR4][R12.64+0x4] ;  /* 0x000004040c1b7981 */ /* 0x0000a2000c1e1100 */
[----:B------:R-:W-:Y:S01]  /*1940*/  IMAD.IADD R20, R25, 0x1, R20 ;  /* 0x0000000119147824 */ /* 0x000fe200078e0214 */
[----:B------:R-:W-:Y:S01]  /*1950*/  BSSY.RECONVERGENT B2, `(.L_x_40) ;  /* 0x000001a000027945 */ /* 0x000fe20003800200 */
[----:B------:R-:W-:Y:S02]  /*1960*/  IMAD.IADD R14, R17, 0x1, R14 ;  /* 0x00000001110e7824 */ /* 0x000fe400078e020e */
[----:B------:R-:W-:Y:S01]  /*1970*/  IMAD.IADD R16, R21, 0x1, R16 ;  /* 0x0000000115107824 */ /* 0x000fe200078e0210 */
[----:B------:R-:W-:Y:S02]  /*1980*/  LEA R20, R20, 0x10000, 0x2 ;  /* 0x0001000014147811 */ /* 0x000fe400078e10ff */
[----:B------:R-:W-:Y:S02]  /*1990*/  LEA R22, R14, 0x10000, 0x2 ;  /* 0x000100000e167811 */ /* 0x000fe400078e10ff */
[----:B------:R-:W1:Y:S01]  /*19a0*/  LDC R17, c[0x3][R20+-0x2d8] ;  /* 0x00ff4a0014117b82 */ /* 0x000e620000000800 */
[----:B------:R-:W-:-:S07]  /*19b0*/  LEA R24, R16, 0x10000, 0x2 ;  /* 0x0001000010187811 */ /* 0x000fce00078e10ff */
[----:B------:R-:W3:Y:S08]  /*19c0*/  LDC R21, c[0x3][R20+-0x298] ;  /* 0x00ff5a0014157b82 */ /* 0x000ef00000000800 */
[----:B------:R-:W4:Y:S08]  /*19d0*/  LDC R14, c[0x3][R22+-0x2d8] ;  /* 0x00ff4a00160e7b82 */ /* 0x000f300000000800 */
[----:B------:R-:W5:Y:S08]  /*19e0*/  LDC R16, c[0x3][R22+-0x298] ;  /* 0x00ff5a0016107b82 */ /* 0x000f700000000800 */
[----:B0-----:R-:W0:Y:S08]  /*19f0*/  LDC R12, c[0x3][R24+-0x2d8] ;  /* 0x00ff4a00180c7b82 */ /* 0x001e300000000800 */
[----:B------:R-:W0:Y:S01]  /*1a00*/  LDC R13, c[0x3][R24+-0x298] ;  /* 0x00ff5a00180d7b82 */ /* 0x000e220000000800 */
[----:B-1----:R-:W-:Y:S01]  /*1a10*/  FADD R17, R17, R0 ;  /* 0x0000000011117221 */ /* 0x002fe20000000000 */
[----:B------:R-:W-:-:S02]  /*1a20*/  IMAD.MOV.U32 R0, RZ, RZ, RZ ;  /* 0x000000ffff007224 */ /* 0x000fc400078e00ff */
[----:B---3--:R-:W-:Y:S01]  /*1a30*/  FADD R21, R21, R10 ;  /* 0x0000000a15157221 */ /* 0x008fe20000000000 */
[----:B----4-:R-:W-:-:S03]  /*1a40*/  FADD R17, R17, R14 ;  /* 0x0000000e11117221 */ /* 0x010fc60000000000 */
[----:B-----5:R-:W-:Y:S01]  /*1a50*/  FADD R16, R21, R16 ;  /* 0x0000001015107221 */ /* 0x020fe20000000000 */
[----:B0-----:R-:W-:-:S03]  /*1a60*/  FADD R17, R17, R12 ;  /* 0x0000000c11117221 */ /* 0x001fc60000000000 */
[----:B------:R-:W-:Y:S01]  /*1a70*/  FADD R13, R16, R13 ;  /* 0x0000000d100d7221 */ /* 0x000fe20000000000 */
[----:B--2---:R-:W-:-:S13]  /*1a80*/  ISETP.NE.AND P0, PT, R27, 0x41, PT ;  /* 0x000000411b00780c */ /* 0x004fda0003f05270 */
[----:B------:R-:W-:Y:S05]  /*1a90*/  @!P0 BRA `(.L_x_41) ;  /* 0x0000000000148947 */ /* 0x000fea0003800000 */
[----:B------:R-:W-:-:S13]  /*1aa0*/  ISETP.NE.AND P0, PT, R27, 0x54, PT ;  /* 0x000000541b00780c */ /* 0x000fda0003f05270 */
[----:B------:R-:W-:Y:S01]  /*1ab0*/  @P0 IMAD.MOV.U32 R10, RZ, RZ, 0x2 ;  /* 0x00000002ff0a0424 */ /* 0x000fe200078e00ff */
[----:B------:R-:W-:Y:S01]  /*1ac0*/  @P0 ISETP.NE.AND P1, PT, R27, 0x43, PT ;  /* 0x000000431b00080c */ /* 0x000fe20003f25270 */
[----:B------:R-:W-:-:S03]  /*1ad0*/  @!P0 IMAD.MOV.U32 R0, RZ, RZ, 0x1 ;  /* 0x00000001ff008424 */ /* 0x000fc600078e00ff */
[----:B------:R-:W-:-:S09]  /*1ae0*/  @P0 SEL R0, R10, 0x3, !P1 ;  /* 0x000000030a000807 */ /* 0x000fd20004800000 */
.L_x_41:
[----:B------:R-:W-:Y:S05]  /*1af0*/  BSYNC.RECONVERGENT B2 ;  /* 0x0000000000027941 */ /* 0x000fea0003800200 */
.L_x_40:
[----:B------:R-:W-:Y:S02]  /*1b00*/  IMAD.IADD R0, R23, 0x1, R0 ;  /* 0x0000000117007824 */ /* 0x000fe400078e0200 */
[----:B------:R-:W-:-:S03]  /*1b10*/  VIADD R15, R15, 0x4 ;  /* 0x000000040f0f7836 */ /* 0x000fc60000000000 */
[----:B------:R-:W-:Y:S02]  /*1b20*/  LEA R12, R0, 0x10000, 0x2 ;  /* 0x00010000000c7811 */ /* 0x000fe400078e10ff */
[----:B------:R-:W-:Y:S02]  /*1b30*/  ISETP.NE.AND P0, PT, R15, R26, PT ;  /* 0x0000001a0f00720c */ /* 0x000fe40003f05270 */
[----:B------:R-:W0:Y:S08]  /*1b40*/  LDC R0, c[0x3][R12+-0x2d8] ;  /* 0x00ff4a000c007b82 */ /* 0x000e300000000800 */
[----:B------:R-:W1:Y:S01]  /*1b50*/  LDC R10, c[0x3][R12+-0x298] ;  /* 0x00ff5a000c0a7b82 */ /* 0x000e620000000800 */
[----:B0-----:R-:W-:Y:S01]  /*1b60*/  FADD R0, R17, R0 ;  /* 0x0000000011007221 */ /* 0x001fe20000000000 */
[----:B-1----:R-:W-:Y:S01]  /*1b70*/  FADD R10, R13, R10 ;  /* 0x0000000a0d0a7221 */ /* 0x002fe20000000000 */
[----:B------:R-:W-:Y:S06]  /*1b80*/  @P0 BRA `(.L_x_42) ;  /* 0xfffffff8001c0947 */ /* 0x000fec000383ffff */
[----:B------:R-:W-:Y:S05]  /*1b90*/  BSYNC.RECONVERGENT B0 ;  /* 0x0000000000007941 */ /* 0x000fea0003800200 */
.L_x_25:
[----:B------:R-:W-:-:S07]  /*1ba0*/  IMAD.MOV.U32 R13, RZ, RZ, R26 ;  /* 0x000000ffff0d7224 */ /* 0x000fce00078e001a */
.L_x_24:
[----:B------:R-:W-:Y:S05]  /*1bb0*/  BSYNC.RECONVERGENT B1 ;  /* 0x0000000000017941 */ /* 0x000fea0003800200 */
.L_x_23:
[----:B------:R-:W-:Y:S01]  /*1bc0*/  ISETP.NE.AND P0, PT, R28, RZ, PT ;  /* 0x000000ff1c00720c */ /* 0x000fe20003f05270 */
[----:B------:R-:W-:-:S12]  /*1bd0*/  BSSY.RECONVERGENT B0, `(.L_x_43) ;  /* 0x0000060000007945 */ /* 0x000fd80003800200 */
[----:B------:R-:W-:Y:S05]  /*1be0*/  @!P0 BRA `(.L_x_44) ;  /* 0x0000000400788947 */ /* 0x000fea0003800000 */
        /* <DEDUP_REMOVED lines=10> */
[----:B------:R-:W-:Y:S01]  /*1c90*/  @P0 ISETP.NE.AND P1, PT, R14, 0x43, PT ;  /* 0x000000430e00080c */ /* 0x000fe20003f25270 */
[----:B------:R-:W-:Y:S02]  /*1ca0*/  @P0 IMAD.MOV.U32 R14, RZ, RZ, 0x8 ;  /* 0x00000008ff0e0424 */ /* 0x000fe400078e00ff */
[----:B------:R-:W-:-:S03]  /*1cb0*/  @!P0 IMAD.MOV.U32 R15, RZ, RZ, 0x4 ;  /* 0x00000004ff0f8424 */ /* 0x000fc600078e00ff */
[----:B------:R-:W-:-:S07]  /*1cc0*/  @P0 SEL R15, R14, 0xc, !P1 ;  /* 0x0000000c0e0f0807 */ /* 0x000fce0004800000 */
.L_x_46:
[----:B------:R-:W-:Y:S05]  /*1cd0*/  BSYNC.RECONVERGENT B1 ;  /* 0x0000000000017941 */ /* 0x000fea0003800200 */
.L_x_45:
[----:B------:R-:W-:Y:S02]  /*1ce0*/  R2UR UR4, R64 ;  /* 0x00000000400472ca */ /* 0x000fe400000e0000 */
[----:B------:R-:W-:-:S13]  /*1cf0*/  R2UR UR5, R65 ;  /* 0x00000000410572ca */ /* 0x000fda00000e0000 */
[----:B------:R-:W2:Y:S01]  /*1d00*/  LDG.E.U8 R16, desc[UR4][R12.64+0x1] ;  /* 0x000001040c107981 */ /* 0x000ea2000c1e1100 */
[----:B------:R-:W-:Y:S01]  /*1d10*/  BSSY.RECONVERGENT B1, `(.L_x_47) ;  /* 0x0000009000017945 */ /* 0x000fe20003800200 */
        /* <DEDUP_REMOVED lines=8> */
.L_x_48:
[----:B------:R-:W-:Y:S05]  /*1da0*/  BSYNC.RECONVERGENT B1 ;  /* 0x0000000000017941 */ /* 0x000fea0003800200 */
.L_x_47:
[----:B------:R-:W-:Y:S01]  /*1db0*/  IMAD.IADD R14, R15, 0x1, R14 ;  /* 0x000000010f0e7824 */ /* 0x000fe200078e020e */
[----:B------:R-:W-:-:S04]  /*1dc0*/  ISETP.NE.AND P1, PT, R28, 0x1, PT ;  /* 0x000000011c00780c */ /* 0x000fc80003f25270 */
[----:B------:R-:W-:-:S04]  /*1dd0*/  LEA R14, R14, 0x10000, 0x2 ;  /* 0x000100000e0e7811 */ /* 0x000fc800078e10ff */
[----:B------:R-:W0:Y:S08]  /*1de0*/  LDC R15, c[0x3][R14+-0x2d8] ;  /* 0x00ff4a000e0f7b82 */ /* 0x000e300000000800 */
[----:B------:R-:W1:Y:S01]  /*1df0*/  LDC R17, c[0x3][R14+-0x298] ;  /* 0x00ff5a000e117b82 */ /* 0x000e620000000800 */
[----:B0-----:R-:W-:Y:S01]  /*1e00*/  FADD R0, R0, R15 ;  /* 0x0000000f00007221 */ /* 0x001fe20000000000 */
[----:B-1----:R-:W-:Y:S01]  /*1e10*/  FADD R10, R10, R17 ;  /* 0x000000110a0a7221 */ /* 0x002fe20000000000 */
[----:B------:R-:W-:Y:S06]  /*1e20*/  @!P1 BRA `(.L_x_44) ;  /* 0x0000000000e89947 */ /* 0x000fec0003800000 */
[----:B------:R-:W-:Y:S01]  /*1e30*/  BSSY.RECONVERGENT B1, `(.L_x_49) ;  /* 0x0000008000017945 */ /* 0x000fe20003800200 */
[----:B------:R-:W-:-:S03]  /*1e40*/  IMAD.MOV.U32 R15, RZ, RZ, RZ ;  /* 0x000000ffff0f7224 */ /* 0x000fc600078e00ff */
[----:B------:R-:W-:Y:S05]  /*1e50*/  @!P0 BRA `(.L_x_50) ;  /* 0x0000000000148947 */ /* 0x000fea0003800000 */
[----:B------:R-:W-:-:S13]  /*1e60*/  ISETP.NE.AND P0, PT, R16, 0x54, PT ;  /* 0x000000541000780c */ /* 0x000fda0003f05270 */
[----:B------:R-:W-:Y:S01]  /*1e70*/  @P0 IMAD.MOV.U32 R14, RZ, RZ, 0x8 ;  /* 0x00000008ff0e0424 */ /* 0x000fe200078e00ff */
[----:B------:R-:W-:Y:S01]  /*1e80*/  @P0 ISETP.NE.AND P1, PT, R16, 0x43, PT ;  /* 0x000000431000080c */ /* 0x000fe20003f25270 */
[----:B------:R-:W-:-:S03]  /*1e90*/  @!P0 IMAD.MOV.U32 R15, RZ, RZ, 0x4 ;  /* 0x00000004ff0f8424 */ /* 0x000fc600078e00ff */
[----:B------:R-:W-:-:S09]  /*1ea0*/  @P0 SEL R15, R14, 0xc, !P1 ;  /* 0x0000000c0e0f0807 */ /* 0x000fd20004800000 */
.L_x_50:
[----:B------:R-:W-:Y:S05]  /*1eb0*/  BSYNC.RECONVERGENT B1 ;  /* 0x0000000000017941 */ /* 0x000fea0003800200 */
.L_x_49:
        /* <DEDUP_REMOVED lines=12> */
.L_x_52:
[----:B------:R-:W-:Y:S05]  /*1f80*/  BSYNC.RECONVERGENT B1 ;  /* 0x0000000000017941 */ /* 0x000fea0003800200 */
.L_x_51:
        /* <DEDUP_REMOVED lines=16> */
.L_x_54:
[----:B------:R-:W-:Y:S05]  /*2090*/  BSYNC.RECONVERGENT B1 ;  /* 0x0000000000017941 */ /* 0x000fea0003800200 */
.L_x_53:
        /* <DEDUP_REMOVED lines=12> */
.L_x_56:
[----:B------:R-:W-:Y:S05]  /*2160*/  BSYNC.RECONVERGENT B1 ;  /* 0x0000000000017941 */ /* 0x000fea0003800200 */
.L_x_55:
[----:B------:R-:W-:-:S05]  /*2170*/  IMAD.IADD R12, R15, 0x1, R14 ;  /* 0x000000010f0c7824 */ /* 0x000fca00078e020e */
[----:B------:R-:W-:-:S04]  /*2180*/  LEA R12, R12, 0x10000, 0x2 ;  /* 0x000100000c0c7811 */ /* 0x000fc800078e10ff */
[----:B------:R-:W0:Y:S08]  /*2190*/  LDC R13, c[0x3][R12+-0x2d8] ;  /* 0x00ff4a000c0d7b82 */ /* 0x000e300000000800 */
[----:B------:R-:W1:Y:S01]  /*21a0*/  LDC R15, c[0x3][R12+-0x298] ;  /* 0x00ff5a000c0f7b82 */ /* 0x000e620000000800 */
[----:B0-----:R-:W-:Y:S01]  /*21b0*/  FADD R0, R0, R13 ;  /* 0x0000000d00007221 */ /* 0x001fe20000000000 */
[----:B-1----:R-:W-:-:S07]  /*21c0*/  FADD R10, R10, R15 ;  /* 0x0000000f0a0a7221 */ /* 0x002fce0000000000 */
.L_x_44:
[----:B------:R-:W-:Y:S05]  /*21d0*/  BSYNC.RECONVERGENT B0 ;  /* 0x0000000000007941 */ /* 0x000fea0003800200 */
.L_x_43:
[----:B------:R-:W-:Y:S02]  /*21e0*/  R2UR UR4, R64 ;  /* 0x00000000400472ca */ /* 0x000fe400000e0000 */
[----:B------:R-:W-:Y:S02]  /*21f0*/  R2UR UR5, R65 ;  /* 0x00000000410572ca */ /* 0x000fe400000e0000 */
[----:B------:R-:W-:-:S04]  /*2200*/  IADD3 R54, P0, PT, R11, R56, RZ ;  /* 0x000000380b367210 */ /* 0x000fc80007f1e0ff */
[----:B------:R-:W-:-:S07]  /*2210*/  LEA.HI.X.SX32 R55, R11, R57, 0x1, P0 ;  /* 0x000000390b377211 */ /* 0x000fce00000f0eff */
[----:B------:R-:W2:Y:S01]  /*2220*/  LDG.E.U8 R20, desc[UR4][R54.64] ;  /* 0x0000000436147981 */ /* 0x000ea2000c1e1100 */
[----:B------:R-:W0:Y:S01]  /*2230*/  F2F.F64.F32 R10, R10 ;  /* 0x0000000a000a7310 */ /* 0x000e220000201800 */
[C---:B------:R-:W-:Y:S01]  /*2240*/  ISETP.NE.AND P0, PT, R2.reuse, 0x41, PT ;  /* 0x000000410200780c */ /* 0x040fe20003f05270 */
[----:B------:R-:W-:Y:S01]  /*2250*/  IMAD.MOV.U32 R12, RZ, RZ, 0x40106666 ;  /* 0x40106666ff0c7424 */ /* 0x000fe200078e00ff */
[----:B------:R-:W-:Y:S01]  /*2260*/  UMOV UR4, 0x704ff434 ;  /* 0x704ff43400047882 */ /* 0x000fe20000000000 */
[----:B------:R-:W-:Y:S01]  /*2270*/  UMOV UR5, 0x3fe0a2b1 ;  /* 0x3fe0a2b100057882 */ /* 0x000fe20000000000 */
[----:B------:R-:W-:Y:S01]  /*2280*/  ISETP.EQ.OR P0, PT, R2, 0x54, !P0 ;  /* 0x000000540200780c */ /* 0x000fe20004702670 */
[----:B------:R-:W-:Y:S03]  /*2290*/  BSSY.RECONVERGENT B0, `(.L_x_57) ;  /* 0x0000038000007945 */ /* 0x000fe60003800200 */
[----:B------:R-:W-:Y:S01]  /*22a0*/  FSEL R13, R12, -2.0999999046325683594, P0 ;  /* 0xc00666660c0d7808 */ /* 0x000fe20000000000 */
[----:B------:R-:W-:-:S06]  /*22b0*/  IMAD.MOV.U32 R12, RZ, RZ, 0x66666666 ;  /* 0x66666666ff0c7424 */ /* 0x000fcc00078e00ff */
[----:B0-----:R-:W-:Y:S01]  /*22c0*/  DADD R12, -R10, R12 ;  /* 0x000000000a0c7229 */ /* 0x001fe2000000010c */
[----:B------:R-:W-:Y:S08]  /*22d0*/  F2F.F64.F32 R10, R0 ;  /* 0x00000000000a7310 */ /* 0x000ff00000201800 */
[----:B------:R0:W1:Y:S02]  /*22e0*/  F2F.F32.F64 R15, R12 ;  /* 0x0000000c000f7310 */ /* 0x0000640000301000 */
[----:B0-----:R-:W-:-:S06]  /*22f0*/  IMAD.MOV.U32 R13, RZ, RZ, 0x40026666 ;  /* 0x40026666ff0d7424 */ /* 0x001fcc00078e00ff */
[----:B-1----:R-:W0:Y:S01]  /*2300*/  F2F.F64.F32 R14, R15 ;  /* 0x0000000f000e7310 */ /* 0x002e220000201800 */
[----:B------:R-:W-:Y:S02]  /*2310*/  FSEL R13, R13, 1.4499999284744262695, P0 ;  /* 0x3fb999990d0d7808 */ /* 0x000fe40000000000 */
[----:B--2---:R-:W-:-:S04]  /*2320*/  ISETP.NE.AND P1, PT, R20, 0x41, PT ;  /* 0x000000411400780c */ /* 0x004fc80003f25270 */
[----:B------:R-:W-:-:S13]  /*2330*/  ISETP.NE.AND P1, PT, R20, 0x54, P1 ;  /* 0x000000541400780c */ /* 0x000fda0000f25270 */
[----:B------:R-:W-:Y:S02]  /*2340*/  @!P1 IMAD.MOV.U32 R16, RZ, RZ, 0x66666666 ;  /* 0x66666666ff109424 */ /* 0x000fe400078e00ff */
[----:B------:R-:W-:Y:S02]  /*2350*/  @!P1 IMAD.MOV.U32 R17, RZ, RZ, 0x40106666 ;  /* 0x40106666ff119424 */ /* 0x000fe400078e00ff */
[----:B------:R-:W-:Y:S02]  /*2360*/  @P1 IMAD.MOV.U32 R22, RZ, RZ, 0x66666666 ;  /* 0x66666666ff161424 */ /* 0x000fe400078e00ff */
[----:B------:R-:W-:Y:S02]  /*2370*/  @P1 IMAD.MOV.U32 R23, RZ, RZ, 0x40066666 ;  /* 0x40066666ff171424 */ /* 0x000fe400078e00ff */
[----:B0-----:R-:W-:-:S04]  /*2380*/  @!P1 DADD R16, R14, R16 ;  /* 0x000000000e109229 */ /* 0x001fc80000000010 */
[----:B------:R-:W-:Y:S01]  /*2390*/  @P1 DADD R16, R14, -R22 ;  /* 0x000000000e101229 */ /* 0x000fe20000000816 */
[----:B------:R-:W-:Y:S02]  /*23a0*/  IMAD.MOV.U32 R14, RZ, RZ, 0x66666666 ;  /* 0x66666666ff0e7424 */ /* 0x000fe400078e00ff */
[----:B------:R-:W-:-:S03]  /*23b0*/  VIADD R22, R36, 0xffffffff ;  /* 0xffffffff24167836 */ /* 0x000fc60000000000 */
[----:B------:R0:W1:Y:S01]  /*23c0*/  F2F.F32.F64 R21, R16 ;  /* 0x0000001000157310 */ /* 0x0000620000301000 */
[----:B------:R-:W-:-:S06]  /*23d0*/  FSEL R12, R14, -1.5881868392106855534e-23, P0 ;  /* 0x9999999a0e0c7808 */ /* 0x000fcc0000000000 */
[----:B------:R-:W-:Y:S01]  /*23e0*/  DADD R10, -R10, R12 ;  /* 0x000000000a0a7229 */ /* 0x000fe2000000010c */
[----:B------:R-:W-:Y:S01]  /*23f0*/  I2F.F64 R22, R22 ;  /* 0x0000001600167312 */ /* 0x000fe20000201c00 */
[----:B0-----:R-:W-:-:S07]  /*2400*/  IMAD.MOV.U32 R16, RZ, RZ, 0x1 ;  /* 0x00000001ff107424 */ /* 0x001fce00078e00ff */
[----:B-1----:R-:W0:Y:S08]  /*2410*/  F2F.F64.F32 R14, R21 ;  /* 0x00000015000e7310 */ /* 0x002e300000201800 */
[----:B------:R-:W1:Y:S01]  /*2420*/  F2F.F32.F64 R10, R10 ;  /* 0x0000000a000a7310 */ /* 0x000e620000301000 */
[----:B0-----:R-:W-:Y:S01]  /*2430*/  DFMA R14, R22, -UR4, R14 ;  /* 0x80000004160e7c2b */ /* 0x001fe2000800000e */
[----:B------:R-:W-:Y:S01]  /*2440*/  UMOV UR4, 0x72324c83 ;  /* 0x72324c8300047882 */ /* 0x000fe20000000000 */
[----:B------:R-:W-:Y:S01]  /*2450*/  UMOV UR5, 0x40425a16 ;  /* 0x40425a1600057882 */ /* 0x000fe20000000000 */
[----:B------:R-:W-:-:S02]  /*2460*/  @P1 IMAD.MOV.U32 R22, RZ, RZ, -0x66666666 ;  /* 0x9999999aff161424 */ /* 0x000fc400078e00ff */
[----:B------:R-:W-:Y:S02]  /*2470*/  @P1 IMAD.MOV.U32 R23, RZ, RZ, 0x3fb99999 ;  /* 0x3fb99999ff171424 */ /* 0x000fe400078e00ff */
[----:B-1----:R-:W0:Y:S01]  /*2480*/  F2F.F64.F32 R12, R10 ;  /* 0x0000000a000c7310 */ /* 0x002e220000201800 */
[----:B------:R-:W-:Y:S01]  /*2490*/  DADD R68, R14, -UR4 ;  /* 0x800000040e447e29 */ /* 0x000fe20008000000 */
[----:B------:R-:W-:Y:S02]  /*24a0*/  @!P1 IMAD.MOV.U32 R14, RZ, RZ, 0x66666666 ;  /* 0x66666666ff0e9424 */ /* 0x000fe400078e00ff */
[----:B------:R-:W-:-:S04]  /*24b0*/  @!P1 IMAD.MOV.U32 R15, RZ, RZ, 0x40026666 ;  /* 0x40026666ff0f9424 */ /* 0x000fc800078e00ff */
[----:B------:R-:W1:Y:S02]  /*24c0*/  MUFU.RCP64H R17, R69 ;  /* 0x0000004500117308 */ /* 0x000e640000001800 */
[C---:B0-----:R-:W-:Y:S02]  /*24d0*/  @!P1 DADD R14, R12.reuse, R14 ;  /* 0x000000000c0e9229 */ /* 0x041fe4000000000e */
[----:B------:R-:W-:Y:S02]  /*24e0*/  @P1 DADD R14, R12, R22 ;  /* 0x000000000c0e1229 */ /* 0x000fe40000000016 */
[----:B-1----:R-:W-:-:S08]  /*24f0*/  DFMA R10, -R68, R16, 1 ;  /* 0x3ff00000440a742b */ /* 0x002fd00000000110 */
[----:B------:R-:W0:Y:S01]  /*2500*/  F2F.F32.F64 R14, R14 ;  /* 0x0000000e000e7310 */ /* 0x000e220000301000 */
[----:B------:R-:W-:-:S08]  /*2510*/  DFMA R12, R10, R10, R10 ;  /* 0x0000000a0a0c722b */ /* 0x000fd0000000000a */
[----:B------:R-:W-:Y:S01]  /*2520*/  DFMA R12, R16, R12, R16 ;  /* 0x0000000c100c722b */ /* 0x000fe20000000010 */
[----:B0-----:R-:W0:Y:S07]  /*2530*/  F2F.F64.F32 R10, R14 ;  /* 0x0000000e000a7310 */ /* 0x001e2e0000201800 */
[----:B------:R-:W-:Y:S02]  /*2540*/  DFMA R16, -R68, R12, 1 ;  /* 0x3ff000004410742b */ /* 0x000fe4000000010c */
[----:B0-----:R-:W-:-:S06]  /*2550*/  DMUL R70, R10, 1000 ;  /* 0x408f40000a467828 */ /* 0x001fcc0000000000 */
[----:B------:R-:W-:-:S08]  /*2560*/  DFMA R16, R12, R16, R12 ;  /* 0x000000100c10722b */ /* 0x000fd0000000000c */
[----:B------:R-:W-:Y:S01]  /*2570*/  DMUL R74, R70, R16 ;  /* 0x00000010464a7228 */ /* 0x000fe20000000000 */
[----:B------:R-:W-:-:S07]  /*2580*/  FSETP.GEU.AND P1, PT, |R71|, 6.5827683646048100446e-37, PT ;  /* 0x036000004700780b */ /* 0x000fce0003f2e200 */
        /* <DEDUP_REMOVED lines=8> */
.L_x_58:
[----:B------:R-:W-:Y:S05]  /*2610*/  BSYNC.RECONVERGENT B0 ;  /* 0x0000000000007941 */ /* 0x000fea0003800200 */
.L_x_57:
[----:B------:R-:W-:Y:S01]  /*2620*/  UMOV UR4, 0x66666666 ;  /* 0x6666666600047882 */ /* 0x000fe20000000000 */
[----:B------:R-:W-:Y:S01]  /*2630*/  UMOV UR5, 0x40711266 ;  /* 0x4071126600057882 */ /* 0x000fe20000000000 */
[----:B------:R-:W0:Y:S01]  /*2640*/  LDCU UR6, c[0x0][0x3a8] ;  /* 0x00007500ff0677ac */ /* 0x000e220008000800 */
[----:B------:R-:W-:Y:S01]  /*2650*/  DADD R74, R74, -UR4 ;  /* 0x800000044a4a7e29 */ /* 0x000fe20008000000 */
[----:B------:R-:W1:Y:S09]  /*2660*/  LDCU UR4, c[0x0][0x3a4] ;  /* 0x00007480ff0477ac */ /* 0x000e720008000800 */
[----:B------:R-:W1:Y:S01]  /*2670*/  F2F.F32.F64 R75, R74 ;  /* 0x0000004a004b7310 */ /* 0x000e620000301000 */
[----:B0-----:R-:W-:Y:S01]  /*2680*/  IMAD.U32 R0, RZ, RZ, UR6 ;  /* 0x00000006ff007e24 */ /* 0x001fe2000f8e00ff */
[----:B-1----:R-:W-:-:S04]  /*2690*/  FSETP.GT.AND P0, PT, R75, UR4, PT ;  /* 0x000000044b007c0b */ /* 0x002fc8000bf04000 */
[----:B------:R-:W-:-:S13]  /*26a0*/  FSETP.LT.OR P0, PT, R75, R0, P0 ;  /* 0x000000004b00720b */ /* 0x000fda0000701400 */
[----:B------:R-:W-:Y:S05]  /*26b0*/  @P0 BRA `(.L_x_18) ;  /* 0x0000019400f40947 */ /* 0x000fea0003800000 */
[----:B------:R-:W0:Y:S02]  /*26c0*/  LDC R16, c[0x0][0x3a0] ;  /* 0x0000e800ff107b82 */ /* 0x000e240000000800 */
[----:B0-----:R-:W-:-:S13]  /*26d0*/  ISETP.NE.AND P0, PT, R16, RZ, PT ;  /* 0x000000ff1000720c */ /* 0x001fda0003f05270 */
[----:B------:R-:W-:Y:S05]  /*26e0*/  @P0 BRA `(.L_x_59) ;  /* 0x00000004004c0947 */ /* 0x000fea0003800000 */
[----:B------:R-:W-:Y:S01]  /*26f0*/  ISETP.NE.AND P0, PT, R2, 0x41, PT ;  /* 0x000000410200780c */ /* 0x000fe20003f05270 */
[----:B------:R-:W-:Y:S01]  /*2700*/  BSSY.RECONVERGENT B0, `(.L_x_60) ;  /* 0x0000008000007945 */ /* 0x000fe20003800200 */
[----:B------:R-:W-:-:S11]  /*2710*/  IMAD.MOV.U32 R15, RZ, RZ, RZ ;  /* 0x000000ffff0f7224 */ /* 0x000fd600078e00ff */
[----:B------:R-:W-:Y:S05]  /*2720*/  @!P0 BRA `(.L_x_61) ;  /* 0x0000000000148947 */ /* 0x000fea0003800000 */
[----:B------:R-:W-:-:S13]  /*2730*/  ISETP.NE.AND P0, PT, R2, 0x54, PT ;  /* 0x000000540200780c */ /* 0x000fda0003f05270 */
[----:B------:R-:W-:Y:S01]  /*2740*/  @P0 IMAD.MOV.U32 R10, RZ, RZ, 0x8 ;  /* 0x00000008ff0a0424 */ /* 0x000fe200078e00ff */
[----:B------:R-:W-:Y:S01]  /*2750*/  @P0 ISETP.NE.AND P1, PT, R2, 0x43, PT ;  /* 0x000000430200080c */ /* 0x000fe20003f25270 */
[----:B------:R-:W-:-:S03]  /*2760*/  @!P0 IMAD.MOV.U32 R15, RZ, RZ, 0x4 ;  /* 0x00000004ff0f8424 */ /* 0x000fc600078e00ff */
[----:B------:R-:W-:-:S09]  /*2770*/  @P0 SEL R15, R10, 0xc, !P1 ;  /* 0x0000000c0a0f0807 */ /* 0x000fd20004800000 */
.L_x_61:
[----:B------:R-:W-:Y:S05]  /*2780*/  BSYNC.RECONVERGENT B0 ;  /* 0x0000000000007941 */ /* 0x000fea0003800200 */
.L_x_60:
        /* <DEDUP_REMOVED lines=12> */
.L_x_63:
[----:B------:R-:W-:Y:S05]  /*2850*/  BSYNC.RECONVERGENT B0 ;  /* 0x0000000000007941 */ /* 0x000fea0003800200 */
.L_x_62:
        /* <DEDUP_REMOVED lines=12> */
.L_x_65:
[----:B------:R-:W-:Y:S05]  /*2920*/  BSYNC.RECONVERGENT B0 ;  /* 0x0000000000007941 */ /* 0x000fea0003800200 */
.L_x_64:
        /* <DEDUP_REMOVED lines=12> */
.L_x_67:
[----:B------:R-:W-:Y:S05]  /*29f0*/  BSYNC.RECONVERGENT B0 ;  /* 0x0000000000007941 */ /* 0x000fea0003800200 */
.L_x_66:
        /* <DEDUP_REMOVED lines=12> */
.L_x_69:
[----:B------:R-:W-:Y:S05]  /*2ac0*/  BSYNC.RECONVERGENT B0 ;  /* 0x0000000000007941 */ /* 0x000fea0003800200 */
.L_x_68:
[----:B------:R-:W-:Y:S02]  /*2ad0*/  R2UR UR4, R64 ;  /* 0x00000000400472ca */ /* 0x000fe400000e0000 */
[----:B------:R-:W-:-:S13]  /*2ae0*/  R2UR UR5, R65 ;  /* 0x00000000410572ca */ /* 0x000fda00000e0000 */
[----:B------:R-:W2:Y:S01]  /*2af0*/  LDG.E.U8 R14, desc[UR4][R56.64+0x5] ;  /* 0x00000504380e7981 */ /* 0x000ea2000c1e1100 */
[----:B------:R-:W-:Y:S01]  /*2b00*/  IMAD.IADD R12, R15, 0x1, R12 ;  /* 0x000000010f0c7824 */ /* 0x000fe200078e020c */
[----:B------:R-:W-:Y:S03]  /*2b10*/  BSSY.RECONVERGENT B0, `(.L_x_70) ;  /* 0x000000e000007945 */ /* 0x000fe60003800200 */
[----:B------:R-:W-:-:S05]  /*2b20*/  IMAD.SHL.U32 R12, R12, 0x10, RZ ;  /* 0x000000100c0c7824 */ /* 0x000fca00078e00ff */
[----:B------:R-:W-:-:S05]  /*2b30*/  LOP3.LUT R13, R12, R13, RZ, 0xfc, !PT ;  /* 0x0000000d0c0d7212 */ /* 0x000fca00078efcff */
[----:B------:R-:W-:-:S04]  /*2b40*/  IMAD.IADD R10, R10, 0x1, R13 ;  /* 0x000000010a0a7824 */ /* 0x000fc800078e020d */
[----:B------:R-:W-:-:S05]  /*2b50*/  IMAD.SHL.U32 R10, R10, 0x10, RZ ;  /* 0x000000100a0a7824 */ /* 0x000fca00078e00ff */
[----:B------:R-:W-:Y:S01]  /*2b60*/  LOP3.LUT R11, R10, R11, RZ, 0xfc, !PT ;  /* 0x0000000b0a0b7212 */ /* 0x000fe200078efcff */
        /* <DEDUP_REMOVED lines=8> */
.L_x_71:
[----:B------:R-:W-:Y:S05]  /*2bf0*/  BSYNC.RECONVERGENT B0 ;  /* 0x0000000000007941 */ /* 0x000fea0003800200 */
.L_x_70:
[----:B------:R-:W-:Y:S01]  /*2c00*/  IMAD.IADD R10, R10, 0x1, R11 ;  /* 0x000000010a0a7824 */ /* 0x000fe200078e020b */
[----:B------:R-:W-:Y:S06]  /*2c10*/  BRA `(.L_x_72) ;  /* 0x0000000400487947 */ /* 0x000fec0003800000 */
.L_x_59:
        /* <DEDUP_REMOVED lines=12> */
.L_x_74:
[----:B------:R-:W-:Y:S05]  /*2ce0*/  BSYNC.RECONVERGENT B0 ;  /* 0x0000000000007941 */ /* 0x000fea0003800200 */
.L_x_73:
        /* <DEDUP_REMOVED lines=12> */
.L_x_76:
[----:B------:R-:W-:Y:S05]  /*2db0*/  BSYNC.RECONVERGENT B0 ;  /* 0x0000000000007941 */ /* 0x000fea0003800200 */
.L_x_75:
        /* <DEDUP_REMOVED lines=12> */
.L_x_78:
[----:B------:R-:W-:Y:S05]  /*2e80*/  BSYNC.RECONVERGENT B0 ;  /* 0x0000000000007941 */ /* 0x000fea0003800200 */
.L_x_77:
        /* <DEDUP_REMOVED lines=12> */
.L_x_80:
[----:B------:R-:W-:Y:S05]  /*2f50*/  BSYNC.RECONVERGENT B0 ;  /* 0x0000000000007941 */ /* 0x000fea0003800200 */
.L_x_79:
[----:B------:R-:W-:Y:S02]  /*2f60*/  R2UR UR4, R64 ;  /* 0x00000000400472ca */ /* 0x000fe400000e0000 */
[----:B------:R-:W-:-:S13]  /*2f70*/  R2UR UR5, R65 ;  /* 0x00000000410572ca */ /* 0x000fda00000e0000 */
[----:B------:R-:W2:Y:S01]  /*2f80*/  LDG.E.U8 R13, desc[UR4][R54.64+-0x1] ;  /* 0xffffff04360d7981 */ /* 0x000ea2000c1e1100 */
[----:B------:R-:W-:Y:S01]  /*2f90*/  IMAD.IADD R11, R14, 0x1, R11 ;  /* 0x000000010e0b7824 */ /* 0x000fe200078e020b */
[----:B------:R-:W-:Y:S01]  /*2fa0*/  BSSY.RECONVERGENT B0, `(.L_x_81) ;  /* 0x000000e000007945 */ /* 0x000fe20003800200 */
[----:B------:R-:W-:Y:S02]  /*2fb0*/  ISETP.NE.AND P2, PT, R20, 0x41, PT ;  /* 0x000000411400780c */ /* 0x000fe40003f45270 */
[----:B------:R-:W-:-:S05]  /*2fc0*/  IMAD.SHL.U32 R11, R11, 0x10, RZ ;  /* 0x000000100b0b7824 */ /* 0x000fca00078e00ff */
[----:B------:R-:W-:-:S05]  /*2fd0*/  LOP3.LUT R11, R11, R12, RZ, 0xfc, !PT ;  /* 0x0000000c0b0b7212 */ /* 0x000fca00078efcff */
[----:B------:R-:W-:Y:S02]  /*2fe0*/  IMAD.IADD R10, R10, 0x1, R11 ;  /* 0x000000010a0a7824 */ /* 0x000fe400078e020b */
[----:B------:R-:W-:Y:S02]  /*2ff0*/  IMAD.MOV.U32 R11, RZ, RZ, RZ ;  /* 0x000000ffff0b7224 */ /* 0x000fe400078e00ff */
[----:B------:R-:W-:Y:S01]  /*3000*/  IMAD.SHL.U32 R10, R10, 0x10, RZ ;  /* 0x000000100a0a7824 */ /* 0x000fe200078e00ff */
[----:B--2---:R-:W-:-:S13]  /*3010*/  ISETP.NE.AND P0, PT, R13, 0x41, PT ;  /* 0x000000410d00780c */ /* 0x004fda0003f05270 */
[----:B------:R-:W-:Y:S05]  /*3020*/  @!P0 BRA `(.L_x_82) ;  /* 0x0000000000148947 */ /* 0x000fea0003800000 */
[----:B------:R-:W-:-:S13]  /*3030*/  ISETP.NE.AND P0, PT, R13, 0x54, PT ;  /* 0x000000540d00780c */ /* 0x000fda0003f05270 */
[----:B------:R-:W-:Y:S01]  /*3040*/  @P0 IMAD.MOV.U32 R12, RZ, RZ, 0x8 ;  /* 0x00000008ff0c0424 */ /* 0x000fe200078e00ff */
[----:B------:R-:W-:Y:S01]  /*3050*/  @P0 ISETP.NE.AND P1, PT, R13, 0x43, PT ;  /* 0x000000430d00080c */ /* 0x000fe20003f25270 */
[----:B------:R-:W-:-:S03]  /*3060*/  @!P0 IMAD.MOV.U32 R11, RZ, RZ, 0x4 ;  /* 0x00000004ff0b8424 */ /* 0x000fc600078e00ff */
[----:B------:R-:W-:-:S09]  /*3070*/  @P0 SEL R11, R12, 0xc, !P1 ;  /* 0x0000000c0c0b0807 */ /* 0x000fd20004800000 */
.L_x_82:
[----:B------:R-:W-:Y:S05]  /*3080*/  BSYNC.RECONVERGENT B0 ;  /* 0x0000000000007941 */ /* 0x000fea0003800200 */
.L_x_81:
[----:B------:R-:W-:Y:S01]  /*3090*/  BSSY.RECONVERGENT B0, `(.L_x_83) ;  /* 0x0000009000007945 */ /* 0x000fe20003800200 */
[----:B------:R-:W-:Y:S01]  /*30a0*/  LOP3.LUT R11, R10, R11, RZ, 0xfc, !PT ;  /* 0x0000000b0a0b7212 */ /* 0x000fe200078efcff */
[----:B------:R-:W-:Y:S02]  /*30b0*/  IMAD.MOV.U32 R10, RZ, RZ, RZ ;  /* 0x000000ffff0a7224 */ /* 0x000fe400078e00ff */
[----:B------:R-:W-:Y:S05]  /*30c0*/  @!P2 BRA `(.L_x_84) ;  /* 0x000000000014a947 */ /* 0x000fea0003800000 */
[----:B------:R-:W-:-:S13]  /*30d0*/  ISETP.NE.AND P0, PT, R20, 0x54, PT ;  /* 0x000000541400780c */ /* 0x000fda0003f05270 */
[----:B------:R-:W-:Y:S01]  /*30e0*/  @P0 IMAD.MOV.U32 R12, RZ, RZ, 0x2 ;  /* 0x00000002ff0c0424 */ /* 0x000fe200078e00ff */
[----:B------:R-:W-:Y:S01]  /*30f0*/  @P0 ISETP.NE.AND P1, PT, R20, 0x43, PT ;  /* 0x000000431400080c */ /* 0x000fe20003f25270 */
[----:B------:R-:W-:-:S03]  /*3100*/  @!P0 IMAD.MOV.U32 R10, RZ, RZ, 0x1 ;  /* 0x00000001ff0a8424 */ /* 0x000fc600078e00ff */
[----:B------:R-:W-:-:S09]  /*3110*/  @P0 SEL R10, R12, 0x3, !P1 ;  /* 0x000000030c0a0807 */ /* 0x000fd20004800000 */
.L_x_84:
[----:B------:R-:W-:Y:S05]  /*3120*/  BSYNC.RECONVERGENT B0 ;  /* 0x0000000000007941 */ /* 0x000fea0003800200 */
.L_x_83:
[----:B------:R-:W-:-:S07]  /*3130*/  IMAD.IADD R10, R10, 0x1, R11 ;  /* 0x000000010a0a7824 */ /* 0x000fce00078e020b */
.L_x_72:
[----:B------:R-:W-:Y:S01]  /*3140*/  LEA R10, R10, 0x10000, 0x2 ;  /* 0x000100000a0a7811 */ /* 0x000fe200078e10ff */
[----:B------:R-:W-:Y:S01]  /*3150*/  BSSY.RECONVERGENT B0, `(.L_x_85) ;  /* 0x00000af000007945 */ /* 0x000fe20003800200 */
[----:B------:R-:W-:-:S04]  /*3160*/  PLOP3.LUT P0, PT, PT, PT, PT, 0x8, 0x80 ;  /* 0x000000000080781c */ /* 0x000fc80003f0e170 */
[----:B------:R-:W0:Y:S02]  /*3170*/  LDC R10, c[0x3][R10+-0x42d8] ;  /* 0x00ef4a000a0a7b82 */ /* 0x000e240000000800 */
[----:B0-----:R-:W-:-:S13]  /*3180*/  FSETP.GEU.AND P1, PT, R10, 4, PT ;  /* 0x408000000a00780b */ /* 0x001fda0003f2e000 */
[----:B------:R-:W-:Y:S05]  /*3190*/  @!P1 BRA `(.L_x_86) ;  /* 0x0000000800a89947 */ /* 0x000fea0003800000 */
[----:B------:R-:W-:-:S13]  /*31a0*/  ISETP.NE.AND P0, PT, R16, 0x1, PT ;  /* 0x000000011000780c */ /* 0x000fda0003f05270 */
[----:B------:R-:W-:Y:S05]  /*31b0*/  @P0 BRA `(.L_x_87) ;  /* 0x00000004004c0947 */ /* 0x000fea0003800000 */
[----:B------:R-:W-:Y:S01]  /*31c0*/  ISETP.NE.AND P0, PT, R2, 0x41, PT ;  /* 0x000000410200780c */ /* 0x000fe20003f05270 */
[----:B------:R-:W-:Y:S01]  /*31d0*/  BSSY.RECONVERGENT B1, `(.L_x_88) ;  /* 0x0000008000017945 */ /* 0x000fe20003800200 */
[----:B------:R-:W-:-:S11]  /*31e0*/  IMAD.MOV.U32 R15, RZ, RZ, RZ ;  /* 0x000000ffff0f7224 */ /* 0x000fd600078e00ff */
[----:B------:R-:W-:Y:S05]  /*31f0*/  @!P0 BRA `(.L_x_89) ;  /* 0x0000000000148947 */ /* 0x000fea0003800000 */
[----:B------:R-:W-:-:S13]  /*3200*/  ISETP.NE.AND P0, PT, R2, 0x54, PT ;  /* 0x000000540200780c */ /* 0x000fda0003f05270 */
[----:B------:R-:W-:Y:S01]  /*3210*/  @P0 ISETP.NE.AND P1, PT, R2, 0x43, PT ;  /* 0x000000430200080c */ /* 0x000fe20003f25270 */
[----:B------:R-:W-:Y:S02]  /*3220*/  @P0 IMAD.MOV.U32 R2, RZ, RZ, 0x8 ;  /* 0x00000008ff020424 */ /* 0x000fe400078e00ff */
[----:B------:R-:W-:-:S03]  /*3230*/  @!P0 IMAD.MOV.U32 R15, RZ, RZ, 0x4 ;  /* 0x00000004ff0f8424 */ /* 0x000fc600078e00ff */
[----:B------:R-:W-:-:S07]  /*3240*/  @P0 SEL R15, R2, 0xc, !P1 ;  /* 0x0000000c020f0807 */ /* 0x000fce0004800000 */
.L_x_89:
[----:B------:R-:W-:Y:S05]  /*3250*/  BSYNC.RECONVERGENT B1 ;  /* 0x0000000000017941 */ /* 0x000fea0003800200 */
.L_x_88:
        /* <DEDUP_REMOVED lines=12> */
.L_x_91:
[----:B------:R-:W-:Y:S05]  /*3320*/  BSYNC.RECONVERGENT B1 ;  /* 0x0000000000017941 */ /* 0x000fea0003800200 */
.L_x_90:
        /* <DEDUP_REMOVED lines=12> */
.L_x_93:
[----:B------:R-:W-:Y:S05]  /*33f0*/  BSYNC.RECONVERGENT B1 ;  /* 0x0000000000017941 */ /* 0x000fea0003800200 */
.L_x_92:
        /* <DEDUP_REMOVED lines=12> */
.L_x_95:
[----:B------:R-:W-:Y:S05]  /*34c0*/  BSYNC.RECONVERGENT B1 ;  /* 0x0000000000017941 */ /* 0x000fea0003800200 */
.L_x_94:
        /* <DEDUP_REMOVED lines=12> */
.L_x_97:
[----:B------:R-:W-:Y:S05]  /*3590*/  BSYNC.RECONVERGENT B1 ;  /* 0x0000000000017941 */ /* 0x000fea0003800200 */
.L_x_96:
        /* <DEDUP_REMOVED lines=18> */
.L_x_99:
[----:B------:R-:W-:Y:S05]  /*36c0*/  BSYNC.RECONVERGENT B1 ;  /* 0x0000000000017941 */ /* 0x000fea0003800200 */
.L_x_98:
[----:B------:R-:W-:Y:S01]  /*36d0*/  IMAD.IADD R2, R2, 0x1, R11 ;  /* 0x0000000102027824 */ /* 0x000fe200078e020b */
[----:B------:R-:W-:Y:S06]  /*36e0*/  BRA `(.L_x_100) ;  /* 0x0000000400487947 */ /* 0x000fec0003800000 */
.L_x_87:
        /* <DEDUP_REMOVED lines=12> */
.L_x_102:
[----:B------:R-:W-:Y:S05]  /*37b0*/  BSYNC.RECONVERGENT B1 ;  /* 0x0000000000017941 */ /* 0x000fea0003800200 */
.L_x_101:
        /* <DEDUP_REMOVED lines=12> */
.L_x_104:
[----:B------:R-:W-:Y:S05]  /*3880*/  BSYNC.RECONVERGENT B1 ;  /* 0x0000000000017941 */ /* 0x000fea0003800200 */
.L_x_103:
        /* <DEDUP_REMOVED lines=12> */
.L_x_106:
[----:B------:R-:W-:Y:S05]  /*3950*/  BSYNC.RECONVERGENT B1 ;  /* 0x0000000000017941 */ /* 0x000fea0003800200 */
.L_x_105:
        /* <DEDUP_REMOVED lines=12> */
.L_x_108:
[----:B------:R-:W-:Y:S05]  /*3a20*/  BSYNC.RECONVERGENT B1 ;  /* 0x0000000000017941 */ /* 0x000fea0003800200 */
.L_x_107:
        /* <DEDUP_REMOVED lines=18> */
.L_x_110:
[----:B------:R-:W-:Y:S05]  /*3b50*/  BSYNC.RECONVERGENT B1 ;  /* 0x0000000000017941 */ /* 0x000fea0003800200 */
.L_x_109:
        /* <DEDUP_REMOVED lines=9> */
.L_x_112:
[----:B------:R-:W-:Y:S05]  /*3bf0*/  BSYNC.RECONVERGENT B1 ;  /* 0x0000000000017941 */ /* 0x000fea0003800200 */
.L_x_111:
[----:B------:R-:W-:-:S07]  /*3c00*/  IMAD.IADD R2, R2, 0x1, R11 ;  /* 0x0000000102027824 */ /* 0x000fce00078e020b */
.L_x_100:
[----:B------:R-:W-:-:S06]  /*3c10*/  LEA R2, R2, 0x10000, 0x2 ;  /* 0x0001000002027811 */ /* 0x000fcc00078e10ff */
[----:B------:R-:W0:Y:S02]  /*3c20*/  LDC R2, c[0x3][R2+-0x42d8] ;  /* 0x00ef4a0002027b82 */ /* 0x000e240000000800 */
[----:B0-----:R-:W-:-:S13]  /*3c30*/  FSETP.GEU.AND P0, PT, R2, 3, PT ;  /* 0x404000000200780b */ /* 0x001fda0003f0e000 */
.L_x_86:
[----:B------:R-:W-:Y:S05]  /*3c40*/  BSYNC.RECONVERGENT B0 ;  /* 0x0000000000007941 */ /* 0x000fea0003800200 */
.L_x_85:
[----:B------:R-:W0:Y:S01]  /*3c50*/  LDCU UR4, c[0x0][0x3b0] ;  /* 0x00007600ff0477ac */ /* 0x000e220008000800 */
[----:B------:R-:W-:Y:S05]  /*3c60*/  BMOV.32.CLEAR RZ, B11 ;  /* 0x000000000bff7355 */ /* 0x000fea0000100000 */
[----:B------:R-:W-:Y:S01]  /*3c70*/  BSSY.RECONVERGENT B11, `(.L_x_113) ;  /* 0x00016290000b7945 */ /* 0x000fe20003800200 */
[----:B------:R-:W-:Y:S02]  /*3c80*/  SEL R2, RZ, 0x1, !P0 ;  /* 0x00000001ff027807 */ /* 0x000fe40004000000 */
[----:B0-----:R-:W-:-:S13]  /*3c90*/  ISETP.EQ.OR P1, PT, RZ, UR4, !P0 ;  /* 0x00000004ff007c0c */ /* 0x001fda000c722670 */
[----:B------:R-:W-:Y:S05]  /*3ca0*/  @P1 BRA `(.L_x_114) ;  /* 0x0000016000941947 */ /* 0x000fea0003800000 */
[----:B------:R-:W-:Y:S01]  /*3cb0*/  LOP3.LUT R0, R36, 0x1, RZ, 0xc0, !PT ;  /* 0x0000000124007812 */ /* 0x000fe200078ec0ff */
[----:B------:R-:W-:Y:S01]  /*3cc0*/  IMAD.MOV.U32 R10, RZ, RZ, 0x0 ;  /* 0x00000000ff0a7424 */ /* 0x000fe200078e00ff */
[----:B------:R-:W-:Y:S01]  /*3cd0*/  R2UR UR4, R64 ;  /* 0x00000000400472ca */ /* 0x000fe200000e0000 */
[----:B------:R-:W-:Y:S01]  /*3ce0*/  IMAD.MOV.U32 R11, RZ, RZ, 0x40690000 ;  /* 0x40690000ff0b7424 */ /* 0x000fe200078e00ff */
[----:B------:R-:W-:Y:S01]  /*3cf0*/  ISETP.NE.U32.AND P0, PT, R0, 0x1, PT ;  /* 0x000000010000780c */ /* 0x000fe20003f05070 */
[----:B------:R-:W-:Y:S01]  /*3d00*/  IMAD.MOV.U32 R12, RZ, RZ, -0x33333333 ;  /* 0xcccccccdff0c7424 */ /* 0x000fe200078e00ff */
[C---:B------:R-:W-:Y:S01]  /*3d10*/  R2UR UR5, R65.reuse ;  /* 0x00000000410572ca */ /* 0x040fe200000e0000 */
[----:B------:R-:W-:Y:S01]  /*3d20*/  IMAD.MOV.U32 R13, RZ, RZ, -0x3fe93334 ;  /* 0xc016ccccff0d7424 */ /* 0x000fe200078e00ff */
[----:B------:R-:W-:Y:S01]  /*3d30*/  R2UR UR6, R64 ;  /* 0x00000000400672ca */ /* 0x000fe200000e0000 */
[----:B------:R-:W-:Y:S01]  /*3d40*/  BSSY.RECONVERGENT B0, `(.L_x_115) ;  /* 0x00000b6000007945 */ /* 0x000fe20003800200 */
[----:B------:R-:W-:-:S07]  /*3d50*/  R2UR UR7, R65 ;  /* 0x00000000410772ca */ /* 0x000fce00000e0000 */
[----:B------:R-:W-:Y:S02]  /*3d60*/  @!P0 R2UR UR8, R64 ;  /* 0x00000000400882ca */ /* 0x000fe400000e0000 */
[----:B------:R-:W-:Y:S01]  /*3d70*/  @!P0 R2UR UR9, R65 ;  /* 0x00000000410982ca */ /* 0x000fe200000e0000 */
[----:B------:R0:W-:Y:S04]  /*3d80*/  STG.E.64 desc[UR4][R58.64+0x28b0], R10 ;  /* 0x0028b00a3a007986 */ /* 0x0001e8000c101b04 */
[----:B------:R0:W-:Y:S08]  /*3d90*/  STG.E.64 desc[UR6][R58.64+0x28b8], R12 ;  /* 0x0028b80c3a007986 */ /* 0x0001f0000c101b06 */
[----:B------:R0:W-:Y:S01]  /*3da0*/  @!P0 STG.E desc[UR8][R60.64+0x194], RZ ;  /* 0x000194ff3c008986 */ /* 0x0001e2000c101908 */
[----:B------:R-:W-:Y:S05]  /*3db0*/  @!P0 BRA `(.L_x_116) ;  /* 0x0000000400dc8947 */ /* 0x000fea0003800000 */
[----:B------:R-:W-:Y:S01]  /*3dc0*/  R2UR UR4, R64 ;  /* 0x00000000400472ca */ /* 0x000fe200000e0000 */
[----:B------:R-:W-:Y:S01]  /*3dd0*/  BSSY.RELIABLE B1, `(.L_x_117) ;  /* 0x0000032000017945 */ /* 0x000fe20003800100 */
[----:B------:R-:W-:Y:S01]  /*3de0*/  R2UR UR5, R65 ;  /* 0x00000000410572ca */ /* 0x000fe200000e0000 */
[----:B------:R-:W-:Y:S01]  /*3df0*/  IMAD.IADD R17, R36, 0x1, R5 ;  /* 0x0000000124117824 */ /* 0x000fe200078e0205 */
[----:B------:R-:W-:Y:S01]  /*3e00*/  SHF.R.U32.HI R14, RZ, 0x1, R36 ;  /* 0x00000001ff0e7819 */ /* 0x000fe20000011624 */
[----:B------:R-:W-:-:S10]  /*3e10*/  IMAD.MOV.U32 R15, RZ, RZ, RZ ;  /* 0x000000ffff0f7224 */ /* 0x000fd400078e00ff */
[----:B------:R1:W-:Y:S02]  /*3e20*/  STG.E desc[UR4][R60.64+0x190], RZ ;  /* 0x000190ff3c007986 */ /* 0x0003e4000c101904 */
.L_x_120:
[----:B--2---:R-:W2:Y:S01]  /*3e30*/  LDCU.64 UR4, c[0x0][0x380] ;  /* 0x00007000ff0477ac */ /* 0x004ea20008000a00 */
[----:B------:R-:W-:Y:S02]  /*3e40*/  LOP3.LUT R0, RZ, R15, RZ, 0x33, !PT ;  /* 0x0000000fff007212 */ /* 0x000fe400078e33ff */
[C---:B------:R-:W-:Y:S02]  /*3e50*/  R2UR UR6, R64.reuse ;  /* 0x00000000400672ca */ /* 0x040fe400000e0000 */
[----:B------:R-:W-:Y:S01]  /*3e60*/  R2UR UR7, R65 ;  /* 0x00000000410772ca */ /* 0x000fe200000e0000 */
[----:B------:R-:W-:Y:S01]  /*3e70*/  IMAD.IADD R0, R17, 0x1, R0 ;  /* 0x0000000111007824 */ /* 0x000fe200078e0200 */
[----:B------:R-:W-:Y:S02]  /*3e80*/  R2UR UR8, R64 ;  /* 0x00000000400872ca */ /* 0x000fe400000e0000 */
[----:B------:R-:W-:Y:S02]  /*3e90*/  R2UR UR9, R65 ;  /* 0x00000000410972ca */ /* 0x000fe400000e0000 */
[----:B0-----:R-:W-:-:S05]  /*3ea0*/  IADD3 R10, P0, PT, R15, R56, RZ ;  /* 0x000000380f0a7210 */ /* 0x001fca0007f1e0ff */
[----:B------:R-:W-:Y:S01]  /*3eb0*/  IMAD.X R11, RZ, RZ, R57, P0 ;  /* 0x000000ffff0b7224 */ /* 0x000fe200000e0639 */
[----:B--2---:R-:W-:-:S04]  /*3ec0*/  IADD3 R12, P1, PT, R0, UR4, RZ ;  /* 0x00000004000c7c10 */ /* 0x004fc8000ff3e0ff */
[----:B------:R-:W2:Y:S01]  /*3ed0*/  LDG.E.U8 R10, desc[UR6][R10.64] ;  /* 0x000000060a0a7981 */ /* 0x000ea2000c1e1100 */
[----:B------:R-:W-:-:S05]  /*3ee0*/  LEA.HI.X.SX32 R13, R0, UR5, 0x1, P1 ;  /* 0x00000005000d7c11 */ /* 0x000fca00088f0eff */
[----:B------:R-:W3:Y:S01]  /*3ef0*/  LDG.E.U8 R12, desc[UR8][R12.64] ;  /* 0x000000080c0c7981 */ /* 0x000ee2000c1e1100 */
[----:B--2---:R-:W-:Y:S02]  /*3f00*/  ISETP.EQ.AND P1, PT, R10, 0x41, PT ;  /* 0x000000410a00780c */ /* 0x004fe40003f22270 */
[----:B---3--:R-:W-:-:S13]  /*3f10*/  ISETP.NE.AND P0, PT, R12, 0x54, PT ;  /* 0x000000540c00780c */ /* 0x008fda0003f05270 */
[----:B------:R-:W-:Y:S05]  /*3f20*/  @P0 BREAK.RELIABLE P1, B1 ;  /* 0x0000000000010942 */ /* 0x000fea0000800100 */
[----:B------:R-:W-:Y:S05]  /*3f30*/  @P0 BRA P1, `(.L_x_118) ;  /* 0x0000000400700947 */ /* 0x000fea0000800000 */
[----:B------:R-:W-:Y:S02]  /*3f40*/  ISETP.NE.AND P0, PT, R12, 0x41, PT ;  /* 0x000000410c00780c */ /* 0x000fe40003f05270 */
[----:B------:R-:W-:-:S13]  /*3f50*/  ISETP.EQ.AND P1, PT, R10, 0x54, PT ;  /* 0x000000540a00780c */ /* 0x000fda0003f22270 */
[----:B------:R-:W-:Y:S05]  /*3f60*/  @P0 BREAK.RELIABLE P1, B1 ;  /* 0x0000000000010942 */ /* 0x000fea0000800100 */
[----:B------:R-:W-:Y:S05]  /*3f70*/  @P0 BRA P1, `(.L_x_118) ;  /* 0x0000000400600947 */ /* 0x000fea0000800000 */
[C---:B------:R-:W-:Y:S02]  /*3f80*/  ISETP.NE.AND P0, PT, R10.reuse, 0x54, PT ;  /* 0x000000540a00780c */ /* 0x040fe40003f05270 */
[----:B------:R-:W-:Y:S02]  /*3f90*/  ISETP.NE.AND P1, PT, R10, 0x41, PT ;  /* 0x000000410a00780c */ /* 0x000fe40003f25270 */
[C---:B------:R-:W-:Y:S02]  /*3fa0*/  ISETP.NE.OR P0, PT, R12.reuse, 0x41, !P0 ;  /* 0x000000410c00780c */ /* 0x040fe40004705670 */
[----:B------:R-:W-:-:S04]  /*3fb0*/  ISETP.NE.OR P1, PT, R12, 0x54, !P1 ;  /* 0x000000540c00780c */ /* 0x000fc80004f25670 */
[----:B------:R-:W-:-:S13]  /*3fc0*/  PLOP3.LUT P0, PT, P0, P1, PT, 0x80, 0x8 ;  /* 0x000000000008781c */ /* 0x000fda0000703070 */
[----:B------:R-:W-:Y:S05]  /*3fd0*/  @!P0 BREAK.RELIABLE B1 ;  /* 0x0000000000018942 */ /* 0x000fea0003800100 */
[----:B------:R-:W-:Y:S05]  /*3fe0*/  @!P0 BRA `(.L_x_118) ;  /* 0x0000000400448947 */ /* 0x000fea0003800000 */
[----:B------:R-:W-:Y:S02]  /*3ff0*/  ISETP.NE.AND P1, PT, R10, 0x43, PT ;  /* 0x000000430a00780c */ /* 0x000fe40003f25270 */
[----:B------:R-:W-:-:S13]  /*4000*/  ISETP.NE.AND P0, PT, R12, 0x47, PT ;  /* 0x000000470c00780c */ /* 0x000fda0003f05270 */
[----:B------:R-:W-:Y:S05]  /*4010*/  @!P1 BREAK.RELIABLE P0, B1 ;  /* 0x0000000000019942 */ /* 0x000fea0000000100 */
[----:B------:R-:W-:Y:S05]  /*4020*/  @!P1 BRA P0, `(.L_x_119) ;  /* 0x0000000400249947 */ /* 0x000fea0000000000 */
[C---:B------:R-:W-:Y:S02]  /*4030*/  ISETP.NE.AND P0, PT, R12.reuse, 0x43, PT ;  /* 0x000000430c00780c */ /* 0x040fe40003f05270 */
[----:B------:R-:W-:Y:S02]  /*4040*/  ISETP.NE.OR P1, PT, R12, 0x47, !P1 ;  /* 0x000000470c00780c */ /* 0x000fe40004f25670 */
[----:B------:R-:W-:-:S04]  /*4050*/  ISETP.EQ.XOR P0, PT, R10, 0x47, P0 ;  /* 0x000000470a00780c */ /* 0x000fc80000702a70 */
[----:B------:R-:W-:-:S13]  /*4060*/  PLOP3.LUT P0, PT, P0, P1, PT, 0x80, 0x8 ;  /* 0x000000000008781c */ /* 0x000fda0000703070 */
[----:B------:R-:W-:Y:S05]  /*4070*/  @!P0 BREAK.RELIABLE B1 ;  /* 0x0000000000018942 */ /* 0x000fea0003800100 */
[----:B------:R-:W-:Y:S05]  /*4080*/  @!P0 BRA `(.L_x_119) ;  /* 0x00000004000c8947 */ /* 0x000fea0003800000 */
[----:B------:R-:W-:Y:S01]  /*4090*/  VIADD R15, R15, 0x1 ;  /* 0x000000010f0f7836 */ /* 0x000fe20000000000 */
[----:B------:R-:W-:Y:S02]  /*40a0*/  R2UR UR4, R64 ;  /* 0x00000000400472ca */ /* 0x000fe400000e0000 */
[----:B------:R-:W-:Y:S02]  /*40b0*/  R2UR UR5, R65 ;  /* 0x00000000410572ca */ /* 0x000fe400000e0000 */
[----:B------:R-:W-:-:S11]  /*40c0*/  ISETP.NE.AND P0, PT, R15, R14, PT ;  /* 0x0000000e0f00720c */ /* 0x000fd60003f05270 */
[----:B------:R2:W-:Y:S02]  /*40d0*/  STG.E desc[UR4][R60.64+0x190], R15 ;  /* 0x0001900f3c007986 */ /* 0x0005e4000c101904 */
[----:B------:R-:W-:Y:S05]  /*40e0*/  @P0 BRA `(.L_x_120) ;  /* 0xfffffffc00500947 */ /* 0x000fea000383ffff */
[----:B------:R-:W-:Y:S05]  /*40f0*/  BSYNC.RELIABLE B1 ;  /* 0x0000000000017941 */ /* 0x000fea0003800100 */
.L_x_117:
[----:B------:R-:W0:Y:S01]  /*4100*/  MUFU.RCP64H R11, 2.2750682830810546875 ;  /* 0x40023357000b7908 */ /* 0x000e220000001800 */
[----:B------:R-:W-:Y:S01]  /*4110*/  IMAD.MOV.U32 R12, RZ, RZ, 0x11d70f68 ;  /* 0x11d70f68ff0c7424 */ /* 0x000fe200078e00ff */
[----:B------:R-:W-:Y:S01]  /*4120*/  UMOV UR4, 0x8eb87b44 ;  /* 0x8eb87b4400047882 */ /* 0x000fe20000000000 */
[----:B------:R-:W-:Y:S01]  /*4130*/  IMAD.MOV.U32 R13, RZ, RZ, 0x40023357 ;  /* 0x40023357ff0d7424 */ /* 0x000fe200078e00ff */
[----:B------:R-:W-:Y:S01]  /*4140*/  UMOV UR5, 0x3fd19ab8 ;  /* 0x3fd19ab800057882 */ /* 0x000fe20000000000 */
[----:B------:R-:W-:Y:S01]  /*4150*/  IMAD.MOV.U32 R10, RZ, RZ, RZ ;  /* 0x000000ffff0a7224 */ /* 0x000fe200078e00ff */
[----:B------:R-:W-:Y:S01]  /*4160*/  UMOV UR6, 0x3ae80f1e ;  /* 0x3ae80f1e00067882 */ /* 0x000fe20000000000 */
[----:B------:R-:W-:Y:S01]  /*4170*/  IMAD.MOV.U32 R16, RZ, RZ, -0x748574fc ;  /* 0x8b7a8b04ff107424 */ /* 0x000fe200078e00ff */
[----:B------:R-:W-:Y:S01]  /*4180*/  UMOV UR7, 0x3eb1380b ;  /* 0x3eb1380b00077882 */ /* 0x000fe20000000000 */
[----:B------:R-:W-:Y:S01]  /*4190*/  IMAD.MOV.U32 R17, RZ, RZ, 0x3ed0ee25 ;  /* 0x3ed0ee25ff117424 */ /* 0x000fe200078e00ff */
[----:B------:R-:W-:Y:S01]  /*41a0*/  UMOV UR8, 0x0 ;  /* 0x0000000000087882 */ /* 0x000fe20000000000 */
[----:B------:R-:W-:Y:S01]  /*41b0*/  IMAD.MOV.U32 R22, RZ, RZ, -0x105c611 ;  /* 0xfefa39efff167424 */ /* 0x000fe200078e00ff */
[----:B------:R-:W-:Y:S01]  /*41c0*/  UMOV UR9, 0x40390000 ;  /* 0x4039000000097882 */ /* 0x000fe20000000000 */
[----:B------:R-:W-:-:S02]  /*41d0*/  IMAD.MOV.U32 R23, RZ, RZ, 0x3fe62e42 ;  /* 0x3fe62e42ff177424 */ /* 0x000fc400078e00ff */
[----:B------:R-:W-:Y:S01]  /*41e0*/  IMAD.MOV.U32 R24, RZ, RZ, -0x105c611 ;  /* 0xfefa39efff187424 */ /* 0x000fe200078e00ff */
[----:B0-----:R-:W-:Y:S01]  /*41f0*/  DFMA R12, R10, -R12, 1 ;  /* 0x3ff000000a0c742b */ /* 0x001fe2000000080c */
[----:B------:R-:W-:-:S07]  /*4200*/  IMAD.MOV.U32 R25, RZ, RZ, 0x3fe62e42 ;  /* 0x3fe62e42ff197424 */ /* 0x000fce00078e00ff */
[----:B------:R-:W-:-:S08]  /*4210*/  DFMA R12, R12, R12, R12 ;  /* 0x0000000c0c0c722b */ /* 0x000fd0000000000c */
[----:B------:R-:W-:-:S08]  /*4220*/  DFMA R12, R10, R12, R10 ;  /* 0x0000000c0a0c722b */ /* 0x000fd0000000000a */
[----:B------:R-:W-:-:S08]  /*4230*/  DMUL R10, R12, UR4 ;  /* 0x000000040c0a7c28 */ /* 0x000fd00008000000 */
[----:B------:R-:W-:-:S08]  /*4240*/  DFMA R10, R12, UR4, R10 ;  /* 0x000000040c0a7c2b */ /* 0x000fd0000800000a */
[C---:B--2---:R-:W-:Y:S02]  /*4250*/  DMUL R14, R10.reuse, R10 ;  /* 0x0000000a0a0e7228 */ /* 0x044fe40000000000 */
[----:B------:R-:W-:Y:S02]  /*4260*/  DADD R20, -R10, UR4 ;  /* 0x000000040a147e29 */ /* 0x000fe40008000100 */
[----:B------:R-:W-:-:S04]  /*4270*/  DFMA R22, R22, -UR8, R10 ;  /* 0x8000000816167c2b */ /* 0x000fc8000800000a */
[----:B------:R-:W-:Y:S01]  /*4280*/  DFMA R16, R14, UR6, R16 ;  /* 0x000000060e107c2b */ /* 0x000fe20008000010 */
[----:B------:R-:W-:Y:S01]  /*4290*/  UMOV UR6, 0x9f02676f ;  /* 0x9f02676f00067882 */ /* 0x000fe20000000000 */
[----:B------:R-:W-:Y:S01]  /*42a0*/  UMOV UR7, 0x3ef3b266 ;  /* 0x3ef3b26600077882 */ /* 0x000fe20000000000 */
[----:B------:R-:W-:Y:S02]  /*42b0*/  DADD R20, R20, R20 ;  /* 0x0000000014147229 */ /* 0x000fe40000000014 */
[----:B------:R-:W-:-:S03]  /*42c0*/  DFMA R24, -R24, -25, R22 ;  /* 0xc03900001818782b */ /* 0x000fc60000000116 */
[----:B------:R-:W-:Y:S01]  /*42d0*/  DFMA R16, R14, R16, UR6 ;  /* 0x000000060e107e2b */ /* 0x000fe20008000010 */
[----:B------:R-:W-:Y:S01]  /*42e0*/  UMOV UR6, 0xa9ab0956 ;  /* 0xa9ab095600067882 */ /* 0x000fe20000000000 */
[----:B------:R-:W-:Y:S01]  /*42f0*/  UMOV UR7, 0x3f1745cb ;  /* 0x3f1745cb00077882 */ /* 0x000fe20000000000 */
[C---:B------:R-:W-:Y:S01]  /*4300*/  DFMA R20, -R10.reuse, UR4, R20 ;  /* 0x000000040a147c2b */ /* 0x040fe20008000114 */
[----:B------:R-:W-:Y:S01]  /*4310*/  R2UR UR4, R64 ;  /* 0x00000000400472ca */ /* 0x000fe200000e0000 */
[----:B------:R-:W-:Y:S01]  /*4320*/  DADD R24, -R10, R24 ;  /* 0x000000000a187229 */ /* 0x000fe20000000118 */
[----:B------:R-:W-:Y:S02]  /*4330*/  R2UR UR5, R65 ;  /* 0x00000000410572ca */ /* 0x000fe400000e0000 */
[----:B------:R-:W-:Y:S01]  /*4340*/  DFMA R16, R14, R16, UR6 ;  /* 0x000000060e107e2b */ /* 0x000fe20008000010 */
[----:B------:R-:W-:Y:S01]  /*4350*/  UMOV UR6, 0x2d1b5154 ;  /* 0x2d1b515400067882 */ /* 0x000fe20000000000 */
[----:B------:R-:W-:Y:S01]  /*4360*/  UMOV UR7, 0x3f3c71c7 ;  /* 0x3f3c71c700077882 */ /* 0x000fe20000000000 */
[----:B------:R-:W-:Y:S01]  /*4370*/  DMUL R20, R12, R20 ;  /* 0x000000140c147228 */ /* 0x000fe20000000000 */
[----:B------:R-:W-:-:S04]  /*4380*/  IMAD.MOV.U32 R13, RZ, RZ, 0x1 ;  /* 0x00000001ff0d7424 */ /* 0x000fc800078e00ff */
[C---:B------:R-:W-:Y:S01]  /*4390*/  DFMA R16, R14.reuse, R16, UR6 ;  /* 0x000000060e107e2b */ /* 0x040fe20008000010 */
[----:B------:R-:W-:Y:S01]  /*43a0*/  UMOV UR6, 0x923be72d ;  /* 0x923be72d00067882 */ /* 0x000fe20000000000 */
[----:B------:R-:W-:Y:S01]  /*43b0*/  UMOV UR7, 0x3f624924 ;  /* 0x3f62492400077882 */ /* 0x000fe20000000000 */
[----:B------:R0:W-:Y:S05]  /*43c0*/  STG.E desc[UR4][R60.64+0x194], R13 ;  /* 0x0001940d3c007986 */ /* 0x0001ea000c101904 */
[----:B------:R-:W-:Y:S01]  /*43d0*/  DFMA R16, R14, R16, UR6 ;  /* 0x000000060e107e2b */ /* 0x000fe20008000010 */
[----:B------:R-:W-:Y:S01]  /*43e0*/  UMOV UR6, 0x9999a3c4 ;  /* 0x9999a3c400067882 */ /* 0x000fe20000000000 */
[----:B------:R-:W-:-:S06]  /*43f0*/  UMOV UR7, 0x3f899999 ;  /* 0x3f89999900077882 */ /* 0x000fcc0000000000 */
[----:B------:R-:W-:Y:S01]  /*4400*/  DFMA R16, R14, R16, UR6 ;  /* 0x000000060e107e2b */ /* 0x000fe20008000010 */
[----:B------:R-:W-:Y:S01]  /*4410*/  UMOV UR6, 0x55555554 ;  /* 0x5555555400067882 */ /* 0x000fe20000000000 */
[----:B------:R-:W-:-:S06]  /*4420*/  UMOV UR7, 0x3fb55555 ;  /* 0x3fb5555500077882 */ /* 0x000fcc0000000000 */
[----:B------:R-:W-:-:S08]  /*4430*/  DFMA R16, R14, R16, UR6 ;  /* 0x000000060e107e2b */ /* 0x000fd00008000010 */
[----:B------:R-:W-:-:S08]  /*4440*/  DMUL R16, R14, R16 ;  /* 0x000000100e107228 */ /* 0x000fd00000000000 */
[----:B------:R-:W-:Y:S01]  /*4450*/  DFMA R16, R10, R16, R20 ;  /* 0x000000100a10722b */ /* 0x000fe20000000014 */
[----:B------:R-:W-:Y:S02]  /*4460*/  IMAD.MOV.U32 R10, RZ, RZ, 0x3b39803f ;  /* 0x3b39803fff0a7424 */ /* 0x000fe400078e00ff */
[----:B------:R-:W-:-:S05]  /*4470*/  IMAD.MOV.U32 R11, RZ, RZ, 0x3c7abc9e ;  /* 0x3c7abc9eff0b7424 */ /* 0x000fca00078e00ff */
[----:B------:R-:W-:-:S08]  /*4480*/  DADD R16, R16, -R24 ;  /* 0x0000000010107229 */ /* 0x000fd00000000818 */
[----:B------:R-:W-:-:S08]  /*4490*/  DFMA R16, R10, -UR8, R16 ;  /* 0x800000080a107c2b */ /* 0x000fd00008000010 */
[----:B------:R-:W-:Y:S01]  /*44a0*/  DADD R10, R22, R16 ;  /* 0x00000000160a7229 */ /* 0x000fe20000000010 */
[----:B0-----:R-:W-:Y:S10]  /*44b0*/  BRA `(.L_x_121) ;  /* 0x0000000000f87947 */ /* 0x001ff40003800000 */
.L_x_119:
[----:B------:R-:W-:Y:S02]  /*44c0*/  R2UR UR4, R64 ;  /* 0x00000000400472ca */ /* 0x000fe400000e0000 */
[----:B------:R-:W-:-:S13]  /*44d0*/  R2UR UR5, R65 ;  /* 0x00000000410572ca */ /* 0x000fda00000e0000 */
[----:B------:R3:W-:Y:S01]  /*44e0*/  STG.E desc[UR4][R60.64+0x194], RZ ;  /* 0x000194ff3c007986 */ /* 0x0007e2000c101904 */
[----:B------:R-:W-:Y:S05]  /*44f0*/  BRA `(.L_x_116) ;  /* 0x00000000000c7947 */ /* 0x000fea0003800000 */
.L_x_118:
[----:B------:R-:W-:Y:S02]  /*4500*/  R2UR UR4, R64 ;  /* 0x00000000400472ca */ /* 0x000fe400000e0000 */
[----:B------:R-:W-:-:S13]  /*4510*/  R2UR UR5, R65 ;  /* 0x00000000410572ca */ /* 0x000fda00000e0000 */
[----:B------:R2:W-:Y:S02]  /*4520*/  STG.E desc[UR4][R60.64+0x194], RZ ;  /* 0x000194ff3c007986 */ /* 0x0005e4000c101904 */
.L_x_116:
[----:B0-----:R-:W0:Y:S01]  /*4530*/  MUFU.RCP64H R11, 2.2750682830810546875 ;  /* 0x40023357000b7908 */ /* 0x001e220000001800 */
[----:B------:R-:W-:Y:S01]  /*4540*/  IMAD.MOV.U32 R12, RZ, RZ, 0x11d70f68 ;  /* 0x11d70f68ff0c7424 */ /* 0x000fe200078e00ff */
[----:B------:R-:W-:Y:S01]  /*4550*/  UMOV UR6, 0x8eb87b44 ;  /* 0x8eb87b4400067882 */ /* 0x000fe20000000000 */
[----:B------:R-:W-:Y:S01]  /*4560*/  IMAD.MOV.U32 R13, RZ, RZ, 0x40023357 ;  /* 0x40023357ff0d7424 */ /* 0x000fe200078e00ff */
[----:B------:R-:W-:Y:S01]  /*4570*/  UMOV UR7, 0x3fd19ab8 ;  /* 0x3fd19ab800077882 */ /* 0x000fe20000000000 */
[----:B------:R-:W-:Y:S01]  /*4580*/  IMAD.MOV.U32 R10, RZ, RZ, RZ ;  /* 0x000000ffff0a7224 */ /* 0x000fe200078e00ff */
[----:B------:R-:W-:Y:S01]  /*4590*/  UMOV UR4, 0x3ae80f1e ;  /* 0x3ae80f1e00047882 */ /* 0x000fe20000000000 */
[----:B------:R-:W-:Y:S01]  /*45a0*/  UMOV UR5, 0x3eb1380b ;  /* 0x3eb1380b00057882 */ /* 0x000fe20000000000 */
[----:B------:R-:W-:Y:S01]  /*45b0*/  IMAD.MOV.U32 R24, RZ, RZ, -0x105c611 ;  /* 0xfefa39efff187424 */ /* 0x000fe200078e00ff */
[----:B------:R-:W-:Y:S01]  /*45c0*/  UMOV UR8, 0x55555554 ;  /* 0x5555555400087882 */ /* 0x000fe20000000000 */
[----:B------:R-:W-:Y:S01]  /*45d0*/  IMAD.MOV.U32 R25, RZ, RZ, 0x3fe62e42 ;  /* 0x3fe62e42ff197424 */ /* 0x000fe200078e00ff */
[----:B------:R-:W-:Y:S01]  /*45e0*/  UMOV UR9, 0x3fb55555 ;  /* 0x3fb5555500097882 */ /* 0x000fe20000000000 */
[----:B------:R-:W-:-:S02]  /*45f0*/  IMAD.MOV.U32 R26, RZ, RZ, -0x105c611 ;  /* 0xfefa39efff1a7424 */ /* 0x000fc400078e00ff */
[----:B------:R-:W-:Y:S01]  /*4600*/  IMAD.MOV.U32 R27, RZ, RZ, 0x3fe62e42 ;  /* 0x3fe62e42ff1b7424 */ /* 0x000fe200078e00ff */
[----:B0-----:R-:W-:-:S08]  /*4610*/  DFMA R12, R10, -R12, 1 ;  /* 0x3ff000000a0c742b */ /* 0x001fd0000000080c */
[----:B------:R-:W-:-:S08]  /*4620*/  DFMA R12, R12, R12, R12 ;  /* 0x0000000c0c0c722b */ /* 0x000fd0000000000c */
[----:B------:R-:W-:-:S08]  /*4630*/  DFMA R14, R10, R12, R10 ;  /* 0x0000000c0a0e722b */ /* 0x000fd0000000000a */
[----:B------:R-:W-:-:S08]  /*4640*/  DMUL R10, R14, UR6 ;  /* 0x000000060e0a7c28 */ /* 0x000fd00008000000 */
[----:B------:R-:W-:Y:S01]  /*4650*/  DFMA R16, R14, UR6, R10 ;  /* 0x000000060e107c2b */ /* 0x000fe2000800000a */
[----:B------:R-:W-:Y:S02]  /*4660*/  IMAD.MOV.U32 R10, RZ, RZ, -0x748574fc ;  /* 0x8b7a8b04ff0a7424 */ /* 0x000fe400078e00ff */
[----:B------:R-:W-:-:S05]  /*4670*/  IMAD.MOV.U32 R11, RZ, RZ, 0x3ed0ee25 ;  /* 0x3ed0ee25ff0b7424 */ /* 0x000fca00078e00ff */
[C---:B------:R-:W-:Y:S02]  /*4680*/  DMUL R20, R16.reuse, R16 ;  /* 0x0000001010147228 */ /* 0x040fe40000000000 */
[----:B------:R-:W-:-:S06]  /*4690*/  DADD R12, -R16, UR6 ;  /* 0x00000006100c7e29 */ /* 0x000fcc0008000100 */
[----:B------:R-:W-:Y:S01]  /*46a0*/  DFMA R10, R20, UR4, R10 ;  /* 0x00000004140a7c2b */ /* 0x000fe2000800000a */
[----:B------:R-:W-:Y:S01]  /*46b0*/  UMOV UR4, 0x9f02676f ;  /* 0x9f02676f00047882 */ /* 0x000fe20000000000 */
[----:B------:R-:W-:Y:S01]  /*46c0*/  UMOV UR5, 0x3ef3b266 ;  /* 0x3ef3b26600057882 */ /* 0x000fe20000000000 */
[----:B------:R-:W-:-:S05]  /*46d0*/  DADD R22, R12, R12 ;  /* 0x000000000c167229 */ /* 0x000fca000000000c */
[----:B------:R-:W-:Y:S01]  /*46e0*/  DFMA R10, R20, R10, UR4 ;  /* 0x00000004140a7e2b */ /* 0x000fe2000800000a */
[----:B------:R-:W-:Y:S01]  /*46f0*/  UMOV UR4, 0xa9ab0956 ;  /* 0xa9ab095600047882 */ /* 0x000fe20000000000 */
[----:B------:R-:W-:-:S06]  /*4700*/  UMOV UR5, 0x3f1745cb ;  /* 0x3f1745cb00057882 */ /* 0x000fcc0000000000 */
        /* <DEDUP_REMOVED lines=11> */
[----:B------:R-:W-:Y:S02]  /*47c0*/  UMOV UR5, 0x403b0000 ;  /* 0x403b000000057882 */ /* 0x000fe40000000000 */
[----:B------:R-:W-:Y:S02]  /*47d0*/  DFMA R10, R24, -UR4, R16 ;  /* 0x80000004180a7c2b */ /* 0x000fe40008000010 */
[----:B------:R-:W-:Y:S02]  /*47e0*/  DFMA R24, -R16, UR6, R22 ;  /* 0x0000000610187c2b */ /* 0x000fe40008000116 */
[----:B------:R-:W-:-:S04]  /*47f0*/  DFMA R22, R20, R12, UR8 ;  /* 0x0000000814167e2b */ /* 0x000fc8000800000c */
[----:B------:R-:W-:Y:S02]  /*4800*/  DFMA R12, -R26, -27, R10 ;  /* 0xc03b00001a0c782b */ /* 0x000fe4000000010a */
[----:B------:R-:W-:Y:S02]  /*4810*/  DMUL R24, R14, R24 ;  /* 0x000000180e187228 */ /* 0x000fe40000000000 */
[----:B------:R-:W-:Y:S01]  /*4820*/  DMUL R22, R20, R22 ;  /* 0x0000001614167228 */ /* 0x000fe20000000000 */
[----:B------:R-:W-:Y:S02]  /*4830*/  IMAD.MOV.U32 R14, RZ, RZ, 0x3b39803f ;  /* 0x3b39803fff0e7424 */ /* 0x000fe400078e00ff */
[----:B------:R-:W-:Y:S01]  /*4840*/  IMAD.MOV.U32 R15, RZ, RZ, 0x3c7abc9e ;  /* 0x3c7abc9eff0f7424 */ /* 0x000fe200078e00ff */
[----:B------:R-:W-:-:S04]  /*4850*/  DADD R12, R12, -R16 ;  /* 0x000000000c0c7229 */ /* 0x000fc80000000810 */
[----:B------:R-:W-:-:S08]  /*4860*/  DFMA R22, R16, R22, R24 ;  /* 0x000000161016722b */ /* 0x000fd00000000018 */
[----:B------:R-:W-:-:S08]  /*4870*/  DADD R12, -R12, R22 ;  /* 0x000000000c0c7229 */ /* 0x000fd00000000116 */
[----:B------:R-:W-:-:S08]  /*4880*/  DFMA R12, R14, -UR4, R12 ;  /* 0x800000040e0c7c2b */ /* 0x000fd0000800000c */
[----:B------:R-:W-:-:S11]  /*4890*/  DADD R10, R10, R12 ;  /* 0x000000000a0a7229 */ /* 0x000fd6000000000c */
.L_x_121:
[----:B------:R-:W-:Y:S05]  /*48a0*/  BSYNC.RECONVERGENT B0 ;  /* 0x0000000000007941 */ /* 0x000fea0003800200 */
.L_x_115:
[C---:B------:R-:W-:Y:S01]  /*48b0*/  R2UR UR6, R64.reuse ;  /* 0x00000000400672ca */ /* 0x040fe200000e0000 */
[----:B------:R-:W-:Y:S01]  /*48c0*/  UMOV UR4, 0x3a29c77a ;  /* 0x3a29c77a00047882 */ /* 0x000fe20000000000 */
[C---:B------:R-:W-:Y:S01]  /*48d0*/  R2UR UR7, R65.reuse ;  /* 0x00000000410772ca */ /* 0x040fe200000e0000 */
[----:B------:R-:W-:Y:S01]  /*48e0*/  UMOV UR5, 0x3fffcb92 ;  /* 0x3fffcb9200057882 */ /* 0x000fe20000000000 */
[----:B------:R-:W-:Y:S01]  /*48f0*/  R2UR UR8, R64 ;  /* 0x00000000400872ca */ /* 0x000fe200000e0000 */
[----:B------:R-:W-:Y:S01]  /*4900*/  DMUL R10, R10, UR4 ;  /* 0x000000040a0a7c28 */ /* 0x000fe20008000000 */
[----:B------:R-:W-:Y:S01]  /*4910*/  R2UR UR9, R65 ;  /* 0x00000000410972ca */ /* 0x000fe200000e0000 */
[----:B------:R-:W-:Y:S01]  /*4920*/  IMAD.MOV.U32 R15, RZ, RZ, 0x1 ;  /* 0x00000001ff0f7424 */ /* 0x000fe200078e00ff */
[----:B------:R-:W-:Y:S01]  /*4930*/  BSSY.RECONVERGENT B0, `(.L_x_122) ;  /* 0x0000080000007945 */ /* 0x000fe20003800200 */
[----:B------:R-:W-:Y:S02]  /*4940*/  IMAD.IADD R12, R36, 0x1, R5 ;  /* 0x00000001240c7824 */ /* 0x000fe400078e0205 */
[----:B------:R-:W-:-:S04]  /*4950*/  IMAD.MOV.U32 R13, RZ, RZ, 0x1 ;  /* 0x00000001ff0d7424 */ /* 0x000fc800078e00ff */
[----:B------:R0:W-:Y:S04]  /*4960*/  STG.E.64 desc[UR6][R58.64+0x28c0], R10 ;  /* 0x0028c00a3a007986 */ /* 0x0001e8000c101b06 */
[----:B------:R0:W-:Y:S02]  /*4970*/  STG.E desc[UR8][R60.64+0x198], R15 ;  /* 0x0001980f3c007986 */ /* 0x0001e4000c101908 */
.L_x_139:
[----:B0-----:R-:W0:Y:S01]  /*4980*/  LDC.64 R14, c[0x0][0x380] ;  /* 0x0000e000ff0e7b82 */ /* 0x001e220000000a00 */
[----:B------:R-:W-:Y:S02]  /*4990*/  IADD3 R0, PT, PT, R5, -0x1, R13 ;  /* 0xffffffff05007810 */ /* 0x000fe40007ffe00d */
[----:B------:R-:W-:Y:S02]  /*49a0*/  R2UR UR4, R64 ;  /* 0x00000000400472ca */ /* 0x000fe400000e0000 */
[----:B------:R-:W-:Y:S02]  /*49b0*/  R2UR UR5, R65 ;  /* 0x00000000410572ca */ /* 0x000fe400000e0000 */
[----:B0-----:R-:W-:-:S04]  /*49c0*/  IADD3 R10, P0, PT, R0, R14, RZ ;  /* 0x0000000e000a7210 */ /* 0x001fc80007f1e0ff */
[----:B------:R-:W-:-:S07]  /*49d0*/  LEA.HI.X.SX32 R11, R0, R15, 0x1, P0 ;  /* 0x0000000f000b7211 */ /* 0x000fce00000f0eff */
[----:B----4-:R-:W4:Y:S01]  /*49e0*/  LDG.E.U8 R10, desc[UR4][R10.64] ;  /* 0x000000040a0a7981 */ /* 0x010f22000c1e1100 */
[----:B------:R-:W-:Y:S04]  /*49f0*/  BSSY.RECONVERGENT B1, `(.L_x_123) ;  /* 0x0000032000017945 */ /* 0x000fe80003800200 */
[----:B------:R-:W-:Y:S01]  /*4a00*/  BSSY.RELIABLE B2, `(.L_x_124) ;  /* 0x000001c000027945 */ /* 0x000fe20003800100 */
[----:B----4-:R-:W-:-:S13]  /*4a10*/  ISETP.GT.AND P0, PT, R10, 0x46, PT ;  /* 0x000000460a00780c */ /* 0x010fda0003f04270 */
[----:B------:R-:W-:Y:S05]  /*4a20*/  @P0 BRA `(.L_x_125) ;  /* 0x00000000004c0947 */ /* 0x000fea0003800000 */
[----:B------:R-:W-:-:S13]  /*4a30*/  ISETP.NE.AND P0, PT, R10, 0x41, PT ;  /* 0x000000410a00780c */ /* 0x000fda0003f05270 */
[----:B------:R-:W-:Y:S05]  /*4a40*/  @!P0 BREAK.RELIABLE B2 ;  /* 0x0000000000028942 */ /* 0x000fea0003800100 */
[----:B------:R-:W-:Y:S05]  /*4a50*/  @!P0 BRA `(.L_x_126) ;  /* 0x0000000000288947 */ /* 0x000fea0003800000 */
[----:B------:R-:W-:-:S13]  /*4a60*/  ISETP.NE.AND P0, PT, R10, 0x43, PT ;  /* 0x000000430a00780c */ /* 0x000fda0003f05270 */
[----:B------:R-:W-:Y:S05]  /*4a70*/  @!P0 BREAK.RELIABLE B2 ;  /* 0x0000000000028942 */ /* 0x000fea0003800100 */
[----:B------:R-:W-:Y:S05]  /*4a80*/  @P0 BRA `(.L_x_127) ;  /* 0x00000000004c0947 */ /* 0x000fea0003800000 */
[----:B------:R-:W-:Y:S01]  /*4a90*/  R2UR UR4, R64 ;  /* 0x00000000400472ca */ /* 0x000fe200000e0000 */
[----:B------:R-:W-:Y:S01]  /*4aa0*/  IMAD.MOV.U32 R0, RZ, RZ, 0x1 ;  /* 0x00000001ff007424 */ /* 0x000fe200078e00ff */
[----:B------:R-:W-:Y:S02]  /*4ab0*/  R2UR UR5, R65 ;  /* 0x00000000410572ca */ /* 0x000fe400000e0000 */
[----:B------:R-:W-:-:S04]  /*4ac0*/  IADD3 R10, P0, PT, R13, R62, RZ ;  /* 0x0000003e0d0a7210 */ /* 0x000fc80007f1e0ff */
[----:B------:R-:W-:-:S07]  /*4ad0*/  LEA.HI.X.SX32 R11, R13, R63, 0x1, P0 ;  /* 0x0000003f0d0b7211 */ /* 0x000fce00000f0eff */
[----:B------:R4:W-:Y:S01]  /*4ae0*/  STG.E.U8 desc[UR4][R10.64], R0 ;  /* 0x000000000a007986 */ /* 0x0009e2000c101104 */
[----:B------:R-:W-:Y:S05]  /*4af0*/  BRA `(.L_x_128) ;  /* 0x0000000000847947 */ /* 0x000fea0003800000 */
.L_x_126:
[----:B------:R-:W-:Y:S02]  /*4b00*/  R2UR UR4, R64 ;  /* 0x00000000400472ca */ /* 0x000fe400000e0000 */
[----:B------:R-:W-:Y:S02]  /*4b10*/  R2UR UR5, R65 ;  /* 0x00000000410572ca */ /* 0x000fe400000e0000 */
[----:B------:R-:W-:-:S04]  /*4b20*/  IADD3 R10, P0, PT, R13, R62, RZ ;  /* 0x0000003e0d0a7210 */ /* 0x000fc80007f1e0ff */
[----:B------:R-:W-:-:S07]  /*4b30*/  LEA.HI.X.SX32 R11, R13, R63, 0x1, P0 ;  /* 0x0000003f0d0b7211 */ /* 0x000fce00000f0eff */
[----:B------:R0:W-:Y:S01]  /*4b40*/  STG.E.U8 desc[UR4][R10.64], RZ ;  /* 0x000000ff0a007986 */ /* 0x0001e2000c101104 */
[----:B------:R-:W-:Y:S05]  /*4b50*/  BRA `(.L_x_128) ;  /* 0x00000000006c7947 */ /* 0x000fea0003800000 */
.L_x_125:
[----:B------:R-:W-:-:S13]  /*4b60*/  ISETP.NE.AND P0, PT, R10, 0x47, PT ;  /* 0x000000470a00780c */ /* 0x000fda0003f05270 */
[----:B------:R-:W-:Y:S05]  /*4b70*/  @!P0 BREAK.RELIABLE B2 ;  /* 0x0000000000028942 */ /* 0x000fea0003800100 */
[----:B------:R-:W-:Y:S05]  /*4b80*/  @!P0 BRA `(.L_x_129) ;  /* 0x0000000000488947 */ /* 0x000fea0003800000 */
[----:B------:R-:W-:-:S13]  /*4b90*/  ISETP.NE.AND P0, PT, R10, 0x54, PT ;  /* 0x000000540a00780c */ /* 0x000fda0003f05270 */
[----:B------:R-:W-:Y:S05]  /*4ba0*/  @!P0 BREAK.RELIABLE B2 ;  /* 0x0000000000028942 */ /* 0x000fea0003800100 */
[----:B------:R-:W-:Y:S05]  /*4bb0*/  @!P0 BRA `(.L_x_130) ;  /* 0x0000000000208947 */ /* 0x000fea0003800000 */
.L_x_127:
[----:B------:R-:W-:Y:S05]  /*4bc0*/  BSYNC.RELIABLE B2 ;  /* 0x0000000000027941 */ /* 0x000fea0003800100 */
.L_x_124:
[----:B------:R-:W-:Y:S01]  /*4bd0*/  R2UR UR4, R64 ;  /* 0x00000000400472ca */ /* 0x000fe200000e0000 */
[----:B------:R-:W-:Y:S01]  /*4be0*/  IMAD.MOV.U32 R0, RZ, RZ, 0x4 ;  /* 0x00000004ff007424 */ /* 0x000fe200078e00ff */
[----:B------:R-:W-:Y:S02]  /*4bf0*/  R2UR UR5, R65 ;  /* 0x00000000410572ca */ /* 0x000fe400000e0000 */
[----:B------:R-:W-:-:S04]  /*4c00*/  IADD3 R10, P0, PT, R13, R62, RZ ;  /* 0x0000003e0d0a7210 */ /* 0x000fc80007f1e0ff */
[----:B------:R-:W-:-:S07]  /*4c10*/  LEA.HI.X.SX32 R11, R13, R63, 0x1, P0 ;  /* 0x0000003f0d0b7211 */ /* 0x000fce00000f0eff */
[----:B------:R0:W-:Y:S01]  /*4c20*/  STG.E.U8 desc[UR4][R10.64], R0 ;  /* 0x000000000a007986 */ /* 0x0001e2000c101104 */
[----:B------:R-:W-:Y:S05]  /*4c30*/  BRA `(.L_x_128) ;  /* 0x0000000000347947 */ /* 0x000fea0003800000 */
.L_x_130:
[----:B------:R-:W-:Y:S01]  /*4c40*/  R2UR UR4, R64 ;  /* 0x00000000400472ca */ /* 0x000fe200000e0000 */
[----:B------:R-:W-:Y:S01]  /*4c50*/  IMAD.MOV.U32 R0, RZ, RZ, 0x3 ;  /* 0x00000003ff007424 */ /* 0x000fe200078e00ff */
[----:B------:R-:W-:Y:S02]  /*4c60*/  R2UR UR5, R65 ;  /* 0x00000000410572ca */ /* 0x000fe400000e0000 */
[----:B------:R-:W-:-:S04]  /*4c70*/  IADD3 R10, P0, PT, R13, R62, RZ ;  /* 0x0000003e0d0a7210 */ /* 0x000fc80007f1e0ff */
[----:B------:R-:W-:-:S07]  /*4c80*/  LEA.HI.X.SX32 R11, R13, R63, 0x1, P0 ;  /* 0x0000003f0d0b7211 */ /* 0x000fce00000f0eff */
[----:B------:R0:W-:Y:S01]  /*4c90*/  STG.E.U8 desc[UR4][R10.64], R0 ;  /* 0x000000000a007986 */ /* 0x0001e2000c101104 */
[----:B------:R-:W-:Y:S05]  /*4ca0*/  BRA `(.L_x_128) ;  /* 0x0000000000187947 */ /* 0x000fea0003800000 */
.L_x_129:
[----:B------:R-:W-:Y:S01]  /*4cb0*/  R2UR UR4, R64 ;  /* 0x00000000400472ca */ /* 0x000fe200000e0000 */
[----:B------:R-:W-:Y:S01]  /*4cc0*/  IMAD.MOV.U32 R0, RZ, RZ, 0x2 ;  /* 0x00000002ff007424 */ /* 0x000fe200078e00ff */
[----:B------:R-:W-:Y:S02]  /*4cd0*/  R2UR UR5, R65 ;  /* 0x00000000410572ca */ /* 0x000fe400000e0000 */
[----:B------:R-:W-:-:S04]  /*4ce0*/  IADD3 R10, P0, PT, R13, R62, RZ ;  /* 0x0000003e0d0a7210 */ /* 0x000fc80007f1e0ff */
[----:B------:R-:W-:-:S07]  /*4cf0*/  LEA.HI.X.SX32 R11, R13, R63, 0x1, P0 ;  /* 0x0000003f0d0b7211 */ /* 0x000fce00000f0eff */
[----:B------:R0:W-:Y:S02]  /*4d00*/  STG.E.U8 desc[UR4][R10.64], R0 ;  /* 0x000000000a007986 */ /* 0x0001e4000c101104 */
.L_x_128:
[----:B------:R-:W-:Y:S05]  /*4d10*/  BSYNC.RECONVERGENT B1 ;  /* 0x0000000000017941 */ /* 0x000fea0003800200 */
.L_x_123:
[----:B------:R-:W-:Y:S02]  /*4d20*/  R2UR UR4, R64 ;  /* 0x00000000400472ca */ /* 0x000fe400000e0000 */
[----:B------:R-:W-:-:S13]  /*4d30*/  R2UR UR5, R65 ;  /* 0x00000000410572ca */ /* 0x000fda00000e0000 */
[----:B------:R-:W0:Y:S02]  /*4d40*/  LDG.E R13, desc[UR4][R60.64+0x198] ;  /* 0x000198043c0d7981 */ /* 0x000e24000c1e1900 */
[----:B0---4-:R-:W-:-:S05]  /*4d50*/  IMAD.IADD R0, R12, 0x1, -R13 ;  /* 0x000000010c007824 */ /* 0x011fca00078e0a0d */
[----:B------:R-:W-:-:S04]  /*4d60*/  IADD3 R10, P0, PT, R0, R14, RZ ;  /* 0x0000000e000a7210 */ /* 0x000fc80007f1e0ff */
[----:B------:R-:W-:-:S05]  /*4d70*/  LEA.HI.X.SX32 R11, R0, R15, 0x1, P0 ;  /* 0x0000000f000b7211 */ /* 0x000fca00000f0eff */
[----:B------:R-:W4:Y:S01]  /*4d80*/  LDG.E.U8 R10, desc[UR4][R10.64] ;  /* 0x000000040a0a7981 */ /* 0x000f22000c1e1100 */
        /* <DEDUP_REMOVED lines=17> */
.L_x_134:
[----:B------:R-:W-:Y:S02]  /*4ea0*/  R2UR UR4, R64 ;  /* 0x00000000400472ca */ /* 0x000fe400000e0000 */
[----:B------:R-:W-:Y:S02]  /*4eb0*/  R2UR UR5, R65 ;  /* 0x00000000410572ca */ /* 0x000fe400000e0000 */
[----:B------:R-:W-:-:S04]  /*4ec0*/  IADD3 R10, P0, PT, R13, R62, RZ ;  /* 0x0000003e0d0a7210 */ /* 0x000fc80007f1e0ff */
[----:B------:R-:W-:-:S07]  /*4ed0*/  LEA.HI.X.SX32 R11, R13, R63, 0x1, P0 ;  /* 0x0000003f0d0b7211 */ /* 0x000fce00000f0eff */
[----:B------:R0:W-:Y:S01]  /*4ee0*/  STG.E.U8 desc[UR4][R10.64+0x1b], RZ ;  /* 0x00001bff0a007986 */ /* 0x0001e2000c101104 */
[----:B------:R-:W-:Y:S05]  /*4ef0*/  BRA `(.L_x_136) ;  /* 0x00000000006c7947 */ /* 0x000fea0003800000 */
.L_x_133:
[----:B------:R-:W-:-:S13]  /*4f00*/  ISETP.NE.AND P0, PT, R10, 0x47, PT ;  /* 0x000000470a00780c */ /* 0x000fda0003f05270 */
[----:B------:R-:W-:Y:S05]  /*4f10*/  @!P0 BREAK.RELIABLE B2 ;  /* 0x0000000000028942 */ /* 0x000fea0003800100 */
[----:B------:R-:W-:Y:S05]  /*4f20*/  @!P0 BRA `(.L_x_137) ;  /* 0x0000000000488947 */ /* 0x000fea0003800000 */
[----:B------:R-:W-:-:S13]  /*4f30*/  ISETP.NE.AND P0, PT, R10, 0x54, PT ;  /* 0x000000540a00780c */ /* 0x000fda0003f05270 */
[----:B------:R-:W-:Y:S05]  /*4f40*/  @!P0 BREAK.RELIABLE B2 ;  /* 0x0000000000028942 */ /* 0x000fea0003800100 */
[----:B------:R-:W-:Y:S05]  /*4f50*/  @!P0 BRA `(.L_x_138) ;  /* 0x0000000000208947 */ /* 0x000fea0003800000 */
.L_x_135:
[----:B------:R-:W-:Y:S05]  /*4f60*/  BSYNC.RELIABLE B2 ;  /* 0x0000000000027941 */ /* 0x000fea0003800100 */
.L_x_132:
[----:B------:R-:W-:Y:S01]  /*4f70*/  R2UR UR4, R64 ;  /* 0x00000000400472ca */ /* 0x000fe200000e0000 */
[----:B------:R-:W-:Y:S01]  /*4f80*/  IMAD.MOV.U32 R0, RZ, RZ, 0x4 ;  /* 0x00000004ff007424 */ /* 0x000fe200078e00ff */
[----:B------:R-:W-:Y:S02]  /*4f90*/  R2UR UR5, R65 ;  /* 0x00000000410572ca */ /* 0x000fe400000e0000 */
[----:B------:R-:W-:-:S04]  /*4fa0*/  IADD3 R10, P0, PT, R13, R62, RZ ;  /* 0x0000003e0d0a7210 */ /* 0x000fc80007f1e0ff */
[----:B------:R-:W-:-:S07]  /*4fb0*/  LEA.HI.X.SX32 R11, R13, R63, 0x1, P0 ;  /* 0x0000003f0d0b7211 */ /* 0x000fce00000f0eff */
[----:B------:R0:W-:Y:S01]  /*4fc0*/  STG.E.U8 desc[UR4][R10.64+0x1b], R0 ;  /* 0x00001b000a007986 */ /* 0x0001e2000c101104 */
[----:B------:R-:W-:Y:S05]  /*4fd0*/  BRA `(.L_x_136) ;  /* 0x0000000000347947 */ /* 0x000fea0003800000 */
.L_x_138:
[----:B------:R-:W-:Y:S01]  /*4fe0*/  R2UR UR4, R64 ;  /* 0x00000000400472ca */ /* 0x000fe200000e0000 */
[----:B------:R-:W-:Y:S01]  /*4ff0*/  IMAD.MOV.U32 R0, RZ, RZ, 0x3 ;  /* 0x00000003ff007424 */ /* 0x000fe200078e00ff */
[----:B------:R-:W-:Y:S02]  /*5000*/  R2UR UR5, R65 ;  /* 0x00000000410572ca */ /* 0x000fe400000e0000 */
[----:B------:R-:W-:-:S04]  /*5010*/  IADD3 R10, P0, PT, R13, R62, RZ ;  /* 0x0000003e0d0a7210 */ /* 0x000fc80007f1e0ff */
[----:B------:R-:W-:-:S07]  /*5020*/  LEA.HI.X.SX32 R11, R13, R63, 0x1, P0 ;  /* 0x0000003f0d0b7211 */ /* 0x000fce00000f0eff */
[----:B------:R0:W-:Y:S01]  /*5030*/  STG.E.U8 desc[UR4][R10.64+0x1b], R0 ;  /* 0x00001b000a007986 */ /* 0x0001e2000c101104 */
[----:B------:R-:W-:Y:S05]  /*5040*/  BRA `(.L_x_136) ;  /* 0x0000000000187947 */ /* 0x000fea0003800000 */
.L_x_137:
[----:B------:R-:W-:Y:S01]  /*5050*/  R2UR UR4, R64 ;  /* 0x00000000400472ca */ /* 0x000fe200000e0000 */
[----:B------:R-:W-:Y:S01]  /*5060*/  IMAD.MOV.U32 R0, RZ, RZ, 0x2 ;  /* 0x00000002ff007424 */ /* 0x000fe200078e00ff */
[----:B------:R-:W-:Y:S02]  /*5070*/  R2UR UR5, R65 ;  /* 0x00000000410572ca */ /* 0x000fe400000e0000 */
[----:B------:R-:W-:-:S04]  /*5080*/  IADD3 R10, P0, PT, R13, R62, RZ ;  /* 0x0000003e0d0a7210 */ /* 0x000fc80007f1e0ff */
[----:B------:R-:W-:-:S07]  /*5090*/  LEA.HI.X.SX32 R11, R13, R63, 0x1, P0 ;  /* 0x0000003f0d0b7211 */ /* 0x000fce00000f0eff */
[----:B------:R4:W-:Y:S02]  /*50a0*/  STG.E.U8 desc[UR4][R10.64+0x1b], R0 ;  /* 0x00001b000a007986 */ /* 0x0009e4000c101104 */
.L_x_136:
[----:B------:R-:W-:Y:S05]  /*50b0*/  BSYNC.RECONVERGENT B1 ;  /* 0x0000000000017941 */ /* 0x000fea0003800200 */
.L_x_131:
[----:B------:R-:W-:Y:S02]  /*50c0*/  R2UR UR4, R64 ;  /* 0x00000000400472ca */ /* 0x000fe400000e0000 */
[----:B------:R-:W-:-:S13]  /*50d0*/  R2UR UR5, R65 ;  /* 0x00000000410572ca */ /* 0x000fda00000e0000 */
[----:B0---4-:R-:W4:Y:S02]  /*50e0*/  LDG.E R11, desc[UR4][R60.64+0x198] ;  /* 0x000198043c0b7981 */ /* 0x011f24000c1e1900 */
[C---:B----4-:R-:W-:Y:S01]  /*50f0*/  ISETP.GE.AND P0, PT, R11.reuse, R36, PT ;  /* 0x000000240b00720c */ /* 0x050fe20003f06270 */
[----:B------:R-:W-:-:S05]  /*5100*/  VIADD R13, R11, 0x1 ;  /* 0x000000010b0d7836 */ /* 0x000fca0000000000 */
[----:B------:R4:W-:Y:S07]  /*5110*/  STG.E desc[UR4][R60.64+0x198], R13 ;  /* 0x0001980d3c007986 */ /* 0x0009ee000c101904 */
[----:B------:R-:W-:Y:S05]  /*5120*/  @!P0 BRA `(.L_x_139) ;  /* 0xfffffff800148947 */ /* 0x000fea000383ffff */
[----:B------:R-:W-:Y:S05]  /*5130*/  BSYNC.RECONVERGENT B0 ;  /* 0x0000000000007941 */ /* 0x000fea0003800200 */
.L_x_122:
[----:B------:R-:W0:Y:S01]  /*5140*/  LDCU.64 UR4, c[0x0][0x3b8] ;  /* 0x00007700ff0477ac */ /* 0x000e220008000a00 */
[----:B------:R-:W-:Y:S01]  /*5150*/  IMAD R0, R3, 0x36, R36 ;  /* 0x0000003603007824 */ /* 0x000fe200078e0224 */
[----:B------:R-:W-:Y:S01]  /*5160*/  R2UR UR6, R64 ;  /* 0x00000000400672ca */ /* 0x000fe200000e0000 */
[----:B------:R-:W-:Y:S01]  /*5170*/  IMAD.MOV.U32 R31, RZ, RZ, 0x4 ;  /* 0x00000004ff1f7424 */ /* 0x000fe200078e00ff */
[C---:B------:R-:W-:Y:S01]  /*5180*/  R2UR UR7, R65.reuse ;  /* 0x00000000410772ca */ /* 0x040fe200000e0000 */
[----:B------:R-:W-:Y:S01]  /*5190*/  VIADD R0, R0, 0x1c ;  /* 0x0000001c00007836 */ /* 0x000fe20000000000 */
[C---:B------:R-:W-:Y:S01]  /*51a0*/  R2UR UR8, R64.reuse ;  /* 0x00000000400872ca */ /* 0x040fe200000e0000 */
[----:B----4-:R-:W-:Y:S01]  /*51b0*/  IMAD.MOV.U32 R13, RZ, RZ, 0x1 ;  /* 0x00000001ff0d7424 */ /* 0x010fe200078e00ff */
[----:B------:R-:W-:Y:S01]  /*51c0*/  R2UR UR9, R65 ;  /* 0x00000000410972ca */ /* 0x000fe200000e0000 */
[----:B------:R-:W-:Y:S01]  /*51d0*/  BSSY.RECONVERGENT B0, `(.L_x_140) ;  /* 0x000005f000007945 */ /* 0x000fe20003800200 */
[----:B------:R-:W-:-:S02]  /*51e0*/  R2UR UR10, R64 ;  /* 0x00000000400a72ca */ /* 0x000fc400000e0000 */
[C---:B------:R-:W-:Y:S02]  /*51f0*/  R2UR UR11, R65.reuse ;  /* 0x00000000410b72ca */ /* 0x040fe400000e0000 */
[C---:B------:R-:W-:Y:S02]  /*5200*/  R2UR UR12, R64.reuse ;  /* 0x00000000400c72ca */ /* 0x040fe400000e0000 */
[C---:B------:R-:W-:Y:S02]  /*5210*/  R2UR UR13, R65.reuse ;  /* 0x00000000410d72ca */ /* 0x040fe400000e0000 */
[----:B------:R-:W-:Y:S02]  /*5220*/  R2UR UR14, R64 ;  /* 0x00000000400e72ca */ /* 0x000fe400000e0000 */
[----:B------:R-:W-:Y:S02]  /*5230*/  R2UR UR15, R65 ;  /* 0x00000000410f72ca */ /* 0x000fe400000e0000 */
[----:B0-----:R-:W-:-:S02]  /*5240*/  IADD3 R10, P0, PT, R0, UR4, RZ ;  /* 0x00000004000a7c10 */ /* 0x001fc4000ff1e0ff */
[----:B------:R-:W-:Y:S02]  /*5250*/  R2UR UR16, R64 ;  /* 0x00000000401072ca */ /* 0x000fe400000e0000 */
[----:B------:R-:W-:Y:S02]  /*5260*/  R2UR UR17, R65 ;  /* 0x00000000411172ca */ /* 0x000fe400000e0000 */
[----:B------:R-:W-:-:S05]  /*5270*/  LEA.HI.X.SX32 R11, R0, UR5, 0x1, P0 ;  /* 0x00000005000b7c11 */ /* 0x000fca00080f0eff */
[----:B------:R0:W-:Y:S04]  /*5280*/  STG.E.U8 desc[UR6][R10.64], R31 ;  /* 0x0000001f0a007986 */ /* 0x0001e8000c101106 */
[----:B------:R0:W-:Y:S04]  /*5290*/  STG.E.U8 desc[UR8][R62.64+0x1b], R31 ;  /* 0x00001b1f3e007986 */ /* 0x0001e8000c101108 */
[----:B------:R0:W-:Y:S04]  /*52a0*/  STG.E.U8 desc[UR10][R10.64+-0x1b], R31 ;  /* 0xffffe51f0a007986 */ /* 0x0001e8000c10110a */
[----:B------:R0:W-:Y:S04]  /*52b0*/  STG.E.U8 desc[UR12][R62.64], R31 ;  /* 0x0000001f3e007986 */ /* 0x0001e8000c10110c */
[----:B------:R0:W-:Y:S04]  /*52c0*/  STG.E.64 desc[UR14][R58.64+0x28e8], RZ ;  /* 0x0028e8ff3a007986 */ /* 0x0001e8000c101b0e */
[----:B------:R0:W-:Y:S02]  /*52d0*/  STG.E desc[UR16][R60.64+0x1a0], R13 ;  /* 0x0001a00d3c007986 */ /* 0x0001e4000c101910 */
.L_x_143:
[----:B------:R-:W-:Y:S01]  /*52e0*/  R2UR UR4, R64 ;  /* 0x00000000400472ca */ /* 0x000fe200000e0000 */
[----:B0-----:R-:W-:Y:S01]  /*52f0*/  IMAD.MOV.U32 R11, RZ, RZ, 0x1 ;  /* 0x00000001ff0b7424 */ /* 0x001fe200078e00ff */
[----:B------:R-:W-:Y:S01]  /*5300*/  R2UR UR5, R65 ;  /* 0x00000000410572ca */ /* 0x000fe200000e0000 */
[----:B------:R-:W-:Y:S01]  /*5310*/  BSSY.RECONVERGENT B1, `(.L_x_141) ;  /* 0x0000043000017945 */ /* 0x000fe20003800200 */
[----:B----4-:R-:W-:Y:S02]  /*5320*/  IMAD.MOV.U32 R17, RZ, RZ, 0x1 ;  /* 0x00000001ff117424 */ /* 0x010fe400078e00ff */
[----:B------:R-:W-:-:S09]  /*5330*/  VIADD R0, R4, 0x270 ;  /* 0x0000027004007836 */ /* 0x000fd20000000000 */
[----:B------:R0:W-:Y:S02]  /*5340*/  STG.E desc[UR4][R60.64+0x1a4], R11 ;  /* 0x0001a40b3c007986 */ /* 0x0001e4000c101904 */
.L_x_142:
[----:B------:R-:W-:Y:S01]  /*5350*/  R2UR UR4, R64 ;  /* 0x00000000400472ca */ /* 0x000fe200000e0000 */
[----:B----4-:R-:W4:Y:S01]  /*5360*/  LDC.64 R14, c[0x0][0x3c0] ;  /* 0x0000f000ff0e7b82 */ /* 0x010f220000000a00 */
[----:B------:R-:W-:-:S13]  /*5370*/  R2UR UR5, R65 ;  /* 0x00000000410572ca */ /* 0x000fda00000e0000 */
[----:B------:R-:W5:Y:S01]  /*5380*/  LDG.E R21, desc[UR4][R60.64+0x1a0] ;  /* 0x0001a0043c157981 */ /* 0x000f62000c1e1900 */
[----:B------:R-:W-:Y:S02]  /*5390*/  R2UR UR6, R64 ;  /* 0x00000000400672ca */ /* 0x000fe400000e0000 */
[----:B------:R-:W-:Y:S02]  /*53a0*/  R2UR UR7, R65 ;  /* 0x00000000410772ca */ /* 0x000fe400000e0000 */
[----:B------:R-:W-:-:S04]  /*53b0*/  IADD3 R10, P1, PT, R17, R62, RZ ;  /* 0x0000003e110a7210 */ /* 0x000fc80007f3e0ff */
[----:B0-----:R-:W-:-:S07]  /*53c0*/  LEA.HI.X.SX32 R11, R17, R63, 0x1, P1 ;  /* 0x0000003f110b7211 */ /* 0x001fce00008f0eff */
[----:B------:R-:W2:Y:S01]  /*53d0*/  LDG.E.S8 R11, desc[UR6][R10.64+0x1b] ;  /* 0x00001b060a0b7981 */ /* 0x000ea2000c1e1300 */
[----:B-----5:R-:W-:-:S04]  /*53e0*/  IADD3 R12, P0, PT, R21, R62, RZ ;  /* 0x0000003e150c7210 */ /* 0x020fc80007f1e0ff */
[----:B------:R-:W-:-:S05]  /*53f0*/  LEA.HI.X.SX32 R13, R21, R63, 0x1, P0 ;  /* 0x0000003f150d7211 */ /* 0x000fca00000f0eff */
[----:B------:R-:W2:Y:S01]  /*5400*/  LDG.E.S8 R12, desc[UR4][R12.64] ;  /* 0x000000040c0c7981 */ /* 0x000ea2000c1e1300 */
[----:B------:R-:W-:Y:S02]  /*5410*/  IMAD.IADD R17, R6, 0x1, R17 ;  /* 0x0000000106117824 */ /* 0x000fe400078e0211 */
[----:B------:R-:W-:-:S04]  /*5420*/  VIADD R21, R21, 0xffffffff ;  /* 0xffffffff15157836 */ /* 0x000fc80000000000 */
[----:B------:R-:W-:Y:S02]  /*5430*/  IMAD R17, R36, R21, R17 ;  /* 0x0000001524117224 */ /* 0x000fe400078e0211 */
[----:B--2---:R-:W-:-:S05]  /*5440*/  IMAD.IADD R16, R12, 0x1, R11 ;  /* 0x000000010c107824 */ /* 0x004fca00078e020b */
[----:B------:R-:W-:Y:S01]  /*5450*/  ISETP.NE.AND P0, PT, R16, 0x3, PT ;  /* 0x000000031000780c */ /* 0x000fe20003f05270 */
[----:B----4-:R-:W-:-:S12]  /*5460*/  IMAD.WIDE R10, R17, 0x8, R14 ;  /* 0x00000008110a7825 */ /* 0x010fd800078e020e */
[C---:B------:R-:W-:Y:S02]  /*5470*/  @P0 R2UR UR4, R64.reuse ;  /* 0x00000000400402ca */ /* 0x040fe400000e0000 */
[C---:B------:R-:W-:Y:S02]  /*5480*/  @P0 R2UR UR5, R65.reuse ;  /* 0x00000000410502ca */ /* 0x040fe400000e0000 */
[C---:B------:R-:W-:Y:S02]  /*5490*/  @P0 R2UR UR6, R64.reuse ;  /* 0x00000000400602ca */ /* 0x040fe400000e0000 */
[C---:B------:R-:W-:Y:S02]  /*54a0*/  @P0 R2UR UR7, R65.reuse ;  /* 0x00000000410702ca */ /* 0x040fe400000e0000 */
[----:B------:R-:W-:Y:S02]  /*54b0*/  @P0 R2UR UR8, R64 ;  /* 0x00000000400802ca */ /* 0x000fe400000e0000 */
[----:B------:R-:W-:Y:S01]  /*54c0*/  @P0 R2UR UR9, R65 ;  /* 0x00000000410902ca */ /* 0x000fe200000e0000 */
[----:B------:R-:W-:-:S02]  /*54d0*/  @P0 IMAD.MOV.U32 R12, RZ, RZ, 0x0 ;  /* 0x00000000ff0c0424 */ /* 0x000fc400078e00ff */
[----:B------:R-:W-:-:S05]  /*54e0*/  @P0 IMAD.MOV.U32 R13, RZ, RZ, 0x7ff00000 ;  /* 0x7ff00000ff0d0424 */ /* 0x000fca00078e00ff */
[----:B------:R0:W-:Y:S04]  /*54f0*/  @P0 STG.E.64 desc[UR4][R10.64], R12 ;  /* 0x0000000c0a000986 */ /* 0x0001e8000c101b04 */
[----:B------:R-:W2:Y:S04]  /*5500*/  @P0 LDG.E R16, desc[UR6][R60.64+0x1a0] ;  /* 0x0001a0063c100981 */ /* 0x000ea8000c1e1900 */
[----:B------:R-:W4:Y:S01]  /*5510*/  @P0 LDG.E R21, desc[UR8][R60.64+0x1a4] ;  /* 0x0001a4083c150981 */ /* 0x000f22000c1e1900 */
[----:B------:R-:W-:Y:S02]  /*5520*/  @!P0 R2UR UR6, R64 ;  /* 0x00000000400682ca */ /* 0x000fe400000e0000 */
[----:B------:R-:W-:-:S02]  /*5530*/  @!P0 R2UR UR7, R65 ;  /* 0x00000000410782ca */ /* 0x000fc400000e0000 */
[C---:B------:R-:W-:Y:S02]  /*5540*/  @!P0 R2UR UR8, R64.reuse ;  /* 0x00000000400882ca */ /* 0x040fe400000e0000 */
[C---:B------:R-:W-:Y:S02]  /*5550*/  @!P0 R2UR UR9, R65.reuse ;  /* 0x00000000410982ca */ /* 0x040fe400000e0000 */
[----:B------:R-:W-:Y:S02]  /*5560*/  @!P0 R2UR UR10, R64 ;  /* 0x00000000400a82ca */ /* 0x000fe400000e0000 */
[----:B------:R-:W-:Y:S01]  /*5570*/  @!P0 R2UR UR11, R65 ;  /* 0x00000000410b82ca */ /* 0x000fe200000e0000 */
[----:B--2---:R-:W-:Y:S02]  /*5580*/  @P0 VIADD R17, R16, 0xffffffff ;  /* 0xffffffff10110836 */ /* 0x004fe40000000000 */
[----:B----4-:R-:W-:-:S04]  /*5590*/  @P0 IMAD.IADD R21, R0, 0x1, R21 ;  /* 0x0000000100150824 */ /* 0x010fc800078e0215 */
[----:B------:R-:W-:Y:S02]  /*55a0*/  @P0 IMAD R21, R36, R17, R21 ;  /* 0x0000001124150224 */ /* 0x000fe400078e0215 */
[----:B------:R-:W-:Y:S02]  /*55b0*/  @P0 IMAD.MOV.U32 R16, RZ, RZ, 0x0 ;  /* 0x00000000ff100424 */ /* 0x000fe400078e00ff */
[----:B------:R-:W-:Y:S02]  /*55c0*/  @P0 IMAD.MOV.U32 R17, RZ, RZ, -0x40100000 ;  /* 0xbff00000ff110424 */ /* 0x000fe400078e00ff */
[----:B0-----:R-:W-:-:S05]  /*55d0*/  @P0 IMAD.WIDE R12, R21, 0x8, R14 ;  /* 0x00000008150c0825 */ /* 0x001fca00078e020e */
[----:B------:R-:W-:Y:S04]  /*55e0*/  @P0 STG.E.64 desc[UR4][R12.64], R16 ;  /* 0x000000100c000986 */ /* 0x000fe8000c101b04 */
[----:B------:R0:W-:Y:S04]  /*55f0*/  @!P0 STG.E.64 desc[UR6][R10.64], RZ ;  /* 0x000000ff0a008986 */ /* 0x0001e8000c101b06 */
[----:B------:R-:W2:Y:S04]  /*5600*/  @!P0 LDG.E R20, desc[UR8][R60.64+0x1a0] ;  /* 0x0001a0083c148981 */ /* 0x000ea8000c1e1900 */
[----:B------:R-:W4:Y:S01]  /*5610*/  @!P0 LDG.E R23, desc[UR10][R60.64+0x1a4] ;  /* 0x0001a40a3c178981 */ /* 0x000f22000c1e1900 */
[----:B------:R-:W-:-:S02]  /*5620*/  @!P0 R2UR UR4, R64 ;  /* 0x00000000400482ca */ /* 0x000fc400000e0000 */
[C---:B------:R-:W-:Y:S02]  /*5630*/  @!P0 R2UR UR5, R65.reuse ;  /* 0x00000000410582ca */ /* 0x040fe400000e0000 */
[----:B------:R-:W-:Y:S02]  /*5640*/  R2UR UR6, R64 ;  /* 0x00000000400672ca */ /* 0x000fe400000e0000 */
[----:B------:R-:W-:Y:S01]  /*5650*/  R2UR UR7, R65 ;  /* 0x00000000410772ca */ /* 0x000fe200000e0000 */
[----:B--2---:R-:W-:Y:S02]  /*5660*/  @!P0 VIADD R21, R20, 0xffffffff ;  /* 0xffffffff14158836 */ /* 0x004fe40000000000 */
[----:B----4-:R-:W-:-:S04]  /*5670*/  @!P0 IMAD.IADD R23, R0, 0x1, R23 ;  /* 0x0000000100178824 */ /* 0x010fc800078e0217 */
[----:B------:R-:W-:Y:S02]  /*5680*/  @!P0 IMAD R21, R36, R21, R23 ;  /* 0x0000001524158224 */ /* 0x000fe400078e0217 */
[----:B------:R-:W-:Y:S02]  /*5690*/  @!P0 IMAD.MOV.U32 R20, RZ, RZ, 0x0 ;  /* 0x00000000ff148424 */ /* 0x000fe400078e00ff */
[----:B------:R-:W-:-:S04]  /*56a0*/  @!P0 IMAD.WIDE R14, R21, 0x8, R14 ;  /* 0x00000008150e8825 */ /* 0x000fc800078e020e */
[----:B------:R-:W-:-:S05]  /*56b0*/  @!P0 IMAD.MOV.U32 R21, RZ, RZ, -0x3f56d000 ;  /* 0xc0a93000ff158424 */ /* 0x000fca00078e00ff */
[----:B------:R4:W-:Y:S04]  /*56c0*/  @!P0 STG.E.64 desc[UR4][R14.64], R20 ;  /* 0x000000140e008986 */ /* 0x0009e8000c101b04 */
[----:B0-----:R-:W2:Y:S01]  /*56d0*/  LDG.E R11, desc[UR6][R60.64+0x1a4] ;  /* 0x0001a4063c0b7981 */ /* 0x001ea2000c1e1900 */
[----:B------:R-:W-:Y:S02]  /*56e0*/  R2UR UR4, R64 ;  /* 0x00000000400472ca */ /* 0x000fe400000e0000 */
[----:B------:R-:W-:Y:S02]  /*56f0*/  R2UR UR5, R65 ;  /* 0x00000000410572ca */ /* 0x000fe400000e0000 */
[C---:B--2---:R-:W-:Y:S01]  /*5700*/  ISETP.GE.AND P0, PT, R11.reuse, R36, PT ;  /* 0x000000240b00720c */ /* 0x044fe20003f06270 */
[----:B------:R-:W-:-:S10]  /*5710*/  VIADD R17, R11, 0x1 ;  /* 0x000000010b117836 */ /* 0x000fd40000000000 */
[----:B------:R4:W-:Y:S02]  /*5720*/  STG.E desc[UR4][R60.64+0x1a4], R17 ;  /* 0x0001a4113c007986 */ /* 0x0009e4000c101904 */
[----:B------:R-:W-:Y:S05]  /*5730*/  @!P0 BRA `(.L_x_142) ;  /* 0xfffffffc00048947 */ /* 0x000fea000383ffff */
[----:B------:R-:W-:Y:S05]  /*5740*/  BSYNC.RECONVERGENT B1 ;  /* 0x0000000000017941 */ /* 0x000fea0003800200 */
.L_x_141:
[----:B------:R-:W-:Y:S02]  /*5750*/  R2UR UR4, R64 ;  /* 0x00000000400472ca */ /* 0x000fe400000e0000 */
[----:B------:R-:W-:-:S13]  /*5760*/  R2UR UR5, R65 ;  /* 0x00000000410572ca */ /* 0x000fda00000e0000 */
[----:B------:R-:W2:Y:S02]  /*5770*/  LDG.E R11, desc[UR4][R60.64+0x1a0] ;  /* 0x0001a0043c0b7981 */ /* 0x000ea4000c1e1900 */
[C---:B--2---:R-:W-:Y:S01]  /*5780*/  ISETP.GE.AND P0, PT, R11.reuse, R36, PT ;  /* 0x000000240b00720c */ /* 0x044fe20003f06270 */
[----:B------:R-:W-:-:S05]  /*5790*/  VIADD R13, R11, 0x1 ;  /* 0x000000010b0d7836 */ /* 0x000fca0000000000 */
[----:B------:R0:W-:Y:S07]  /*57a0*/  STG.E desc[UR4][R60.64+0x1a0], R13 ;  /* 0x0001a00d3c007986 */ /* 0x0001ee000c101904 */
[----:B------:R-:W-:Y:S05]  /*57b0*/  @!P0 BRA `(.L_x_143) ;  /* 0xfffffff800c88947 */ /* 0x000fea000383ffff */
[----:B------:R-:W-:Y:S05]  /*57c0*/  BSYNC.RECONVERGENT B0 ;  /* 0x0000000000007941 */ /* 0x000fea0003800200 */
.L_x_140:
[----:B------:R-:W-:Y:S01]  /*57d0*/  BSSY.RECONVERGENT B8, `(.L_x_144) ;  /* 0x00006d5000087945 */ /* 0x000fe20003800200 */
[----:B------:R-:W-:-:S07]  /*57e0*/  IMAD.MOV.U32 R33, RZ, RZ, 0x1 ;  /* 0x00000001ff217424 */ /* 0x000fce00078e00ff */
.L_x_223:
[----:B------:R-:W-:Y:S01]  /*57f0*/  R2UR UR4, R64 ;  /* 0x00000000400472ca */ /* 0x000fe200000e0000 */
[----:B----4-:R-:W-:Y:S01]  /*5800*/  IMAD.MOV.U32 R15, RZ, RZ, 0x1 ;  /* 0x00000001ff0f7424 */ /* 0x010fe200078e00ff */
[----:B------:R-:W-:Y:S01]  /*5810*/  R2UR UR5, R65 ;  /* 0x00000000410572ca */ /* 0x000fe200000e0000 */
[C---:B------:R-:W-:Y:S01]  /*5820*/  VIADD R11, R33.reuse, 0xffffffff ;  /* 0xffffffff210b7836 */ /* 0x040fe20000000000 */
[C---:B------:R-:W-:Y:S01]  /*5830*/  IADD3 R12, P0, PT, R33.reuse, R62, RZ ;  /* 0x0000003e210c7210 */ /* 0x040fe20007f1e0ff */
[----:B------:R-:W-:Y:S01]  /*5840*/  BSSY.RECONVERGENT B7, `(.L_x_145) ;  /* 0x00006ca000077945 */ /* 0x000fe20003800200 */
[C---:B------:R-:W-:Y:S02]  /*5850*/  VIADD R31, R33.reuse, 0xc4b ;  /* 0x00000c4b211f7836 */ /* 0x040fe40000000000 */
[----:B------:R-:W-:Y:S01]  /*5860*/  IMAD R32, R36, R11, R6 ;  /* 0x0000000b24207224 */ /* 0x000fe200078e0206 */
[----:B0-----:R-:W-:Y:S01]  /*5870*/  LEA.HI.X.SX32 R13, R33, R63, 0x1, P0 ;  /* 0x0000003f210d7211 */ /* 0x001fe200000f0eff */
[----:B------:R-:W-:-:S02]  /*5880*/  IMAD.MOV.U32 R21, RZ, RZ, 0x1 ;  /* 0x00000001ff157424 */ /* 0x000fc400078e00ff */
[----:B------:R-:W-:-:S03]  /*5890*/  VIADD R30, R32, 0x271 ;  /* 0x00000271201e7836 */ /* 0x000fc60000000000 */
[----:B--23--:R0:W-:Y:S04]  /*58a0*/  STG.E desc[UR4][R60.64+0x1a8], R15 ;  /* 0x0001a80f3c007986 */ /* 0x00c1e8000c101904 */
.L_x_222:
[----:B--2-4-:R-:W2:Y:S01]  /*58b0*/  LDC.64 R16, c[0x0][0x3c0] ;  /* 0x0000f000ff107b82 */ /* 0x014ea20000000a00 */
[----:B------:R-:W-:Y:S01]  /*58c0*/  R2UR UR4, R64 ;  /* 0x00000000400472ca */ /* 0x000fe200000e0000 */
[----:B0-----:R-:W-:Y:S01]  /*58d0*/  IMAD.IADD R15, R32, 0x1, R21 ;  /* 0x00000001200f7824 */ /* 0x001fe200078e0215 */
[C---:B------:R-:W-:Y:S02]  /*58e0*/  R2UR UR5, R65.reuse ;  /* 0x00000000410572ca */ /* 0x040fe400000e0000 */
[----:B------:R-:W-:Y:S02]  /*58f0*/  R2UR UR6, R64 ;  /* 0x00000000400672ca */ /* 0x000fe400000e0000 */
[----:B------:R-:W-:-:S09]  /*5900*/  R2UR UR7, R65 ;  /* 0x00000000410772ca */ /* 0x000fd200000e0000 */
[----:B------:R0:W-:Y:S01]  /*5910*/  STG.E desc[UR4][R60.64+0x1a4], R33 ;  /* 0x0001a4213c007986 */ /* 0x0001e2000c101904 */
[----:B--2---:R-:W-:-:S06]  /*5920*/  IMAD.WIDE R14, R15, 0x8, R16 ;  /* 0x000000080f0e7825 */ /* 0x004fcc00078e0210 */
[----:B------:R-:W2:Y:S01]  /*5930*/  LDG.E.64 R14, desc[UR6][R14.64] ;  /* 0x000000060e0e7981 */ /* 0x000ea2000c1e1b00 */
[----:B------:R-:W-:Y:S01]  /*5940*/  IMAD.MOV.U32 R10, RZ, RZ, -0x800000 ;  /* 0xff800000ff0a7424 */ /* 0x000fe200078e00ff */
[----:B------:R-:W-:Y:S01]  /*5950*/  BSSY.RECONVERGENT B6, `(.L_x_146) ;  /* 0x00006b2000067945 */ /* 0x000fe20003800200 */
[----:B------:R-:W-:Y:S02]  /*5960*/  IMAD.MOV.U32 R11, RZ, RZ, 0x41cdcd64 ;  /* 0x41cdcd64ff0b7424 */ /* 0x000fe400078e00ff */
[----:B------:R-:W-:-:S04]  /*5970*/  IMAD.MOV.U32 R28, RZ, RZ, R21 ;  /* 0x000000ffff1c7224 */ /* 0x000fc800078e0015 */
[----:B--2---:R-:W-:-:S14]  /*5980*/  DSETP.GEU.AND P0, PT, |R14|, R10, PT ;  /* 0x0000000a0e00722a */ /* 0x004fdc0003f0e200 */
[----:B0--3--:R-:W-:Y:S05]  /*5990*/  @P0 BRA `(.L_x_147) ;  /* 0x0000006800b40947 */ /* 0x009fea0003800000 */
[C---:B------:R-:W-:Y:S01]  /*59a0*/  R2UR UR4, R64.reuse ;  /* 0x00000000400472ca */ /* 0x040fe200000e0000 */
[----:B------:R-:W-:Y:S01]  /*59b0*/  IMAD.MOV.U32 R46, RZ, RZ, 0x0 ;  /* 0x00000000ff2e7424 */ /* 0x000fe200078e00ff */
[C---:B------:R-:W-:Y:S01]  /*59c0*/  R2UR UR5, R65.reuse ;  /* 0x00000000410572ca */ /* 0x040fe200000e0000 */
[----:B------:R-:W-:Y:S01]  /*59d0*/  IMAD.MOV.U32 R47, RZ, RZ, -0x40100000 ;  /* 0xbff00000ff2f7424 */ /* 0x000fe200078e00ff */
[C---:B------:R-:W-:Y:S01]  /*59e0*/  R2UR UR6, R64.reuse ;  /* 0x00000000400672ca */ /* 0x040fe200000e0000 */
[----:B------:R-:W-:Y:S01]  /*59f0*/  IMAD.MOV.U32 R40, RZ, RZ, 0x0 ;  /* 0x00000000ff287424 */ /* 0x000fe200078e00ff */
[C---:B------:R-:W-:Y:S01]  /*5a00*/  R2UR UR7, R65.reuse ;  /* 0x00000000410772ca */ /* 0x040fe200000e0000 */
[----:B------:R-:W-:Y:S01]  /*5a10*/  IMAD.MOV.U32 R41, RZ, RZ, 0x7ff00000 ;  /* 0x7ff00000ff297424 */ /* 0x000fe200078e00ff */
[----:B------:R-:W-:Y:S02]  /*5a20*/  R2UR UR8, R64 ;  /* 0x00000000400872ca */ /* 0x000fe400000e0000 */
[----:B------:R-:W-:-:S02]  /*5a30*/  R2UR UR9, R65 ;  /* 0x00000000410972ca */ /* 0x000fc400000e0000 */
[----:B------:R-:W-:Y:S02]  /*5a40*/  R2UR UR10, R64 ;  /* 0x00000000400a72ca */ /* 0x000fe400000e0000 */
[----:B------:R-:W-:Y:S01]  /*5a50*/  R2UR UR11, R65 ;  /* 0x00000000410b72ca */ /* 0x000fe200000e0000 */
[----:B------:R0:W-:Y:S04]  /*5a60*/  STG.E.64 desc[UR4][R58.64+0x28f0], R46 ;  /* 0x0028f02e3a007986 */ /* 0x0001e8000c101b04 */
[----:B------:R0:W-:Y:S04]  /*5a70*/  STG.E.64 desc[UR6][R58.64+0x28f8], R40 ;  /* 0x0028f8283a007986 */ /* 0x0001e8000c101b06 */
[----:B------:R-:W2:Y:S04]  /*5a80*/  LDG.E R15, desc[UR8][R60.64+0x1a4] ;  /* 0x0001a4083c0f7981 */ /* 0x000ea8000c1e1900 */
[----:B------:R-:W4:Y:S01]  /*5a90*/  LDG.E R21, desc[UR10][R60.64+0x1a8] ;  /* 0x0001a80a3c157981 */ /* 0x000f22000c1e1900 */
[----:B--2---:R-:W-:-:S02]  /*5aa0*/  IADD3 R44, P0, PT, R15, R62, RZ ;  /* 0x0000003e0f2c7210 */ /* 0x004fc40007f1e0ff */
[----:B----4-:R-:W-:Y:S02]  /*5ab0*/  IADD3 R42, P1, PT, R21, R62, RZ ;  /* 0x0000003e152a7210 */ /* 0x010fe40007f3e0ff */
[-C--:B------:R-:W-:Y:S02]  /*5ac0*/  LEA.HI.X.SX32 R45, R15, R63.reuse, 0x1, P0 ;  /* 0x0000003f0f2d7211 */ /* 0x080fe400000f0eff */
[----:B------:R-:W-:-:S03]  /*5ad0*/  LEA.HI.X.SX32 R43, R21, R63, 0x1, P1 ;  /* 0x0000003f152b7211 */ /* 0x000fc600008f0eff */
[----:B------:R-:W2:Y:S04]  /*5ae0*/  LDG.E.U8 R0, desc[UR4][R44.64] ;  /* 0x000000042c007981 */ /* 0x000ea8000c1e1100 */
[----:B------:R-:W4:Y:S01]  /*5af0*/  LDG.E.U8 R20, desc[UR6][R42.64+0x1b] ;  /* 0x00001b062a147981 */ /* 0x000f22000c1e1100 */
[----:B------:R-:W-:Y:S01]  /*5b00*/  BSSY.RECONVERGENT B1, `(.L_x_148) ;  /* 0x0000242000017945 */ /* 0x000fe20003800200 */
[----:B--2---:R-:W-:Y:S02]  /*5b10*/  PRMT R14, R0, 0x8880, RZ ;  /* 0x00008880000e7816 */ /* 0x004fe400000000ff */
[----:B----4-:R-:W-:-:S05]  /*5b20*/  PRMT R23, R20, 0x8880, RZ ;  /* 0x0000888014177816 */ /* 0x010fca00000000ff */
[----:B------:R-:W-:-:S05]  /*5b30*/  IMAD.IADD R23, R14, 0x1, R23 ;  /* 0x000000010e177824 */ /* 0x000fca00078e0217 */
[----:B------:R-:W-:-:S13]  /*5b40*/  ISETP.NE.AND P0, PT, R23, 0x3, PT ;  /* 0x000000031700780c */ /* 0x000fda0003f05270 */
[----:B0-----:R-:W-:Y:S05]  /*5b50*/  @!P0 BRA `(.L_x_149) ;  /* 0x00000000003c8947 */ /* 0x001fea0003800000 */
[----:B------:R-:W-:Y:S01]  /*5b60*/  VIADD R15, R15, 0xffffffff ;  /* 0xffffffff0f0f7836 */ /* 0x000fe20000000000 */
[C---:B------:R-:W-:Y:S01]  /*5b70*/  R2UR UR4, R64.reuse ;  /* 0x00000000400472ca */ /* 0x040fe200000e0000 */
[----:B------:R-:W-:Y:S01]  /*5b80*/  IMAD R21, R3, 0x533, R21 ;  /* 0x0000053303157824 */ /* 0x000fe200078e0215 */
[C---:B------:R-:W-:Y:S02]  /*5b90*/  R2UR UR5, R65.reuse ;  /* 0x00000000410572ca */ /* 0x040fe400000e0000 */
[----:B------:R-:W-:Y:S01]  /*5ba0*/  R2UR UR6, R64 ;  /* 0x00000000400672ca */ /* 0x000fe200000e0000 */
[----:B------:R-:W-:Y:S01]  /*5bb0*/  IMAD R15, R36, R15, R21 ;  /* 0x0000000f240f7224 */ /* 0x000fe200078e0215 */
[----:B------:R-:W-:Y:S02]  /*5bc0*/  R2UR UR7, R65 ;  /* 0x00000000410772ca */ /* 0x000fe400000e0000 */
[----:B------:R-:W-:Y:S01]  /*5bd0*/  R2UR UR8, R64 ;  /* 0x00000000400872ca */ /* 0x000fe200000e0000 */
[----:B------:R-:W-:Y:S01]  /*5be0*/  VIADD R15, R15, 0x270 ;  /* 0x000002700f0f7836 */ /* 0x000fe20000000000 */
[----:B------:R-:W-:-:S03]  /*5bf0*/  R2UR UR9, R65 ;  /* 0x00000000410972ca */ /* 0x000fc600000e0000 */
[----:B------:R-:W-:-:S05]  /*5c00*/  IMAD.WIDE R14, R15, 0x8, R16 ;  /* 0x000000080f0e7825 */ /* 0x000fca00078e0210 */
[----:B------:R0:W-:Y:S04]  /*5c10*/  STG.E.64 desc[UR4][R14.64], R46 ;  /* 0x0000002e0e007986 */ /* 0x0001e8000c101b04 */
[----:B------:R0:W-:Y:S04]  /*5c20*/  STG.E.64 desc[UR6][R14.64+-0x1388], R40 ;  /* 0xffec78280e007986 */ /* 0x0001e8000c101b06 */
[----:B------:R0:W5:Y:S01]  /*5c30*/  LDG.E.64 R16, desc[UR8][R58.64+0x28f8] ;  /* 0x0028f8083a107981 */ /* 0x000162000c1e1b00 */
[----:B------:R-:W-:Y:S05]  /*5c40*/  BRA `(.L_x_150) ;  /* 0x0000002000b47947 */ /* 0x000fea0003800000 */
.L_x_149:
[C---:B------:R-:W-:Y:S02]  /*5c50*/  R2UR UR6, R64.reuse ;  /* 0x00000000400672ca */ /* 0x040fe400000e0000 */
[C---:B------:R-:W-:Y:S02]  /*5c60*/  R2UR UR7, R65.reuse ;  /* 0x00000000410772ca */ /* 0x040fe400000e0000 */
[----:B------:R-:W-:Y:S02]  /*5c70*/  R2UR UR4, R64 ;  /* 0x00000000400472ca */ /* 0x000fe400000e0000 */
[----:B------:R-:W-:-:S09]  /*5c80*/  R2UR UR5, R65 ;  /* 0x00000000410572ca */ /* 0x000fd200000e0000 */
[----:B------:R-:W2:Y:S04]  /*5c90*/  LDG.E.U8 R17, desc[UR6][R42.64+0x1a] ;  /* 0x00001a062a117981 */ /* 0x000ea8000c1e1100 */
[----:B------:R-:W4:Y:S01]  /*5ca0*/  LDG.E.S8 R15, desc[UR4][R44.64+-0x1] ;  /* 0xffffff042c0f7981 */ /* 0x000f22000c1e1300 */
[----:B------:R-:W-:Y:S01]  /*5cb0*/  PRMT R0, R0, 0x3340, RZ ;  /* 0x0000334000007816 */ /* 0x000fe200000000ff */
[----:B------:R-:W-:Y:S01]  /*5cc0*/  UMOV UR4, 0x57d19 ;  /* 0x00057d1900047882 */ /* 0x000fe20000000000 */
[C---:B------:R-:W-:Y:S02]  /*5cd0*/  R2UR UR10, R64.reuse ;  /* 0x00000000400a72ca */ /* 0x040fe400000e0000 */
[----:B------:R-:W-:Y:S02]  /*5ce0*/  R2UR UR11, R65 ;  /* 0x00000000410b72ca */ /* 0x000fe400000e0000 */
[----:B------:R-:W-:-:S02]  /*5cf0*/  R2UR UR14, R64 ;  /* 0x00000000400e72ca */ /* 0x000fc400000e0000 */
[C---:B------:R-:W-:Y:S02]  /*5d00*/  R2UR UR15, R65.reuse ;  /* 0x00000000410f72ca */ /* 0x040fe400000e0000 */
[C---:B------:R-:W-:Y:S02]  /*5d10*/  R2UR UR8, R64.reuse ;  /* 0x00000000400872ca */ /* 0x040fe400000e0000 */
[C---:B------:R-:W-:Y:S02]  /*5d20*/  R2UR UR9, R65.reuse ;  /* 0x00000000410972ca */ /* 0x040fe400000e0000 */
[----:B------:R-:W-:Y:S02]  /*5d30*/  R2UR UR12, R64 ;  /* 0x00000000400c72ca */ /* 0x000fe400000e0000 */
[----:B------:R-:W-:Y:S02]  /*5d40*/  R2UR UR13, R65 ;  /* 0x00000000410d72ca */ /* 0x000fe400000e0000 */
[----:B--2---:R-:W-:-:S02]  /*5d50*/  PRMT R17, R17, 0x3340, R20 ;  /* 0x0000334011117816 */ /* 0x004fc40000000014 */
[----:B------:R-:W-:Y:S02]  /*5d60*/  PRMT R20, R20, 0x8880, RZ ;  /* 0x0000888014147816 */ /* 0x000fe400000000ff */
[----:B------:R-:W-:-:S03]  /*5d70*/  PRMT R0, R17, 0x5410, R0 ;  /* 0x0000541011007816 */ /* 0x000fc60000000000 */
[----:B------:R-:W-:Y:S02]  /*5d80*/  IMAD.MOV.U32 R17, RZ, RZ, R20 ;  /* 0x000000ffff117224 */ /* 0x000fe400078e0014 */
[----:B----4-:R-:W-:Y:S02]  /*5d90*/  IDP.4A.S8.U8 R15, R0, UR4, R15 ;  /* 0x00000004000f7c26 */ /* 0x010fe4000800020f */
[----:B------:R-:W-:Y:S02]  /*5da0*/  IMAD.MOV.U32 R0, RZ, RZ, 0x448 ;  /* 0x00000448ff007424 */ /* 0x000fe400078e00ff */
[----:B------:R-:W-:Y:S02]  /*5db0*/  IMAD R14, R14, 0x5, R17 ;  /* 0x000000050e0e7824 */ /* 0x000fe400078e0211 */
[----:B------:R-:W-:-:S03]  /*5dc0*/  IMAD R15, R15, 0x8, R0 ;  /* 0x000000080f0f7824 */ /* 0x000fc600078e0200 */
[----:B------:R-:W-:Y:S01]  /*5dd0*/  LEA R21, R14, 0x10000, 0x3 ;  /* 0x000100000e157811 */ /* 0x000fe200078e18ff */
[----:B------:R-:W-:-:S03]  /*5de0*/  VIADD R22, R15, 0x10000 ;  /* 0x000100000f167836 */ /* 0x000fc60000000000 */
[----:B------:R-:W0:Y:S08]  /*5df0*/  LDC.64 R38, c[0x3][R21+-0x4a38] ;  /* 0x00ed720015267b82 */ /* 0x000e300000000a00 */
[----:B------:R-:W0:Y:S02]  /*5e00*/  LDC.64 R14, c[0x3][R22+-0x7590] ;  /* 0x00e29c00160e7b82 */ /* 0x000e240000000a00 */
[----:B0-----:R-:W-:-:S07]  /*5e10*/  DADD R38, R38, R14 ;  /* 0x0000000026267229 */ /* 0x001fce000000000e */
[----:B------:R-:W-:Y:S04]  /*5e20*/  STG.E.64 desc[UR6][R58.64+0x2900], R38 ;  /* 0x002900263a007986 */ /* 0x000fe8000c101b06 */
[----:B------:R-:W2:Y:S04]  /*5e30*/  LDG.E.U8 R15, desc[UR10][R42.64+0x1b] ;  /* 0x00001b0a2a0f7981 */ /* 0x000ea8000c1e1100 */
[----:B------:R-:W2:Y:S04]  /*5e40*/  LDG.E.U8 R20, desc[UR14][R42.64+0x1a] ;  /* 0x00001a0e2a147981 */ /* 0x000ea8000c1e1100 */
[----:B------:R-:W4:Y:S04]  /*5e50*/  LDG.E.S8 R14, desc[UR8][R44.64] ;  /* 0x000000082c0e7981 */ /* 0x000f28000c1e1300 */
[----:B------:R-:W5:Y:S01]  /*5e60*/  LDG.E.S8 R16, desc[UR12][R44.64+-0x1] ;  /* 0xffffff0c2c107981 */ /* 0x000f62000c1e1300 */
[----:B--2---:R-:W-:-:S02]  /*5e70*/  PRMT R20, R20, 0x3340, R15 ;  /* 0x0000334014147816 */ /* 0x004fc4000000000f */
[----:B------:R-:W-:Y:S02]  /*5e80*/  PRMT R15, R15, 0x8880, RZ ;  /* 0x000088800f0f7816 */ /* 0x000fe400000000ff */
[----:B----4-:R-:W-:-:S03]  /*5e90*/  PRMT R17, R14, 0x3340, RZ ;  /* 0x000033400e117816 */ /* 0x010fc600000000ff */
[----:B------:R-:W-:Y:S01]  /*5ea0*/  IMAD R14, R14, 0x5, R15 ;  /* 0x000000050e0e7824 */ /* 0x000fe200078e020f */
[----:B------:R-:W-:-:S04]  /*5eb0*/  PRMT R17, R20, 0x5410, R17 ;  /* 0x0000541014117816 */ /* 0x000fc80000000011 */
[----:B------:R-:W-:Y:S01]  /*5ec0*/  LEA R20, R14, 0x10000, 0x3 ;  /* 0x000100000e147811 */ /* 0x000fe200078e18ff */
[----:B-----5:R-:W-:Y:S01]  /*5ed0*/  IDP.4A.S8.U8 R17, R17, UR4, R16 ;  /* 0x0000000411117c26 */ /* 0x020fe20008000210 */
[----:B------:R-:W-:Y:S02]  /*5ee0*/  R2UR UR4, R64 ;  /* 0x00000000400472ca */ /* 0x000fe400000e0000 */
[----:B------:R-:W0:Y:S01]  /*5ef0*/  LDC.64 R28, c[0x3][R20+-0x4970] ;  /* 0x00eda400141c7b82 */ /* 0x000e220000000a00 */
[----:B------:R-:W-:-:S04]  /*5f00*/  IMAD R17, R17, 0x8, R0 ;  /* 0x0000000811117824 */ /* 0x000fc800078e0200 */
[----:B------:R-:W-:-:S04]  /*5f10*/  VIADD R21, R17, 0x10000 ;  /* 0x0001000011157836 */ /* 0x000fc80000000000 */
[----:B------:R-:W0:Y:S02]  /*5f20*/  LDC.64 R14, c[0x3][R21+-0x6208] ;  /* 0x00e77e00150e7b82 */ /* 0x000e240000000a00 */
[----:B0-----:R-:W-:-:S07]  /*5f30*/  DADD R28, R28, R14 ;  /* 0x000000001c1c7229 */ /* 0x001fce000000000e */
[----:B------:R0:W-:Y:S01]  /*5f40*/  STG.E.64 desc[UR4][R58.64+0x2908], R28 ;  /* 0x0029081c3a007986 */ /* 0x0001e2000c101b04 */
[----:B------:R-:W-:-:S14]  /*5f50*/  DSETP.GT.AND P0, PT, |R28|, R10, PT ;  /* 0x0000000a1c00722a */ /* 0x000fdc0003f04200 */
[C---:B------:R-:W-:Y:S02]  /*5f60*/  @P0 R2UR UR6, R64.reuse ;  /* 0x00000000400602ca */ /* 0x040fe400000e0000 */
[C---:B------:R-:W-:Y:S02]  /*5f70*/  @P0 R2UR UR7, R65.reuse ;  /* 0x00000000410702ca */ /* 0x040fe400000e0000 */
[----:B------:R-:W-:Y:S02]  /*5f80*/  @P0 R2UR UR8, R64 ;  /* 0x00000000400802ca */ /* 0x000fe400000e0000 */
[----:B------:R-:W-:-:S09]  /*5f90*/  @P0 R2UR UR9, R65 ;  /* 0x00000000410902ca */ /* 0x000fd200000e0000 */
[----:B------:R2:W-:Y:S04]  /*5fa0*/  @P0 STG.E.64 desc[UR6][R58.64+0x2908], R40 ;  /* 0x002908283a000986 */ /* 0x0005e8000c101b06 */
[----:B------:R2:W-:Y:S04]  /*5fb0*/  @P0 STG.E.64 desc[UR8][R58.64+0x2900], R46 ;  /* 0x0029002e3a000986 */ /* 0x0005e8000c101b08 */
[----:B------:R-:W4:Y:S04]  /*5fc0*/  LDG.E.U8 R17, desc[UR14][R44.64] ;  /* 0x0000000e2c117981 */ /* 0x000f28000c1e1100 */
[----:B------:R-:W5:Y:S04]  /*5fd0*/  LDG.E.S8 R16, desc[UR10][R42.64+0x1b] ;  /* 0x00001b0a2a107981 */ /* 0x000f68000c1e1300 */
[----:B------:R-:W5:Y:S01]  /*5fe0*/  LDG.E.S8 R15, desc[UR12][R42.64+0x1a] ;  /* 0x00001a0c2a0f7981 */ /* 0x000f62000c1e1300 */
[----:B------:R-:W-:Y:S01]  /*5ff0*/  IMAD.MOV.U32 R50, RZ, RZ, 0x1905 ;  /* 0x00001905ff327424 */ /* 0x000fe200078e00ff */
[----:B------:R-:W-:Y:S01]  /*6000*/  BSSY.RECONVERGENT B0, `(.L_x_151) ;  /* 0x00001ac000007945 */ /* 0x000fe20003800200 */
[----:B0-----:R-:W-:-:S02]  /*6010*/  @P0 IMAD.MOV.U32 R28, RZ, RZ, 0x0 ;  /* 0x00000000ff1c0424 */ /* 0x001fc400078e00ff */
[----:B------:R-:W-:Y:S02]  /*6020*/  @P0 IMAD.MOV.U32 R29, RZ, RZ, 0x7ff00000 ;  /* 0x7ff00000ff1d0424 */ /* 0x000fe400078e00ff */
[----:B------:R-:W-:Y:S02]  /*6030*/  @P0 IMAD.MOV.U32 R38, RZ, RZ, 0x0 ;  /* 0x00000000ff260424 */ /* 0x000fe400078e00ff */
[----:B------:R-:W-:Y:S01]  /*6040*/  @P0 IMAD.MOV.U32 R39, RZ, RZ, -0x40100000 ;  /* 0xbff00000ff270424 */ /* 0x000fe200078e00ff */
[C---:B----4-:R-:W-:Y:S02]  /*6050*/  PRMT R14, R17.reuse, 0x8880, RZ ;  /* 0x00008880110e7816 */ /* 0x050fe400000000ff */
[----:B------:R-:W-:Y:S02]  /*6060*/  PRMT R17, R17, 0x8880, RZ ;  /* 0x0000888011117816 */ /* 0x000fe400000000ff */
[----:B-----5:R-:W-:-:S05]  /*6070*/  PRMT R15, R15, 0x5410, R16 ;  /* 0x000054100f0f7816 */ /* 0x020fca0000000010 */
[----:B------:R-:W-:-:S04]  /*6080*/  IDP.2A.LO.S16.U8 R15, R15, R50, R14 ;  /* 0x000000320f0f7226 */ /* 0x000fc8000000120e */
[----:B------:R-:W-:-:S04]  /*6090*/  IMAD R35, R15, 0x8, R0 ;  /* 0x000000080f237824 */ /* 0x000fc800078e0200 */
[----:B------:R-:W0:Y:S02]  /*60a0*/  LDC.64 R14, c[0x3][R35+0x5208] ;  /* 0x00d48200230e7b82 */ /* 0x000e240000000a00 */
[----:B0-----:R-:W-:Y:S01]  /*60b0*/  DSETP.GEU.AND P1, PT, |R14|, R10, PT ;  /* 0x0000000a0e00722a */ /* 0x001fe20003f2e200 */
[----:B------:R-:W-:-:S05]  /*60c0*/  IMAD.MOV.U32 R14, RZ, RZ, R17 ;  /* 0x000000ffff0e7224 */ /* 0x000fca00078e0011 */
[----:B------:R-:W-:-:S08]  /*60d0*/  PRMT R14, R14, 0x5410, R14 ;  /* 0x000054100e0e7816 */ /* 0x000fd0000000000e */
[----:B--2---:R-:W-:Y:S05]  /*60e0*/  @P1 BRA `(.L_x_152) ;  /* 0x0000001000341947 */ /* 0x004fea0003800000 */
[----:B------:R-:W-:Y:S02]  /*60f0*/  R2UR UR4, R64 ;  /* 0x00000000400472ca */ /* 0x000fe400000e0000 */
[----:B------:R-:W-:-:S13]  /*6100*/  R2UR UR5, R65 ;  /* 0x00000000410572ca */ /* 0x000fda00000e0000 */
[----:B------:R-:W2:Y:S01]  /*6110*/  LDG.E.S8 R20, desc[UR4][R44.64+-0x1] ;  /* 0xffffff042c147981 */ /* 0x000ea2000c1e1300 */
[----:B------:R-:W-:Y:S01]  /*6120*/  PRMT R14, R16, 0x7610, R14 ;  /* 0x00007610100e7816 */ /* 0x000fe2000000000e */
[----:B------:R-:W-:-:S04]  /*6130*/  UMOV UR4, 0x519 ;  /* 0x0000051900047882 */ /* 0x000fc80000000000 */
[----:B------:R-:W-:-:S04]  /*6140*/  IDP.2A.LO.S16.U8 R17, R14, UR4, RZ ;  /* 0x000000040e117c26 */ /* 0x000fc800080012ff */
[----:B--2---:R-:W-:-:S04]  /*6150*/  IMAD.IADD R20, R17, 0x1, R20 ;  /* 0x0000000111147824 */ /* 0x004fc800078e0214 */
[----:B------:R-:W-:-:S04]  /*6160*/  IMAD.SHL.U32 R49, R20, 0x8, RZ ;  /* 0x0000000814317824 */ /* 0x000fc800078e00ff */
[----:B------:R-:W0:Y:S02]  /*6170*/  LDC.64 R14, c[0x3][R49+0x5e20] ;  /* 0x00d78800310e7b82 */ /* 0x000e240000000a00 */
[----:B0-----:R-:W-:-:S14]  /*6180*/  DSETP.GEU.AND P0, PT, |R14|, R10, PT ;  /* 0x0000000a0e00722a */ /* 0x001fdc0003f0e200 */
[----:B------:R-:W-:Y:S05]  /*6190*/  @P0 BRA `(.L_x_153) ;  /* 0x0000000800180947 */ /* 0x000fea0003800000 */
[----:B------:R-:W-:Y:S01]  /*61a0*/  IMAD R16, R16, -0x18, R17 ;  /* 0xffffffe810107824 */ /* 0x000fe200078e0211 */
[----:B------:R-:W0:Y:S01]  /*61b0*/  LDC.64 R20, c[0x3][R49+0x5a38] ;  /* 0x00d68e0031147b82 */ /* 0x000e220000000a00 */
[----:B------:R-:W-:Y:S02]  /*61c0*/  R2UR UR4, R64 ;  /* 0x00000000400472ca */ /* 0x000fe400000e0000 */
[C---:B------:R-:W-:Y:S02]  /*61d0*/  R2UR UR5, R65.reuse ;  /* 0x00000000410572ca */ /* 0x040fe400000e0000 */
[----:B------:R-:W-:Y:S02]  /*61e0*/  LEA R51, R16, 0x10000, 0x3 ;  /* 0x0001000010337811 */ /* 0x000fe400078e18ff */
[----:B------:R-:W-:Y:S01]  /*61f0*/  R2UR UR8, R64 ;  /* 0x00000000400872ca */ /* 0x000fe200000e0000 */
[----:B------:R-:W2:Y:S01]  /*6200*/  LDC.64 R16, c[0x3][R35+0x4e20] ;  /* 0x00d3880023107b82 */ /* 0x000ea20000000a00 */
[----:B------:R-:W-:-:S02]  /*6210*/  R2UR UR9, R65 ;  /* 0x00000000410972ca */ /* 0x000fc400000e0000 */
[C---:B------:R-:W-:Y:S02]  /*6220*/  R2UR UR10, R64.reuse ;  /* 0x00000000400a72ca */ /* 0x040fe400000e0000 */
[C---:B------:R-:W-:Y:S02]  /*6230*/  R2UR UR11, R65.reuse ;  /* 0x00000000410b72ca */ /* 0x040fe400000e0000 */
[C---:B------:R-:W-:Y:S01]  /*6240*/  R2UR UR6, R64.reuse ;  /* 0x00000000400672ca */ /* 0x040fe200000e0000 */
[----:B------:R-:W2:Y:S01]  /*6250*/  LDC.64 R14, c[0x3][R51+-0x4a38] ;  /* 0x00ed7200330e7b82 */ /* 0x000ea20000000a00 */
[C---:B------:R-:W-:Y:S01]  /*6260*/  R2UR UR7, R65.reuse ;  /* 0x00000000410772ca */ /* 0x040fe200000e0000 */
[----:B------:R-:W4:Y:S01]  /*6270*/  LDG.E.64 R24, desc[UR4][R58.64+0x28b8] ;  /* 0x0028b8043a187981 */ /* 0x000f22000c1e1b00 */
[----:B------:R-:W-:Y:S02]  /*6280*/  R2UR UR12, R64 ;  /* 0x00000000400c72ca */ /* 0x000fe400000e0000 */
[----:B------:R-:W-:Y:S01]  /*6290*/  R2UR UR13, R65 ;  /* 0x00000000410d72ca */ /* 0x000fe200000e0000 */
[----:B------:R-:W5:Y:S08]  /*62a0*/  LDG.E.64 R26, desc[UR4][R58.64+0x28b0] ;  /* 0x0028b0043a1a7981 */ /* 0x000f70000c1e1b00 */
[----:B------:R-:W3:Y:S01]  /*62b0*/  LDG.E.64 R22, desc[UR6][R58.64+0x28c0] ;  /* 0x0028c0063a167981 */ /* 0x000ee2000c1e1b00 */
[----:B--2---:R-:W-:-:S08]  /*62c0*/  DADD R14, R14, R16 ;  /* 0x000000000e0e7229 */ /* 0x004fd00000000010 */
[----:B0-----:R-:W-:-:S07]  /*62d0*/  DADD R20, R14, R20 ;  /* 0x000000000e147229 */ /* 0x001fce0000000014 */
[----:B------:R0:W-:Y:S04]  /*62e0*/  STG.E.64 desc[UR4][R58.64+0x2918], R20 ;  /* 0x002918143a007986 */ /* 0x0001e8000c101b04 */
[----:B------:R-:W2:Y:S04]  /*62f0*/  LDG.E.S8 R15, desc[UR8][R42.64+0x1b] ;  /* 0x00001b082a0f7981 */ /* 0x000ea8000c1e1300 */
[----:B------:R-:W2:Y:S04]  /*6300*/  LDG.E.S8 R48, desc[UR10][R42.64+0x1a] ;  /* 0x00001a0a2a307981 */ /* 0x000ea8000c1e1300 */
[----:B------:R-:W4:Y:S04]  /*6310*/  LDG.E.S8 R14, desc[UR6][R44.64] ;  /* 0x000000062c0e7981 */ /* 0x000f28000c1e1300 */
[----:B------:R-:W5:Y:S01]  /*6320*/  LDG.E.S8 R37, desc[UR12][R44.64+-0x1] ;  /* 0xffffff0c2c257981 */ /* 0x000f62000c1e1300 */
[----:B------:R-:W-:Y:S01]  /*6330*/  BSSY.RECONVERGENT B2, `(.L_x_154) ;  /* 0x000002f000027945 */ /* 0x000fe20003800200 */
[--C-:B--2---:R-:W-:Y:S01]  /*6340*/  PRMT R17, R48, 0x5410, R15.reuse ;  /* 0x0000541030117816 */ /* 0x104fe2000000000f */
[----:B----4-:R-:W-:-:S04]  /*6350*/  IMAD R16, R14, 0x5, R15 ;  /* 0x000000050e107824 */ /* 0x010fc800078e020f */
[----:B------:R-:W-:Y:S02]  /*6360*/  IDP.2A.LO.S16.U8 R17, R17, R50, R14 ;  /* 0x0000003211117226 */ /* 0x000fe4000000120e */
[----:B------:R-:W-:Y:S01]  /*6370*/  IMAD R14, R15, 0x18, R16 ;  /* 0x000000180f0e7824 */ /* 0x000fe200078e0210 */
[----:B------:R-:W-:Y:S01]  /*6380*/  LEA R50, R16, 0x10000, 0x3 ;  /* 0x0001000010327811 */ /* 0x000fe200078e18ff */
[----:B------:R-:W-:Y:S02]  /*6390*/  IMAD R0, R17, 0x8, R0 ;  /* 0x0000000811007824 */ /* 0x000fe400078e0200 */
[----:B-----5:R-:W-:Y:S02]  /*63a0*/  IMAD.IADD R35, R37, 0x1, R14 ;  /* 0x0000000125237824 */ /* 0x020fe400078e020e */
[----:B------:R-:W2:Y:S02]  /*63b0*/  LDC.64 R14, c[0x3][R50+-0x4970] ;  /* 0x00eda400320e7b82 */ /* 0x000ea40000000a00 */
[----:B------:R-:W-:-:S06]  /*63c0*/  IMAD.SHL.U32 R35, R35, 0x8, RZ ;  /* 0x0000000823237824 */ /* 0x000fcc00078e00ff */
[----:B------:R-:W2:Y:S08]  /*63d0*/  LDC.64 R16, c[0x3][R0+0x5208] ;  /* 0x00d4820000107b82 */ /* 0x000eb00000000a00 */
[----:B------:R-:W4:Y:S01]  /*63e0*/  LDC.64 R48, c[0x3][R35+0x5e20] ;  /* 0x00d7880023307b82 */ /* 0x000f220000000a00 */
[----:B--2---:R-:W-:-:S08]  /*63f0*/  DADD R16, R14, R16 ;  /* 0x000000000e107229 */ /* 0x004fd00000000010 */
[----:B----4-:R-:W-:-:S08]  /*6400*/  DADD R16, R16, R48 ;  /* 0x0000000010107229 */ /* 0x010fd00000000030 */
[----:B------:R-:W-:-:S14]  /*6410*/  DSETP.GT.AND P0, PT, |R16|, R10, PT ;  /* 0x0000000a1000722a */ /* 0x000fdc0003f04200 */
[----:B0-----:R-:W-:Y:S02]  /*6420*/  @P0 IMAD.MOV.U32 R20, RZ, RZ, 0x0 ;  /* 0x00000000ff140424 */ /* 0x001fe400078e00ff */
[----:B------:R-:W-:-:S06]  /*6430*/  @P0 IMAD.MOV.U32 R21, RZ, RZ, -0x40100000 ;  /* 0xbff00000ff150424 */ /* 0x000fcc00078e00ff */
[----:B------:R-:W-:-:S08]  /*6440*/  DADD R14, R24, R20 ;  /* 0x00000000180e7229 */ /* 0x000fd00000000014 */
[----:B---3--:R-:W-:-:S06]  /*6450*/  DADD R68, R14, R22 ;  /* 0x000000000e447229 */ /* 0x008fcc0000000016 */
[----:B------:R-:W0:Y:S01]  /*6460*/  MUFU.RCP64H R15, R69 ;  /* 0x00000045000f7308 */ /* 0x000e220000001800 */
[----:B------:R-:W-:-:S06]  /*6470*/  IMAD.MOV.U32 R14, RZ, RZ, 0x1 ;  /* 0x00000001ff0e7424 */ /* 0x000fcc00078e00ff */
[----:B0-----:R-:W-:-:S08]  /*6480*/  DFMA R48, -R68, R14, 1 ;  /* 0x3ff000004430742b */ /* 0x001fd0000000010e */
[----:B------:R-:W-:-:S08]  /*6490*/  DFMA R48, R48, R48, R48 ;  /* 0x000000303030722b */ /* 0x000fd00000000030 */
[----:B------:R-:W-:Y:S01]  /*64a0*/  DFMA R48, R14, R48, R14 ;  /* 0x000000300e30722b */ /* 0x000fe2000000000e */
[----:B------:R0:W-:Y:S07]  /*64b0*/  STG.E.64 desc[UR4][R58.64+0x2920], R16 ;  /* 0x002920103a007986 */ /* 0x0001ee000c101b04 */
[----:B------:R-:W-:Y:S01]  /*64c0*/  DFMA R14, -R68, R48, 1 ;  /* 0x3ff00000440e742b */ /* 0x000fe20000000130 */
[----:B0-----:R-:W-:Y:S02]  /*64d0*/  @P0 IMAD.MOV.U32 R16, RZ, RZ, 0x0 ;  /* 0x00000000ff100424 */ /* 0x001fe400078e00ff */
[----:B------:R-:W-:-:S05]  /*64e0*/  @P0 IMAD.MOV.U32 R17, RZ, RZ, 0x7ff00000 ;  /* 0x7ff00000ff110424 */ /* 0x000fca00078e00ff */
[----:B------:R-:W-:Y:S02]  /*64f0*/  DFMA R14, R48, R14, R48 ;  /* 0x0000000e300e722b */ /* 0x000fe40000000030 */
[----:B------:R-:W-:-:S08]  /*6500*/  DADD R70, R26, R16 ;  /* 0x000000001a467229 */ /* 0x000fd00000000010 */
[----:B------:R-:W-:-:S08]  /*6510*/  DMUL R48, R70, R14 ;  /* 0x0000000e46307228 */ /* 0x000fd00000000000 */
[----:B------:R-:W-:Y:S01]  /*6520*/  DFMA R50, -R68, R48, R70 ;  /* 0x000000304432722b */ /* 0x000fe20000000146 */
[C---:B------:R-:W-:Y:S02]  /*6530*/  @P0 R2UR UR4, R64.reuse ;  /* 0x00000000400402ca */ /* 0x040fe400000e0000 */
[C---:B------:R-:W-:Y:S02]  /*6540*/  @P0 R2UR UR5, R65.reuse ;  /* 0x00000000410502ca */ /* 0x040fe400000e0000 */
[----:B------:R-:W-:Y:S02]  /*6550*/  @P0 R2UR UR6, R64 ;  /* 0x00000000400602ca */ /* 0x000fe400000e0000 */
[----:B------:R-:W-:Y:S01]  /*6560*/  @P0 R2UR UR7, R65 ;  /* 0x00000000410702ca */ /* 0x000fe200000e0000 */
[----:B------:R-:W-:Y:S01]  /*6570*/  DFMA R14, R14, R50, R48 ;  /* 0x000000320e0e722b */ /* 0x000fe20000000030 */
[----:B------:R-:W-:-:S09]  /*6580*/  FSETP.GEU.AND P1, PT, |R71|, 6.5827683646048100446e-37, PT ;  /* 0x036000004700780b */ /* 0x000fd20003f2e200 */
[----:B------:R-:W-:Y:S01]  /*6590*/  FFMA R0, RZ, R69, R15 ;  /* 0x00000045ff007223 */ /* 0x000fe2000000000f */
[----:B------:R0:W-:Y:S04]  /*65a0*/  @P0 STG.E.64 desc[UR4][R58.64+0x2920], R40 ;  /* 0x002920283a000986 */ /* 0x0001e8000c101b04 */
[----:B------:R0:W-:Y:S01]  /*65b0*/  @P0 STG.E.64 desc[UR6][R58.64+0x2918], R46 ;  /* 0x0029182e3a000986 */ /* 0x0001e2000c101b06 */
[----:B------:R-:W-:-:S13]  /*65c0*/  FSETP.GT.AND P0, PT, |R0|, 1.469367938527859385e-39, PT ;  /* 0x001000000000780b */ /* 0x000fda0003f04200 */
[----:B0-----:R-:W-:Y:S05]  /*65d0*/  @P0 BRA P1, `(.L_x_155) ;  /* 0x0000000000100947 */ /* 0x001fea0000800000 */
[----:B------:R-:W-:-:S07]  /*65e0*/  MOV R0, 0x6600 ;  /* 0x0000660000007802 */ /* 0x000fce0000000f00 */
[----:B-1----:R-:W-:Y:S05]  /*65f0*/  CALL.REL.NOINC `($__internal_0_$__cuda_sm20_div_rn_f64_full) ;  /* 0x000005d0001c7944 */ /* 0x002fea0003c00000 */
[----:B------:R-:W-:Y:S02]  /*6600*/  IMAD.MOV.U32 R14, RZ, RZ, R74 ;  /* 0x000000ffff0e7224 */ /* 0x000fe400078e004a */
[----:B------:R-:W-:-:S07]  /*6610*/  IMAD.MOV.U32 R15, RZ, RZ, R75 ;  /* 0x000000ffff0f7224 */ /* 0x000fce00078e004b */
.L_x_155:
[----:B------:R-:W-:Y:S05]  /*6620*/  BSYNC.RECONVERGENT B2 ;  /* 0x0000000000027941 */ /* 0x000fea0003800200 */
.L_x_154:
[----:B------:R-:W-:Y:S02]  /*6630*/  R2UR UR4, R64 ;  /* 0x00000000400472ca */ /* 0x000fe400000e0000 */
[----:B------:R-:W-:-:S13]  /*6640*/  R2UR UR5, R65 ;  /* 0x00000000410572ca */ /* 0x000fda00000e0000 */
[----:B------:R0:W-:Y:S01]  /*6650*/  STG.E.64 desc[UR4][R58.64+0x2928], R14 ;  /* 0x0029280e3a007986 */ /* 0x0001e2000c101b04 */
[----:B------:R-:W-:Y:S01]  /*6660*/  UMOV UR4, 0xff800000 ;  /* 0xff80000000047882 */ /* 0x000fe20000000000 */
[----:B------:R-:W-:Y:S02]  /*6670*/  UMOV UR5, 0x41cdcd64 ;  /* 0x41cdcd6400057882 */ /* 0x000fe40000000000 */
[----:B------:R-:W-:-:S14]  /*6680*/  DSETP.GEU.AND P0, PT, |R28|, UR4, PT ;  /* 0x000000041c007e2a */ /* 0x000fdc000bf0e200 */
[----:B0-----:R-:W-:Y:S05]  /*6690*/  @P0 BRA `(.L_x_156) ;  /* 0x0000000000a00947 */ /* 0x001fea0003800000 */
[----:B------:R-:W-:Y:S01]  /*66a0*/  DADD R40, R38, R24 ;  /* 0x0000000026287229 */ /* 0x000fe20000000018 */
[----:B------:R-:W-:Y:S01]  /*66b0*/  BSSY.RECONVERGENT B2, `(.L_x_157) ;  /* 0x0000013000027945 */ /* 0x000fe20003800200 */
[----:B------:R-:W-:-:S06]  /*66c0*/  DADD R70, R28, R26 ;  /* 0x000000001c467229 */ /* 0x000fcc000000001a */
[----:B------:R-:W-:Y:S01]  /*66d0*/  DADD R68, R22, R40 ;  /* 0x0000000016447229 */ /* 0x000fe20000000028 */
[----:B------:R-:W-:-:S03]  /*66e0*/  IMAD.MOV.U32 R40, RZ, RZ, 0x1 ;  /* 0x00000001ff287424 */ /* 0x000fc600078e00ff */
[----:B------:R-:W-:Y:S02]  /*66f0*/  FSETP.GEU.AND P1, PT, |R71|, 6.5827683646048100446e-37, PT ;  /* 0x036000004700780b */ /* 0x000fe40003f2e200 */
[----:B------:R-:W0:Y:S02]  /*6700*/  MUFU.RCP64H R41, R69 ;  /* 0x0000004500297308 */ /* 0x000e240000001800 */
        /* <DEDUP_REMOVED lines=11> */
[----:B------:R-:W-:-:S07]  /*67c0*/  MOV R0, 0x67e0 ;  /* 0x000067e000007802 */ /* 0x000fce0000000f00 */
[----:B-1----:R-:W-:Y:S05]  /*67d0*/  CALL.REL.NOINC `($__internal_0_$__cuda_sm20_div_rn_f64_full) ;  /* 0x000005cc00a47944 */ /* 0x002fea0003c00000 */
.L_x_158:
[----:B------:R-:W-:Y:S05]  /*67e0*/  BSYNC.RECONVERGENT B2 ;  /* 0x0000000000027941 */ /* 0x000fea0003800200 */
.L_x_157:
[----:B------:R-:W-:Y:S01]  /*67f0*/  R2UR UR4, R64 ;  /* 0x00000000400472ca */ /* 0x000fe200000e0000 */
[----:B------:R-:W-:Y:S01]  /*6800*/  DSETP.GEU.AND P0, PT, R74, R14, PT ;  /* 0x0000000e4a00722a */ /* 0x000fe20003f0e000 */
[----:B------:R-:W-:-:S13]  /*6810*/  R2UR UR5, R65 ;  /* 0x00000000410572ca */ /* 0x000fda00000e0000 */
[----:B------:R0:W-:Y:S01]  /*6820*/  STG.E.64 desc[UR4][R58.64+0x2910], R74 ;  /* 0x0029104a3a007986 */ /* 0x0001e2000c101b04 */
[----:B------:R-:W-:Y:S05]  /*6830*/  @P0 BRA `(.L_x_159) ;  /* 0x0000001000a00947 */ /* 0x000fea0003800000 */
[C---:B------:R-:W-:Y:S01]  /*6840*/  R2UR UR8, R64.reuse ;  /* 0x00000000400872ca */ /* 0x040fe200000e0000 */
[----:B------:R-:W-:Y:S01]  /*6850*/  IMAD.MOV.U32 R38, RZ, RZ, R20 ;  /* 0x000000ffff267224 */ /* 0x000fe200078e0014 */
[C---:B------:R-:W-:Y:S01]  /*6860*/  R2UR UR9, R65.reuse ;  /* 0x00000000410972ca */ /* 0x040fe200000e0000 */
[----:B------:R-:W-:Y:S01]  /*6870*/  IMAD.MOV.U32 R39, RZ, RZ, R21 ;  /* 0x000000ffff277224 */ /* 0x000fe200078e0015 */
[C---:B------:R-:W-:Y:S01]  /*6880*/  R2UR UR4, R64.reuse ;  /* 0x00000000400472ca */ /* 0x040fe200000e0000 */
[----:B------:R-:W-:Y:S01]  /*6890*/  IMAD.MOV.U32 R28, RZ, RZ, R16 ;  /* 0x000000ffff1c7224 */ /* 0x000fe200078e0010 */
[C---:B------:R-:W-:Y:S01]  /*68a0*/  R2UR UR5, R65.reuse ;  /* 0x00000000410572ca */ /* 0x040fe200000e0000 */
[----:B------:R-:W-:Y:S01]  /*68b0*/  IMAD.MOV.U32 R29, RZ, RZ, R17 ;  /* 0x000000ffff1d7224 */ /* 0x000fe200078e0011 */
[----:B------:R-:W-:Y:S02]  /*68c0*/  R2UR UR6, R64 ;  /* 0x00000000400672ca */ /* 0x000fe400000e0000 */
[----:B------:R-:W-:-:S05]  /*68d0*/  R2UR UR7, R65 ;  /* 0x00000000410772ca */ /* 0x000fca00000e0000 */
[----:B------:R2:W-:Y:S04]  /*68e0*/  STG.E.64 desc[UR8][R58.64+0x2910], R14 ;  /* 0x0029100e3a007986 */ /* 0x0005e8000c101b08 */
[----:B------:R2:W-:Y:S04]  /*68f0*/  STG.E.64 desc[UR4][R58.64+0x2900], R20 ;  /* 0x002900143a007986 */ /* 0x0005e8000c101b04 */
[----:B------:R2:W-:Y:S01]  /*6900*/  STG.E.64 desc[UR6][R58.64+0x2908], R16 ;  /* 0x002908103a007986 */ /* 0x0005e2000c101b06 */
[----:B------:R-:W-:Y:S05]  /*6910*/  BRA `(.L_x_159) ;  /* 0x0000001000687947 */ /* 0x000fea0003800000 */
.L_x_156:
        /* <DEDUP_REMOVED lines=14> */
.L_x_153:
[----:B------:R-:W-:Y:S01]  /*6a00*/  IMAD R16, R16, -0x18, R17 ;  /* 0xffffffe810107824 */ /* 0x000fe200078e0211 */
[----:B------:R-:W0:Y:S01]  /*6a10*/  LDC.64 R14, c[0x3][R35+0x4e20] ;  /* 0x00d38800230e7b82 */ /* 0x000e220000000a00 */
[----:B------:R-:W-:Y:S02]  /*6a20*/  R2UR UR4, R64 ;  /* 0x00000000400472ca */ /* 0x000fe400000e0000 */
[C---:B------:R-:W-:Y:S02]  /*6a30*/  R2UR UR5, R65.reuse ;  /* 0x00000000410572ca */ /* 0x040fe400000e0000 */
[----:B------:R-:W-:Y:S02]  /*6a40*/  LEA R48, R16, 0x10000, 0x3 ;  /* 0x0001000010307811 */ /* 0x000fe400078e18ff */
[----:B------:R-:W-:Y:S02]  /*6a50*/  R2UR UR8, R64 ;  /* 0x00000000400872ca */ /* 0x000fe400000e0000 */
[----:B------:R-:W0:Y:S01]  /*6a60*/  LDC.64 R20, c[0x3][R48+-0x4a38] ;  /* 0x00ed720030147b82 */ /* 0x000e220000000a00 */
[----:B------:R-:W-:-:S02]  /*6a70*/  R2UR UR9, R65 ;  /* 0x00000000410972ca */ /* 0x000fc400000e0000 */
[C---:B------:R-:W-:Y:S02]  /*6a80*/  R2UR UR10, R64.reuse ;  /* 0x00000000400a72ca */ /* 0x040fe400000e0000 */
[C---:B------:R-:W-:Y:S02]  /*6a90*/  R2UR UR11, R65.reuse ;  /* 0x00000000410b72ca */ /* 0x040fe400000e0000 */
[----:B------:R-:W-:Y:S01]  /*6aa0*/  R2UR UR6, R64 ;  /* 0x00000000400672ca */ /* 0x000fe200000e0000 */
[----:B------:R-:W2:Y:S01]  /*6ab0*/  LDG.E.64 R24, desc[UR4][R58.64+0x28b8] ;  /* 0x0028b8043a187981 */ /* 0x000ea2000c1e1b00 */
[----:B------:R-:W-:-:S03]  /*6ac0*/  R2UR UR7, R65 ;  /* 0x00000000410772ca */ /* 0x000fc600000e0000 */
[----:B------:R-:W4:Y:S10]  /*6ad0*/  LDG.E.64 R26, desc[UR4][R58.64+0x28b0] ;  /* 0x0028b0043a1a7981 */ /* 0x000f34000c1e1b00 */
[----:B------:R-:W5:Y:S01]  /*6ae0*/  LDG.E.64 R22, desc[UR6][R58.64+0x28c0] ;  /* 0x0028c0063a167981 */ /* 0x000f62000c1e1b00 */
[----:B0-----:R-:W-:-:S07]  /*6af0*/  DADD R20, R20, R14 ;  /* 0x0000000014147229 */ /* 0x001fce000000000e */
[----:B------:R0:W-:Y:S04]  /*6b00*/  STG.E.64 desc[UR4][R58.64+0x2918], R20 ;  /* 0x002918143a007986 */ /* 0x0001e8000c101b04 */
[----:B------:R-:W3:Y:S04]  /*6b10*/  LDG.E.S8 R15, desc[UR8][R42.64+0x1b] ;  /* 0x00001b082a0f7981 */ /* 0x000ee8000c1e1300 */
[----:B------:R-:W3:Y:S04]  /*6b20*/  LDG.E.S8 R16, desc[UR10][R42.64+0x1a] ;  /* 0x00001a0a2a107981 */ /* 0x000ee8000c1e1300 */
[----:B------:R-:W2:Y:S01]  /*6b30*/  LDG.E.S8 R14, desc[UR6][R44.64] ;  /* 0x000000062c0e7981 */ /* 0x000ea2000c1e1300 */
[----:B------:R-:W-:Y:S01]  /*6b40*/  BSSY.RECONVERGENT B2, `(.L_x_160) ;  /* 0x000002a000027945 */ /* 0x000fe20003800200 */
[--C-:B---3--:R-:W-:Y:S01]  /*6b50*/  PRMT R17, R16, 0x5410, R15.reuse ;  /* 0x0000541010117816 */ /* 0x108fe2000000000f */
[----:B--2---:R-:W-:-:S04]  /*6b60*/  IMAD R15, R14, 0x5, R15 ;  /* 0x000000050e0f7824 */ /* 0x004fc800078e020f */
[----:B------:R-:W-:Y:S01]  /*6b70*/  IDP.2A.LO.S16.U8 R17, R17, R50, R14 ;  /* 0x0000003211117226 */ /* 0x000fe2000000120e */
[----:B------:R-:W-:-:S03]  /*6b80*/  LEA R37, R15, 0x10000, 0x3 ;  /* 0x000100000f257811 */ /* 0x000fc600078e18ff */
[----:B------:R-:W-:Y:S02]  /*6b90*/  IMAD R0, R17, 0x8, R0 ;  /* 0x0000000811007824 */ /* 0x000fe400078e0200 */
[----:B------:R-:W2:Y:S08]  /*6ba0*/  LDC.64 R16, c[0x3][R37+-0x4970] ;  /* 0x00eda40025107b82 */ /* 0x000eb00000000a00 */
[----:B------:R-:W2:Y:S02]  /*6bb0*/  LDC.64 R14, c[0x3][R0+0x5208] ;  /* 0x00d48200000e7b82 */ /* 0x000ea40000000a00 */
[----:B--2---:R-:W-:-:S08]  /*6bc0*/  DADD R16, R16, R14 ;  /* 0x0000000010107229 */ /* 0x004fd0000000000e */
[----:B------:R-:W-:-:S14]  /*6bd0*/  DSETP.GT.AND P0, PT, |R16|, R10, PT ;  /* 0x0000000a1000722a */ /* 0x000fdc0003f04200 */
[----:B0-----:R-:W-:Y:S02]  /*6be0*/  @P0 IMAD.MOV.U32 R20, RZ, RZ, 0x0 ;  /* 0x00000000ff140424 */ /* 0x001fe400078e00ff */
[----:B------:R-:W-:-:S06]  /*6bf0*/  @P0 IMAD.MOV.U32 R21, RZ, RZ, -0x40100000 ;  /* 0xbff00000ff150424 */ /* 0x000fcc00078e00ff */
[----:B------:R-:W-:-:S08]  /*6c00*/  DADD R14, R24, R20 ;  /* 0x00000000180e7229 */ /* 0x000fd00000000014 */
[----:B-----5:R-:W-:-:S06]  /*6c10*/  DADD R68, R14, R22 ;  /* 0x000000000e447229 */ /* 0x020fcc0000000016 */
        /* <DEDUP_REMOVED lines=10> */
[----:B----4-:R-:W-:-:S08]  /*6cc0*/  DADD R70, R26, R16 ;  /* 0x000000001a467229 */ /* 0x010fd00000000010 */
        /* <DEDUP_REMOVED lines=17> */
.L_x_161:
[----:B------:R-:W-:Y:S05]  /*6de0*/  BSYNC.RECONVERGENT B2 ;  /* 0x0000000000027941 */ /* 0x000fea0003800200 */
.L_x_160:
        /* <DEDUP_REMOVED lines=27> */
.L_x_164:
[----:B------:R-:W-:Y:S05]  /*6fa0*/  BSYNC.RECONVERGENT B2 ;  /* 0x0000000000027941 */ /* 0x000fea0003800200 */
.L_x_163:
        /* <DEDUP_REMOVED lines=19> */
.L_x_162:
        /* <DEDUP_REMOVED lines=14> */
.L_x_152:
        /* <DEDUP_REMOVED lines=10> */
[----:B------:R-:W-:Y:S05]  /*7260*/  @!P0 BRA `(.L_x_165) ;  /* 0x0000000000288947 */ /* 0x000fea0003800000 */
[C---:B------:R-:W-:Y:S02]  /*7270*/  R2UR UR4, R64.reuse ;  /* 0x00000000400472ca */ /* 0x040fe400000e0000 */
[C---:B------:R-:W-:Y:S02]  /*7280*/  R2UR UR5, R65.reuse ;  /* 0x00000000410572ca */ /* 0x040fe400000e0000 */
[C---:B------:R-:W-:Y:S02]  /*7290*/  R2UR UR6, R64.reuse ;  /* 0x00000000400672ca */ /* 0x040fe400000e0000 */
[C---:B------:R-:W-:Y:S02]  /*72a0*/  R2UR UR7, R65.reuse ;  /* 0x00000000410772ca */ /* 0x040fe400000e0000 */
[----:B------:R-:W-:Y:S02]  /*72b0*/  R2UR UR8, R64 ;  /* 0x00000000400872ca */ /* 0x000fe400000e0000 */
[----:B------:R-:W-:-:S05]  /*72c0*/  R2UR UR9, R65 ;  /* 0x00000000410972ca */ /* 0x000fca00000e0000 */
[----:B------:R0:W5:Y:S04]  /*72d0*/  LDG.E.64 R26, desc[UR4][R58.64+0x28b0] ;  /* 0x0028b0043a1a7981 */ /* 0x000168000c1e1b00 */
[----:B------:R0:W5:Y:S04]  /*72e0*/  LDG.E.64 R24, desc[UR6][R58.64+0x28b8] ;  /* 0x0028b8063a187981 */ /* 0x000168000c1e1b00 */
[----:B------:R0:W5:Y:S01]  /*72f0*/  LDG.E.64 R22, desc[UR8][R58.64+0x28c0] ;  /* 0x0028c0083a167981 */ /* 0x000162000c1e1b00 */
[----:B------:R-:W-:Y:S05]  /*7300*/  BRA `(.L_x_159) ;  /* 0x0000000400ec7947 */ /* 0x000fea0003800000 */
.L_x_165:
        /* <DEDUP_REMOVED lines=8> */
[----:B------:R-:W-:Y:S02]  /*7390*/  R2UR UR6, R64 ;  /* 0x00000000400672ca */ /* 0x000fe400000e0000 */
[----:B------:R-:W-:Y:S02]  /*73a0*/  R2UR UR7, R65 ;  /* 0x00000000410772ca */ /* 0x000fe400000e0000 */
[----:B------:R-:W2:Y:S04]  /*73b0*/  LDG.E.64 R24, desc[UR4][R58.64+0x28b8] ;  /* 0x0028b8043a187981 */ /* 0x000ea8000c1e1b00 */
[----:B------:R-:W4:Y:S07]  /*73c0*/  LDG.E.64 R26, desc[UR4][R58.64+0x28b0] ;  /* 0x0028b0043a1a7981 */ /* 0x000f2e000c1e1b00 */
[----:B------:R-:W5:Y:S01]  /*73d0*/  LDG.E.64 R22, desc[UR6][R58.64+0x28c0] ;  /* 0x0028c0063a167981 */ /* 0x000f62000c1e1b00 */
[----:B0-----:R-:W-:-:S07]  /*73e0*/  DADD R20, R14, R20 ;  /* 0x000000000e147229 */ /* 0x001fce0000000014 */
[----:B------:R0:W-:Y:S04]  /*73f0*/  STG.E.64 desc[UR4][R58.64+0x2918], R20 ;  /* 0x002918143a007986 */ /* 0x0001e8000c101b04 */
[----:B------:R-:W3:Y:S04]  /*7400*/  LDG.E.U8 R14, desc[UR8][R42.64+0x1b] ;  /* 0x00001b082a0e7981 */ /* 0x000ee8000c1e1100 */
[----:B------:R-:W2:Y:S04]  /*7410*/  LDG.E.S8 R0, desc[UR6][R44.64] ;  /* 0x000000062c007981 */ /* 0x000ea8000c1e1300 */
[----:B------:R-:W4:Y:S01]  /*7420*/  LDG.E.S8 R15, desc[UR4][R44.64+-0x1] ;  /* 0xffffff042c0f7981 */ /* 0x000f22000c1e1300 */
[----:B------:R-:W-:Y:S01]  /*7430*/  BSSY.RECONVERGENT B2, `(.L_x_166) ;  /* 0x000002c000027945 */ /* 0x000fe20003800200 */
[----:B---3--:R-:W-:-:S02]  /*7440*/  PRMT R35, R14, 0x8880, RZ ;  /* 0x000088800e237816 */ /* 0x008fc400000000ff */
[----:B------:R-:W-:-:S03]  /*7450*/  PRMT R17, R14, 0x8880, RZ ;  /* 0x000088800e117816 */ /* 0x000fc600000000ff */
[----:B--2---:R-:W-:-:S04]  /*7460*/  IMAD R0, R0, 0x5, R35 ;  /* 0x0000000500007824 */ /* 0x004fc800078e0223 */
[----:B------:R-:W-:Y:S01]  /*7470*/  IMAD R14, R17, 0x18, R0 ;  /* 0x00000018110e7824 */ /* 0x000fe200078e0200 */
[----:B------:R-:W-:-:S03]  /*7480*/  LEA R35, R0, 0x10000, 0x3 ;  /* 0x0001000000237811 */ /* 0x000fc600078e18ff */
[----:B----4-:R-:W-:-:S04]  /*7490*/  IMAD.IADD R14, R15, 0x1, R14 ;  /* 0x000000010f0e7824 */ /* 0x010fc800078e020e */
[----:B------:R-:W-:Y:S01]  /*74a0*/  IMAD.SHL.U32 R0, R14, 0x8, RZ ;  /* 0x000000080e007824 */ /* 0x000fe200078e00ff */
        /* <DEDUP_REMOVED lines=36> */
.L_x_167:
[----:B------:R-:W-:Y:S05]  /*76f0*/  BSYNC.RECONVERGENT B2 ;  /* 0x0000000000027941 */ /* 0x000fea0003800200 */
.L_x_166:
        /* <DEDUP_REMOVED lines=27> */
.L_x_170:
[----:B------:R-:W-:Y:S05]  /*78b0*/  BSYNC.RECONVERGENT B2 ;  /* 0x0000000000027941 */ /* 0x000fea0003800200 */
.L_x_169:
        /* <DEDUP_REMOVED lines=19> */
.L_x_168:
        /* <DEDUP_REMOVED lines=12> */
[----:B------:R0:W-:Y:S02]  /*7ab0*/  STG.E.64 desc[UR6][R58.64+0x2908], R16 ;  /* 0x002908103a007986 */ /* 0x0001e4000c101b06 */
.L_x_159:
[----:B------:R-:W-:Y:S05]  /*7ac0*/  BSYNC.RECONVERGENT B0 ;  /* 0x0000000000007941 */ /* 0x000fea0003800200 */
.L_x_151:
[C---:B------:R-:W-:Y:S02]  /*7ad0*/  R2UR UR4, R64.reuse ;  /* 0x00000000400472ca */ /* 0x040fe400000e0000 */
[C---:B------:R-:W-:Y:S02]  /*7ae0*/  R2UR UR5, R65.reuse ;  /* 0x00000000410572ca */ /* 0x040fe400000e0000 */
[----:B------:R-:W-:Y:S02]  /*7af0*/  R2UR UR6, R64 ;  /* 0x00000000400672ca */ /* 0x000fe400000e0000 */
[----:B------:R-:W-:-:S09]  /*7b00*/  R2UR UR7, R65 ;  /* 0x00000000410772ca */ /* 0x000fd200000e0000 */
[----:B------:R-:W3:Y:S04]  /*7b10*/  LDG.E.S8 R0, desc[UR4][R44.64] ;  /* 0x000000042c007981 */ /* 0x000ee8000c1e1300 */
[----:B0-2-4-:R-:W3:Y:S01]  /*7b20*/  LDG.E.S8 R15, desc[UR6][R42.64+0x1b] ;  /* 0x00001b062a0f7981 */ /* 0x015ee2000c1e1300 */
[----:B------:R-:W-:Y:S02]  /*7b30*/  R2UR UR8, R64 ;  /* 0x00000000400872ca */ /* 0x000fe400000e0000 */
[----:B------:R-:W-:Y:S01]  /*7b40*/  R2UR UR9, R65 ;  /* 0x00000000410972ca */ /* 0x000fe200000e0000 */
[----:B---3--:R-:W-:-:S05]  /*7b50*/  IMAD R0, R0, 0x5, R15 ;  /* 0x0000000500007824 */ /* 0x008fca00078e020f */
[----:B------:R-:W-:-:S06]  /*7b60*/  LEA R14, R0, 0x10000, 0x3 ;  /* 0x00010000000e7811 */ /* 0x000fcc00078e18ff */
[----:B------:R-:W0:Y:S02]  /*7b70*/  LDC.64 R14, c[0x3][R14+-0x4a38] ;  /* 0x00ed72000e0e7b82 */ /* 0x000e240000000a00 */
[----:B0-----:R0:W-:Y:S04]  /*7b80*/  STG.E.64 desc[UR4][R58.64+0x2918], R14 ;  /* 0x0029180e3a007986 */ /* 0x0011e8000c101b04 */
[----:B------:R-:W2:Y:S04]  /*7b90*/  LDG.E.S8 R0, desc[UR6][R44.64] ;  /* 0x000000062c007981 */ /* 0x000ea8000c1e1300 */
[----:B------:R-:W2:Y:S01]  /*7ba0*/  LDG.E.S8 R17, desc[UR8][R42.64+0x1b] ;  /* 0x00001b082a117981 */ /* 0x000ea2000c1e1300 */
[----:B-----5:R-:W-:Y:S01]  /*7bb0*/  DADD R24, R14, R24 ;  /* 0x000000000e187229 */ /* 0x020fe20000000018 */
[----:B------:R-:W-:Y:S01]  /*7bc0*/  IMAD.MOV.U32 R20, RZ, RZ, 0x1 ;  /* 0x00000001ff147424 */ /* 0x000fe200078e00ff */
[----:B------:R-:W-:Y:S06]  /*7bd0*/  BSSY.RECONVERGENT B0, `(.L_x_171) ;  /* 0x0000016000007945 */ /* 0x000fec0003800200 */
[----:B------:R-:W-:-:S06]  /*7be0*/  DADD R68, R24, R22 ;  /* 0x0000000018447229 */ /* 0x000fcc0000000016 */
[----:B------:R-:W3:Y:S02]  /*7bf0*/  MUFU.RCP64H R21, R69 ;  /* 0x0000004500157308 */ /* 0x000ee40000001800 */
[----:B---3--:R-:W-:-:S08]  /*7c00*/  DFMA R22, -R68, R20, 1 ;  /* 0x3ff000004416742b */ /* 0x008fd00000000114 */
[----:B------:R-:W-:-:S08]  /*7c10*/  DFMA R22, R22, R22, R22 ;  /* 0x000000161616722b */ /* 0x000fd00000000016 */
[----:B------:R-:W-:-:S08]  /*7c20*/  DFMA R22, R20, R22, R20 ;  /* 0x000000161416722b */ /* 0x000fd00000000014 */
[----:B------:R-:W-:-:S08]  /*7c30*/  DFMA R20, -R68, R22, 1 ;  /* 0x3ff000004414742b */ /* 0x000fd00000000116 */
[----:B------:R-:W-:Y:S01]  /*7c40*/  DFMA R20, R22, R20, R22 ;  /* 0x000000141614722b */ /* 0x000fe20000000016 */
[----:B--2---:R-:W-:-:S05]  /*7c50*/  IMAD R0, R0, 0x5, R17 ;  /* 0x0000000500007824 */ /* 0x004fca00078e0211 */
[----:B------:R-:W-:-:S06]  /*7c60*/  LEA R16, R0, 0x10000, 0x3 ;  /* 0x0001000000107811 */ /* 0x000fcc00078e18ff */
[----:B------:R-:W2:Y:S02]  /*7c70*/  LDC.64 R16, c[0x3][R16+-0x4970] ;  /* 0x00eda40010107b82 */ /* 0x000ea40000000a00 */
[----:B--2---:R-:W-:Y:S01]  /*7c80*/  DADD R70, R16, R26 ;  /* 0x0000000010467229 */ /* 0x004fe2000000001a */
[----:B------:R0:W-:Y:S07]  /*7c90*/  STG.E.64 desc[UR4][R58.64+0x2920], R16 ;  /* 0x002920103a007986 */ /* 0x0001ee000c101b04 */
[----:B------:R-:W-:-:S02]  /*7ca0*/  DMUL R74, R70, R20 ;  /* 0x00000014464a7228 */ /* 0x000fc40000000000 */
[----:B------:R-:W-:-:S06]  /*7cb0*/  FSETP.GEU.AND P1, PT, |R71|, 6.5827683646048100446e-37, PT ;  /* 0x036000004700780b */ /* 0x000fcc0003f2e200 */
[----:B------:R-:W-:-:S08]  /*7cc0*/  DFMA R22, -R68, R74, R70 ;  /* 0x0000004a4416722b */ /* 0x000fd00000000146 */
[----:B------:R-:W-:-:S10]  /*7cd0*/  DFMA R74, R20, R22, R74 ;  /* 0x00000016144a722b */ /* 0x000fd4000000004a */
[----:B------:R-:W-:-:S05]  /*7ce0*/  FFMA R0, RZ, R69, R75 ;  /* 0x00000045ff007223 */ /* 0x000fca000000004b */
[----:B------:R-:W-:-:S13]  /*7cf0*/  FSETP.GT.AND P0, PT, |R0|, 1.469367938527859385e-39, PT ;  /* 0x001000000000780b */ /* 0x000fda0003f04200 */
[----:B0-----:R-:W-:Y:S05]  /*7d00*/  @P0 BRA P1, `(.L_x_172) ;  /* 0x0000000000080947 */ /* 0x001fea0000800000 */
[----:B------:R-:W-:-:S07]  /*7d10*/  MOV R0, 0x7d30 ;  /* 0x00007d3000007802 */ /* 0x000fce0000000f00 */
[----:B-1----:R-:W-:Y:S05]  /*7d20*/  CALL.REL.NOINC `($__internal_0_$__cuda_sm20_div_rn_f64_full) ;  /* 0x000005b800507944 */ /* 0x002fea0003c00000 */
.L_x_172:
[----:B------:R-:W-:Y:S05]  /*7d30*/  BSYNC.RECONVERGENT B0 ;  /* 0x0000000000007941 */ /* 0x000fea0003800200 */
.L_x_171:
[----:B------:R-:W-:Y:S01]  /*7d40*/  R2UR UR4, R64 ;  /* 0x00000000400472ca */ /* 0x000fe200000e0000 */
[----:B------:R-:W-:Y:S01]  /*7d50*/  DSETP.GEU.AND P0, PT, |R28|, R10, PT ;  /* 0x0000000a1c00722a */ /* 0x000fe20003f0e200 */
[----:B------:R-:W-:-:S13]  /*7d60*/  R2UR UR5, R65 ;  /* 0x00000000410572ca */ /* 0x000fda00000e0000 */
[----:B------:R0:W-:Y:S01]  /*7d70*/  STG.E.64 desc[UR4][R58.64+0x2928], R74 ;  /* 0x0029284a3a007986 */ /* 0x0001e2000c101b04 */
[----:B------:R-:W-:Y:S05]  /*7d80*/  @P0 BRA `(.L_x_173) ;  /* 0x00000000004c0947 */ /* 0x000fea0003800000 */
[----:B------:R-:W-:Y:S02]  /*7d90*/  R2UR UR4, R64 ;  /* 0x00000000400472ca */ /* 0x000fe400000e0000 */
[----:B------:R-:W-:-:S13]  /*7da0*/  R2UR UR5, R65 ;  /* 0x00000000410572ca */ /* 0x000fda00000e0000 */
[----:B------:R-:W2:Y:S02]  /*7db0*/  LDG.E.64 R20, desc[UR4][R58.64+0x2910] ;  /* 0x002910043a147981 */ /* 0x000ea4000c1e1b00 */
[----:B--2---:R-:W-:-:S14]  /*7dc0*/  DSETP.GEU.AND P0, PT, R20, R74, PT ;  /* 0x0000004a1400722a */ /* 0x004fdc0003f0e000 */
[C---:B------:R-:W-:Y:S02]  /*7dd0*/  @!P0 R2UR UR4, R64.reuse ;  /* 0x00000000400482ca */ /* 0x040fe400000e0000 */
[C---:B------:R-:W-:Y:S02]  /*7de0*/  @!P0 R2UR UR5, R65.reuse ;  /* 0x00000000410582ca */ /* 0x040fe400000e0000 */
[C---:B------:R-:W-:Y:S02]  /*7df0*/  @!P0 R2UR UR6, R64.reuse ;  /* 0x00000000400682ca */ /* 0x040fe400000e0000 */
[C---:B------:R-:W-:Y:S02]  /*7e00*/  @!P0 R2UR UR7, R65.reuse ;  /* 0x00000000410782ca */ /* 0x040fe400000e0000 */
[----:B------:R-:W-:Y:S02]  /*7e10*/  @P0 R2UR UR8, R64 ;  /* 0x00000000400802ca */ /* 0x000fe400000e0000 */
[----:B------:R-:W-:-:S02]  /*7e20*/  @P0 R2UR UR9, R65 ;  /* 0x00000000410902ca */ /* 0x000fc400000e0000 */
[----:B------:R-:W-:Y:S02]  /*7e30*/  @P0 R2UR UR10, R64 ;  /* 0x00000000400a02ca */ /* 0x000fe400000e0000 */
[----:B------:R-:W-:Y:S01]  /*7e40*/  @P0 R2UR UR11, R65 ;  /* 0x00000000410b02ca */ /* 0x000fe200000e0000 */
[----:B------:R2:W-:Y:S04]  /*7e50*/  @!P0 STG.E.64 desc[UR4][R58.64+0x28f0], R14 ;  /* 0x0028f00e3a008986 */ /* 0x0005e8000c101b04 */
[----:B------:R2:W-:Y:S04]  /*7e60*/  @!P0 STG.E.64 desc[UR6][R58.64+0x28f8], R16 ;  /* 0x0028f8103a008986 */ /* 0x0005e8000c101b06 */
[----:B------:R2:W-:Y:S04]  /*7e70*/  @P0 STG.E.64 desc[UR8][R58.64+0x28f0], R38 ;  /* 0x0028f0263a000986 */ /* 0x0005e8000c101b08 */
[----:B------:R2:W-:Y:S01]  /*7e80*/  @P0 STG.E.64 desc[UR10][R58.64+0x28f8], R28 ;  /* 0x0028f81c3a000986 */ /* 0x0005e2000c101b0a */
[----:B------:R-:W-:-:S02]  /*7e90*/  @P0 IMAD.MOV.U32 R16, RZ, RZ, R28 ;  /* 0x000000ffff100224 */ /* 0x000fc400078e001c */
[----:B------:R-:W-:Y:S01]  /*7ea0*/  @P0 IMAD.MOV.U32 R17, RZ, RZ, R29 ;  /* 0x000000ffff110224 */ /* 0x000fe200078e001d */
[----:B------:R-:W-:Y:S06]  /*7eb0*/  BRA `(.L_x_150) ;  /* 0x0000000000187947 */ /* 0x000fec0003800000 */
.L_x_173:
[C---:B------:R-:W-:Y:S02]  /*7ec0*/  R2UR UR4, R64.reuse ;  /* 0x00000000400472ca */ /* 0x040fe400000e0000 */
[C---:B------:R-:W-:Y:S02]  /*7ed0*/  R2UR UR5, R65.reuse ;  /* 0x00000000410572ca */ /* 0x040fe400000e0000 */
[----:B------:R-:W-:Y:S02]  /*7ee0*/  R2UR UR6, R64 ;  /* 0x00000000400672ca */ /* 0x000fe400000e0000 */
[----:B------:R-:W-:-:S09]  /*7ef0*/  R2UR UR7, R65 ;  /* 0x00000000410772ca */ /* 0x000fd200000e0000 */
[----:B------:R4:W-:Y:S04]  /*7f00*/  STG.E.64 desc[UR4][R58.64+0x28f0], R14 ;  /* 0x0028f00e3a007986 */ /* 0x0009e8000c101b04 */
[----:B------:R4:W-:Y:S02]  /*7f10*/  STG.E.64 desc[UR6][R58.64+0x28f8], R16 ;  /* 0x0028f8103a007986 */ /* 0x0009e4000c101b06 */
.L_x_150:
[----:B------:R-:W-:Y:S05]  /*7f20*/  BSYNC.RECONVERGENT B1 ;  /* 0x0000000000017941 */ /* 0x000fea0003800200 */
.L_x_148:
[----:B-----5:R-:W-:Y:S01]  /*7f30*/  DSETP.GEU.AND P0, PT, |R16|, R10, PT ;  /* 0x0000000a1000722a */ /* 0x020fe20003f0e200 */
[----:B------:R-:W-:-:S13]  /*7f40*/  BSSY.RECONVERGENT B0, `(.L_x_174) ;  /* 0x000001a000007945 */ /* 0x000fda0003800200 */
[----:B------:R-:W-:Y:S05]  /*7f50*/  @P0 BRA `(.L_x_175) ;  /* 0x0000000000600947 */ /* 0x000fea0003800000 */
[C---:B------:R-:W-:Y:S01]  /*7f60*/  R2UR UR4, R64.reuse ;  /* 0x00000000400472ca */ /* 0x040fe200000e0000 */
[----:B------:R-:W5:Y:S01]  /*7f70*/  LDC.64 R20, c[0x0][0x3c0] ;  /* 0x0000f000ff147b82 */ /* 0x000f620000000a00 */
[C---:B------:R-:W-:Y:S02]  /*7f80*/  R2UR UR5, R65.reuse ;  /* 0x00000000410572ca */ /* 0x040fe400000e0000 */
[----:B------:R-:W-:Y:S02]  /*7f90*/  R2UR UR6, R64 ;  /* 0x00000000400672ca */ /* 0x000fe400000e0000 */
[----:B------:R-:W-:-:S09]  /*7fa0*/  R2UR UR7, R65 ;  /* 0x00000000410772ca */ /* 0x000fd200000e0000 */
[----:B------:R-:W3:Y:S04]  /*7fb0*/  LDG.E R0, desc[UR4][R60.64+0x1a4] ;  /* 0x0001a4043c007981 */ /* 0x000ee8000c1e1900 */
[----:B0-2-4-:R-:W2:Y:S04]  /*7fc0*/  LDG.E R14, desc[UR6][R60.64+0x1a8] ;  /* 0x0001a8063c0e7981 */ /* 0x015ea8000c1e1900 */
[----:B------:R-:W4:Y:S01]  /*7fd0*/  LDG.E.64 R10, desc[UR4][R58.64+0x28f0] ;  /* 0x0028f0043a0a7981 */ /* 0x000f22000c1e1b00 */
[----:B------:R-:W-:Y:S02]  /*7fe0*/  R2UR UR8, R64 ;  /* 0x00000000400872ca */ /* 0x000fe400000e0000 */
[----:B------:R-:W-:Y:S01]  /*7ff0*/  R2UR UR9, R65 ;  /* 0x00000000410972ca */ /* 0x000fe200000e0000 */
[----:B---3--:R-:W-:-:S02]  /*8000*/  VIADD R15, R0, 0xffffffff ;  /* 0xffffffff000f7836 */ /* 0x008fc40000000000 */
[----:B--2---:R-:W-:-:S04]  /*8010*/  IMAD R14, R3, 0x533, R14 ;  /* 0x00000533030e7824 */ /* 0x004fc800078e020e */
[----:B------:R-:W-:-:S04]  /*8020*/  IMAD R14, R36, R15, R14 ;  /* 0x0000000f240e7224 */ /* 0x000fc800078e020e */
[----:B------:R-:W-:-:S04]  /*8030*/  VIADD R15, R14, 0x270 ;  /* 0x000002700e0f7836 */ /* 0x000fc80000000000 */
[----:B-----5:R-:W-:-:S05]  /*8040*/  IMAD.WIDE R14, R15, 0x8, R20 ;  /* 0x000000080f0e7825 */ /* 0x020fca00078e0214 */
[----:B----4-:R0:W-:Y:S04]  /*8050*/  STG.E.64 desc[UR4][R14.64], R10 ;  /* 0x0000000a0e007986 */ /* 0x0101e8000c101b04 */
[----:B------:R-:W2:Y:S04]  /*8060*/  LDG.E R0, desc[UR6][R60.64+0x1a4] ;  /* 0x0001a4063c007981 */ /* 0x000ea8000c1e1900 */
[----:B------:R-:W3:Y:S04]  /*8070*/  LDG.E R25, desc[UR8][R60.64+0x1a8] ;  /* 0x0001a8083c197981 */ /* 0x000ee8000c1e1900 */
[----:B------:R-:W4:Y:S01]  /*8080*/  LDG.E.64 R16, desc[UR4][R58.64+0x28f8] ;  /* 0x0028f8043a107981 */ /* 0x000f22000c1e1b00 */
[----:B--2---:R-:W-:-:S02]  /*8090*/  VIADD R23, R0, 0xffffffff ;  /* 0xffffffff00177836 */ /* 0x004fc40000000000 */
[----:B---3--:R-:W-:-:S04]  /*80a0*/  IMAD.IADD R25, R6, 0x1, R25 ;  /* 0x0000000106197824 */ /* 0x008fc800078e0219 */
[----:B------:R-:W-:-:S04]  /*80b0*/  IMAD R23, R36, R23, R25 ;  /* 0x0000001724177224 */ /* 0x000fc800078e0219 */
[----:B------:R-:W-:-:S05]  /*80c0*/  IMAD.WIDE R20, R23, 0x8, R20 ;  /* 0x0000000817147825 */ /* 0x000fca00078e0214 */
[----:B----4-:R0:W-:Y:S02]  /*80d0*/  STG.E.64 desc[UR4][R20.64], R16 ;  /* 0x0000001014007986 */ /* 0x0101e4000c101b04 */
.L_x_175:
[----:B------:R-:W-:Y:S05]  /*80e0*/  BSYNC.RECONVERGENT B0 ;  /* 0x0000000000007941 */ /* 0x000fea0003800200 */
.L_x_174:
[C---:B------:R-:W-:Y:S02]  /*80f0*/  R2UR UR4, R64.reuse ;  /* 0x00000000400472ca */ /* 0x040fe400000e0000 */
[C---:B------:R-:W-:Y:S02]  /*8100*/  R2UR UR5, R65.reuse ;  /* 0x00000000410572ca */ /* 0x040fe400000e0000 */
[----:B------:R-:W-:Y:S02]  /*8110*/  R2UR UR6, R64 ;  /* 0x00000000400672ca */ /* 0x000fe400000e0000 */
[----:B------:R-:W-:-:S09]  /*8120*/  R2UR UR7, R65 ;  /* 0x00000000410772ca */ /* 0x000fd200000e0000 */
[----:B--2---:R-:W2:Y:S04]  /*8130*/  LDG.E R29, desc[UR4][R60.64+0x1a4] ;  /* 0x0001a4043c1d7981 */ /* 0x004ea8000c1e1900 */
[----:B------:R-:W2:Y:S02]  /*8140*/  LDG.E R28, desc[UR6][R60.64+0x1a8] ;  /* 0x0001a8063c1c7981 */ /* 0x000ea4000c1e1900 */
[----:B--2---:R-:W-:-:S04]  /*8150*/  VIMNMX R0, PT, PT, R29, R28, PT ;  /* 0x0000001c1d007248 */ /* 0x004fc80003fe0100 */
[----:B------:R-:W-:-:S13]  /*8160*/  ISETP.GE.AND P0, PT, R0, 0x2, PT ;  /* 0x000000020000780c */ /* 0x000fda0003f06270 */
[----:B------:R-:W-:Y:S05]  /*8170*/  @!P0 BRA `(.L_x_147) ;  /* 0x0000004000bc8947 */ /* 0x000fea0003800000 */
[----:B0-----:R-:W0:Y:S01]  /*8180*/  LDC.64 R10, c[0x0][0x3c0] ;  /* 0x0000f000ff0a7b82 */ /* 0x001e220000000a00 */
[----:B----4-:R-:W-:Y:S01]  /*8190*/  VIADD R15, R29, 0xffffffff ;  /* 0xffffffff1d0f7836 */ /* 0x010fe20000000000 */
[----:B------:R-:W-:Y:S01]  /*81a0*/  R2UR UR4, R64 ;  /* 0x00000000400472ca */ /* 0x000fe200000e0000 */
[----:B------:R-:W-:Y:S01]  /*81b0*/  IMAD R27, R3, 0x533, R28 ;  /* 0x00000533031b7824 */ /* 0x000fe200078e021c */
[----:B------:R-:W-:Y:S01]  /*81c0*/  R2UR UR5, R65 ;  /* 0x00000000410572ca */ /* 0x000fe200000e0000 */
[----:B------:R-:W-:Y:S02]  /*81d0*/  IMAD R26, R36, R15, RZ ;  /* 0x0000000f241a7224 */ /* 0x000fe400078e02ff */
[----:B------:R-:W-:-:S04]  /*81e0*/  VIADD R27, R27, 0x270 ;  /* 0x000002701b1b7836 */ /* 0x000fc80000000000 */
[----:B------:R-:W-:Y:S01]  /*81f0*/  IMAD.IADD R15, R26, 0x1, R27 ;  /* 0x000000011a0f7824 */ /* 0x000fe200078e021b */
[----:B------:R-:W-:Y:S02]  /*8200*/  R2UR UR6, R64 ;  /* 0x00000000400672ca */ /* 0x000fe400000e0000 */
[----:B------:R-:W-:-:S03]  /*8210*/  R2UR UR7, R65 ;  /* 0x00000000410772ca */ /* 0x000fc600000e0000 */
[----:B------:R-:W2:Y:S01]  /*8220*/  LDG.E.64 R24, desc[UR4][R58.64+0x28b8] ;  /* 0x0028b8043a187981 */ /* 0x000ea2000c1e1b00 */
[----:B0-----:R-:W-:-:S09]  /*8230*/  IMAD.WIDE R10, R15, 0x8, R10 ;  /* 0x000000080f0a7825 */ /* 0x001fd200078e020a */
[----:B------:R-:W4:Y:S04]  /*8240*/  LDG.E.64 R22, desc[UR6][R58.64+0x28c0] ;  /* 0x0028c0063a167981 */ /* 0x000f28000c1e1b00 */
[----:B------:R-:W5:Y:S01]  /*8250*/  LDG.E.64 R20, desc[UR4][R10.64] ;  /* 0x000000040a147981 */ /* 0x000f62000c1e1b00 */
[----:B------:R-:W-:Y:S02]  /*8260*/  R2UR UR8, R64 ;  /* 0x00000000400872ca */ /* 0x000fe400000e0000 */
[----:B------:R-:W-:-:S13]  /*8270*/  R2UR UR9, R65 ;  /* 0x00000000410972ca */ /* 0x000fda00000e0000 */
[----:B------:R-:W3:Y:S04]  /*8280*/  LDG.E.64 R38, desc[UR8][R58.64+0x28b0] ;  /* 0x0028b0083a267981 */ /* 0x000ee8000c1e1b00 */
[----:B-----5:R0:W-:Y:S04]  /*8290*/  STG.E.64 desc[UR4][R58.64+0x2910], R20 ;  /* 0x002910143a007986 */ /* 0x0201e8000c101b04 */
[----:B------:R-:W3:Y:S01]  /*82a0*/  LDG.E.64 R16, desc[UR6][R10.64+-0x1388] ;  /* 0xffec78060a107981 */ /* 0x000ee2000c1e1b00 */
[----:B--2---:R-:W-:-:S08]  /*82b0*/  DADD R14, R20, R24 ;  /* 0x00000000140e7229 */ /* 0x004fd00000000018 */
[----:B----4-:R-:W-:-:S06]  /*82c0*/  DADD R68, R14, R22 ;  /* 0x000000000e447229 */ /* 0x010fcc0000000016 */
[----:B------:R-:W2:Y:S01]  /*82d0*/  MUFU.RCP64H R15, R69 ;  /* 0x00000045000f7308 */ /* 0x000ea20000001800 */
[----:B------:R-:W-:-:S06]  /*82e0*/  IMAD.MOV.U32 R14, RZ, RZ, 0x1 ;  /* 0x00000001ff0e7424 */ /* 0x000fcc00078e00ff */
[----:B--2---:R-:W-:-:S08]  /*82f0*/  DFMA R40, -R68, R14, 1 ;  /* 0x3ff000004428742b */ /* 0x004fd0000000010e */
[----:B------:R-:W-:-:S08]  /*8300*/  DFMA R40, R40, R40, R40 ;  /* 0x000000282828722b */ /* 0x000fd00000000028 */
[----:B------:R-:W-:-:S08]  /*8310*/  DFMA R40, R14, R40, R14 ;  /* 0x000000280e28722b */ /* 0x000fd0000000000e */
[----:B------:R-:W-:-:S08]  /*8320*/  DFMA R14, -R68, R40, 1 ;  /* 0x3ff00000440e742b */ /* 0x000fd00000000128 */
[----:B------:R-:W-:Y:S01]  /*8330*/  DFMA R14, R40, R14, R40 ;  /* 0x0000000e280e722b */ /* 0x000fe20000000028 */
[----:B------:R-:W-:Y:S01]  /*8340*/  BSSY.RECONVERGENT B0, `(.L_x_176) ;  /* 0x000000e000007945 */ /* 0x000fe20003800200 */
[----:B---3--:R-:W-:-:S08]  /*8350*/  DADD R70, R16, R38 ;  /* 0x0000000010467229 */ /* 0x008fd00000000026 */
[----:B------:R-:W-:-:S08]  /*8360*/  DMUL R40, R70, R14 ;  /* 0x0000000e46287228 */ /* 0x000fd00000000000 */
[----:B------:R-:W-:-:S08]  /*8370*/  DFMA R42, -R68, R40, R70 ;  /* 0x00000028442a722b */ /* 0x000fd00000000146 */
[----:B------:R-:W-:Y:S01]  /*8380*/  DFMA R14, R14, R42, R40 ;  /* 0x0000002a0e0e722b */ /* 0x000fe20000000028 */
[----:B------:R-:W-:-:S09]  /*8390*/  FSETP.GEU.AND P1, PT, |R71|, 6.5827683646048100446e-37, PT ;  /* 0x036000004700780b */ /* 0x000fd20003f2e200 */
[----:B------:R-:W-:-:S05]  /*83a0*/  FFMA R0, RZ, R69, R15 ;  /* 0x00000045ff007223 */ /* 0x000fca000000000f */
[----:B------:R-:W-:Y:S01]  /*83b0*/  FSETP.GT.AND P0, PT, |R0|, 1.469367938527859385e-39, PT ;  /* 0x001000000000780b */ /* 0x000fe20003f04200 */
[----:B------:R0:W-:-:S12]  /*83c0*/  STG.E.64 desc[UR4][R58.64+0x2920], R16 ;  /* 0x002920103a007986 */ /* 0x0001d8000c101b04 */
[----:B------:R-:W-:Y:S05]  /*83d0*/  @P0 BRA P1, `(.L_x_177) ;  /* 0x0000000000100947 */ /* 0x000fea0000800000 */
[----:B------:R-:W-:-:S07]  /*83e0*/  MOV R0, 0x8400 ;  /* 0x0000840000007802 */ /* 0x000fce0000000f00 */
[----:B01----:R-:W-:Y:S05]  /*83f0*/  CALL.REL.NOINC `($__internal_0_$__cuda_sm20_div_rn_f64_full) ;  /* 0x000005b0009c7944 */ /* 0x003fea0003c00000 */
[----:B------:R-:W-:Y:S02]  /*8400*/  IMAD.MOV.U32 R14, RZ, RZ, R74 ;  /* 0x000000ffff0e7224 */ /* 0x000fe400078e004a */
[----:B------:R-:W-:-:S07]  /*8410*/  IMAD.MOV.U32 R15, RZ, RZ, R75 ;  /* 0x000000ffff0f7224 */ /* 0x000fce00078e004b */
.L_x_177:
[----:B------:R-:W-:Y:S05]  /*8420*/  BSYNC.RECONVERGENT B0 ;  /* 0x0000000000007941 */ /* 0x000fea0003800200 */
.L_x_176:
[----:B------:R-:W2:Y:S01]  /*8430*/  LDC.64 R40, c[0x0][0x3c0] ;  /* 0x0000f000ff287b82 */ /* 0x000ea20000000a00 */
[----:B------:R-:W-:Y:S02]  /*8440*/  IADD3 R26, PT, PT, R27, R26, -R36 ;  /* 0x0000001a1b1a7210 */ /* 0x000fe40007ffe824 */
[----:B------:R-:W-:Y:S02]  /*8450*/  R2UR UR4, R64 ;  /* 0x00000000400472ca */ /* 0x000fe400000e0000 */
[C---:B------:R-:W-:Y:S01]  /*8460*/  R2UR UR5, R65.reuse ;  /* 0x00000000410572ca */ /* 0x040fe200000e0000 */
[----:B------:R-:W-:Y:S01]  /*8470*/  VIADD R27, R26, 0xfffffd8e ;  /* 0xfffffd8e1a1b7836 */ /* 0x000fe20000000000 */
[----:B------:R-:W-:Y:S02]  /*8480*/  R2UR UR6, R64 ;  /* 0x00000000400672ca */ /* 0x000fe400000e0000 */
[----:B------:R-:W-:-:S09]  /*8490*/  R2UR UR7, R65 ;  /* 0x00000000410772ca */ /* 0x000fd200000e0000 */
[----:B------:R3:W-:Y:S01]  /*84a0*/  STG.E.64 desc[UR4][R58.64+0x2900], R14 ;  /* 0x0029000e3a007986 */ /* 0x0007e2000c101b04 */
[----:B--2---:R-:W-:-:S05]  /*84b0*/  IMAD.WIDE R40, R27, 0x8, R40 ;  /* 0x000000081b287825 */ /* 0x004fca00078e0228 */
[----:B------:R-:W2:Y:S01]  /*84c0*/  LDG.E.64 R26, desc[UR6][R40.64] ;  /* 0x00000006281a7981 */ /* 0x000ea2000c1e1b00 */
[----:B------:R-:W-:Y:S01]  /*84d0*/  IMAD.MOV.U32 R46, RZ, RZ, -0x800000 ;  /* 0xff800000ff2e7424 */ /* 0x000fe200078e00ff */
[----:B------:R-:W-:Y:S01]  /*84e0*/  BSSY.RECONVERGENT B0, `(.L_x_178) ;  /* 0x000005f000007945 */ /* 0x000fe20003800200 */
[----:B------:R-:W-:-:S06]  /*84f0*/  IMAD.MOV.U32 R47, RZ, RZ, 0x41cdcd64 ;  /* 0x41cdcd64ff2f7424 */ /* 0x000fcc00078e00ff */
[----:B--2---:R-:W-:-:S14]  /*8500*/  DSETP.GEU.AND P0, PT, |R26|, R46, PT ;  /* 0x0000002e1a00722a */ /* 0x004fdc0003f0e200 */
[----:B---3--:R-:W-:Y:S05]  /*8510*/  @P0 BRA `(.L_x_179) ;  /* 0x0000000400340947 */ /* 0x008fea0003800000 */
[----:B------:R-:W2:Y:S01]  /*8520*/  LDCU.64 UR4, c[0x0][0x3b8] ;  /* 0x00007700ff0477ac */ /* 0x000ea20008000a00 */
[----:B------:R-:W-:Y:S01]  /*8530*/  IMAD R28, R3, 0x36, R28 ;  /* 0x00000036031c7824 */ /* 0x000fe200078e021c */
[----:B------:R-:W-:Y:S02]  /*8540*/  R2UR UR6, R64 ;  /* 0x00000000400672ca */ /* 0x000fe400000e0000 */
[C---:B------:R-:W-:Y:S01]  /*8550*/  R2UR UR7, R65.reuse ;  /* 0x00000000410772ca */ /* 0x040fe200000e0000 */
[----:B------:R-:W-:Y:S01]  /*8560*/  VIADD R0, R28, 0x1a ;  /* 0x0000001a1c007836 */ /* 0x000fe20000000000 */
[C---:B------:R-:W-:Y:S02]  /*8570*/  R2UR UR8, R64.reuse ;  /* 0x00000000400872ca */ /* 0x040fe400000e0000 */
[----:B------:R-:W-:Y:S02]  /*8580*/  R2UR UR9, R65 ;  /* 0x00000000410972ca */ /* 0x000fe400000e0000 */
[----:B------:R-:W-:-:S02]  /*8590*/  R2UR UR10, R64 ;  /* 0x00000000400a72ca */ /* 0x000fc400000e0000 */
[----:B------:R-:W-:Y:S02]  /*85a0*/  R2UR UR11, R65 ;  /* 0x00000000410b72ca */ /* 0x000fe400000e0000 */
[----:B------:R-:W-:Y:S02]  /*85b0*/  IADD3 R42, P0, PT, R29, R62, RZ ;  /* 0x0000003e1d2a7210 */ /* 0x000fe40007f1e0ff */
[----:B--2---:R-:W-:-:S03]  /*85c0*/  IADD3 R28, P1, PT, R0, UR4, RZ ;  /* 0x00000004001c7c10 */ /* 0x004fc6000ff3e0ff */
[----:B------:R-:W-:Y:S01]  /*85d0*/  IMAD.X R43, RZ, RZ, R63, P0 ;  /* 0x000000ffff2b7224 */ /* 0x000fe200000e063f */
[----:B------:R-:W-:Y:S02]  /*85e0*/  R2UR UR4, R64 ;  /* 0x00000000400472ca */ /* 0x000fe400000e0000 */
[----:B------:R-:W-:Y:S02]  /*85f0*/  LEA.HI.X.SX32 R29, R0, UR5, 0x1, P1 ;  /* 0x00000005001d7c11 */ /* 0x000fe400088f0eff */
[----:B------:R-:W-:Y:S01]  /*8600*/  R2UR UR5, R65 ;  /* 0x00000000410572ca */ /* 0x000fe200000e0000 */
[----:B------:R-:W2:Y:S04]  /*8610*/  LDG.E.U8 R26, desc[UR6][R42.64] ;  /* 0x000000062a1a7981 */ /* 0x000ea8000c1e1100 */
[----:B------:R-:W2:Y:S04]  /*8620*/  LDG.E.U8 R27, desc[UR8][R42.64+-0x1] ;  /* 0xffffff082a1b7981 */ /* 0x000ea8000c1e1100 */
[----:B------:R-:W3:Y:S04]  /*8630*/  LDG.E.U8 R35, desc[UR10][R28.64] ;  /* 0x0000000a1c237981 */ /* 0x000ee8000c1e1100 */
[----:B------:R-:W4:Y:S01]  /*8640*/  LDG.E.S8 R0, desc[UR4][R28.64+0x1] ;  /* 0x000001041c007981 */ /* 0x000f22000c1e1300 */
[----:B------:R-:W-:-:S02]  /*8650*/  IMAD.MOV.U32 R48, RZ, RZ, 0x5197d ;  /* 0x0005197dff307424 */ /* 0x000fc400078e00ff */
[----:B------:R-:W-:Y:S01]  /*8660*/  IMAD.MOV.U32 R49, RZ, RZ, 0x448 ;  /* 0x00000448ff317424 */ /* 0x000fe200078e00ff */
[----:B--2---:R-:W-:Y:S02]  /*8670*/  PRMT R26, R27, 0x3340, R26 ;  /* 0x000033401b1a7816 */ /* 0x004fe4000000001a */
[----:B---3--:R-:W-:-:S04]  /*8680*/  PRMT R35, R35, 0x3340, RZ ;  /* 0x0000334023237816 */ /* 0x008fc800000000ff */
[----:B------:R-:W-:-:S05]  /*8690*/  PRMT R35, R26, 0x5410, R35 ;  /* 0x000054101a237816 */ /* 0x000fca0000000023 */
[----:B----4-:R-:W-:-:S04]  /*86a0*/  IDP.4A.S8.U8 R0, R35, R48, R0 ;  /* 0x0000003023007226 */ /* 0x010fc80000000200 */
[----:B------:R-:W-:-:S04]  /*86b0*/  IMAD R0, R0, 0x8, R49 ;  /* 0x0000000800007824 */ /* 0x000fc800078e0231 */
[----:B------:R-:W2:Y:S02]  /*86c0*/  LDC.64 R44, c[0x3][R0+0x1388] ;  /* 0x00c4e200002c7b82 */ /* 0x000ea40000000a00 */
[----:B--2---:R-:W-:-:S14]  /*86d0*/  DSETP.GEU.AND P0, PT, |R44|, R46, PT ;  /* 0x0000002e2c00722a */ /* 0x004fdc0003f0e200 */
[C---:B------:R-:W-:Y:S02]  /*86e0*/  @P0 R2UR UR4, R64.reuse ;  /* 0x00000000400402ca */ /* 0x040fe400000e0000 */
[C---:B------:R-:W-:Y:S02]  /*86f0*/  @P0 R2UR UR5, R65.reuse ;  /* 0x00000000410502ca */ /* 0x040fe400000e0000 */
[----:B------:R-:W-:Y:S02]  /*8700*/  @P0 R2UR UR6, R64 ;  /* 0x00000000400602ca */ /* 0x000fe400000e0000 */
[----:B------:R-:W-:-:S09]  /*8710*/  @P0 R2UR UR7, R65 ;  /* 0x00000000410702ca */ /* 0x000fd200000e0000 */
[----:B------:R3:W5:Y:S01]  /*8720*/  @P0 LDG.E.64 R46, desc[UR4][R58.64+0x2928] ;  /* 0x002928043a2e0981 */ /* 0x000762000c1e1b00 */
[----:B------:R-:W-:Y:S02]  /*8730*/  R2UR UR4, R64 ;  /* 0x00000000400472ca */ /* 0x000fe400000e0000 */
[----:B------:R-:W-:Y:S01]  /*8740*/  R2UR UR5, R65 ;  /* 0x00000000410572ca */ /* 0x000fe200000e0000 */
[----:B------:R3:W5:-:S12]  /*8750*/  @P0 LDG.E.64 R26, desc[UR6][R58.64+0x2918] ;  /* 0x002918063a1a0981 */ /* 0x000758000c1e1b00 */
[----:B------:R3:W-:Y:S01]  /*8760*/  STG.E.64 desc[UR4][R58.64+0x2990], R44 ;  /* 0x0029902c3a007986 */ /* 0x0007e2000c101b04 */
[----:B------:R-:W-:Y:S05]  /*8770*/  @P0 BRA `(.L_x_180) ;  /* 0x0000000000d40947 */ /* 0x000fea0003800000 */
[C---:B------:R-:W-:Y:S02]  /*8780*/  R2UR UR6, R64.reuse ;  /* 0x00000000400672ca */ /* 0x040fe400000e0000 */
[C---:B------:R-:W-:Y:S02]  /*8790*/  R2UR UR7, R65.reuse ;  /* 0x00000000410772ca */ /* 0x040fe400000e0000 */
[C---:B------:R-:W-:Y:S02]  /*87a0*/  R2UR UR8, R64.reuse ;  /* 0x00000000400872ca */ /* 0x040fe400000e0000 */
[C---:B------:R-:W-:Y:S02]  /*87b0*/  R2UR UR9, R65.reuse ;  /* 0x00000000410972ca */ /* 0x040fe400000e0000 */
[----:B------:R-:W-:Y:S02]  /*87c0*/  R2UR UR10, R64 ;  /* 0x00000000400a72ca */ /* 0x000fe400000e0000 */
[----:B------:R-:W-:-:S02]  /*87d0*/  R2UR UR11, R65 ;  /* 0x00000000410b72ca */ /* 0x000fc400000e0000 */
[----:B------:R-:W-:Y:S02]  /*87e0*/  R2UR UR4, R64 ;  /* 0x00000000400472ca */ /* 0x000fe400000e0000 */
[----:B------:R-:W-:Y:S01]  /*87f0*/  R2UR UR5, R65 ;  /* 0x00000000410572ca */ /* 0x000fe200000e0000 */
[----:B-----5:R-:W2:Y:S04]  /*8800*/  LDG.E.U8 R26, desc[UR6][R42.64] ;  /* 0x000000062a1a7981 */ /* 0x020ea8000c1e1100 */
[----:B------:R-:W2:Y:S04]  /*8810*/  LDG.E.U8 R27, desc[UR8][R42.64+-0x1] ;  /* 0xffffff082a1b7981 */ /* 0x000ea8000c1e1100 */
[----:B------:R-:W4:Y:S04]  /*8820*/  LDG.E.U8 R35, desc[UR10][R28.64] ;  /* 0x0000000a1c237981 */ /* 0x000f28000c1e1100 */
[----:B------:R-:W3:Y:S01]  /*8830*/  LDG.E.S8 R0, desc[UR4][R28.64+0x1] ;  /* 0x000001041c007981 */ /* 0x000ee2000c1e1300 */
[----:B--2---:R-:W-:-:S02]  /*8840*/  PRMT R26, R27, 0x3340, R26 ;  /* 0x000033401b1a7816 */ /* 0x004fc4000000001a */
[----:B----4-:R-:W-:-:S04]  /*8850*/  PRMT R35, R35, 0x3340, RZ ;  /* 0x0000334023237816 */ /* 0x010fc800000000ff */
[----:B------:R-:W-:-:S05]  /*8860*/  PRMT R35, R26, 0x5410, R35 ;  /* 0x000054101a237816 */ /* 0x000fca0000000023 */
[----:B---3--:R-:W-:-:S04]  /*8870*/  IDP.4A.S8.U8 R0, R35, R48, R0 ;  /* 0x0000003023007226 */ /* 0x008fc80000000200 */
[----:B------:R-:W-:-:S04]  /*8880*/  IMAD R0, R0, 0x8, R49 ;  /* 0x0000000800007824 */ /* 0x000fc800078e0231 */
[----:B------:R-:W2:Y:S02]  /*8890*/  LDC.64 R44, c[0x3][R0] ;  /* 0x00c00000002c7b82 */ /* 0x000ea40000000a00 */
[----:B--2---:R2:W-:Y:S04]  /*88a0*/  STG.E.64 desc[UR4][R58.64+0x2990], R44 ;  /* 0x0029902c3a007986 */ /* 0x0045e8000c101b04 */
[----:B------:R-:W3:Y:S01]  /*88b0*/  LDG.E.64 R26, desc[UR6][R40.64+0x1388] ;  /* 0x00138806281a7981 */ /* 0x000ee2000c1e1b00 */
[----:B------:R-:W-:Y:S02]  /*88c0*/  R2UR UR12, R64 ;  /* 0x00000000400c72ca */ /* 0x000fe400000e0000 */
[----:B------:R-:W-:Y:S01]  /*88d0*/  R2UR UR13, R65 ;  /* 0x00000000410d72ca */ /* 0x000fe200000e0000 */
[----:B---3--:R-:W-:-:S07]  /*88e0*/  DADD R26, R44, R26 ;  /* 0x000000002c1a7229 */ /* 0x008fce000000001a */
[----:B------:R4:W-:Y:S04]  /*88f0*/  STG.E.64 desc[UR4][R58.64+0x2918], R26 ;  /* 0x0029181a3a007986 */ /* 0x0009e8000c101b04 */
[----:B------:R-:W3:Y:S04]  /*8900*/  LDG.E.U8 R37, desc[UR8][R42.64] ;  /* 0x000000082a257981 */ /* 0x000ee8000c1e1100 */
[----:B------:R-:W3:Y:S04]  /*8910*/  LDG.E.U8 R46, desc[UR10][R42.64+-0x1] ;  /* 0xffffff0a2a2e7981 */ /* 0x000ee8000c1e1100 */
[----:B--2---:R-:W2:Y:S04]  /*8920*/  LDG.E.U8 R44, desc[UR12][R28.64] ;  /* 0x0000000c1c2c7981 */ /* 0x004ea8000c1e1100 */
[----:B------:R-:W4:Y:S01]  /*8930*/  LDG.E.S8 R35, desc[UR6][R28.64+0x1] ;  /* 0x000001061c237981 */ /* 0x000f22000c1e1300 */
[----:B---3--:R-:W-:-:S02]  /*8940*/  PRMT R37, R46, 0x3340, R37 ;  /* 0x000033402e257816 */ /* 0x008fc40000000025 */
[----:B--2---:R-:W-:-:S04]  /*8950*/  PRMT R44, R44, 0x3340, RZ ;  /* 0x000033402c2c7816 */ /* 0x004fc800000000ff */
[----:B------:R-:W-:-:S05]  /*8960*/  PRMT R44, R37, 0x5410, R44 ;  /* 0x00005410252c7816 */ /* 0x000fca000000002c */
[----:B----4-:R-:W-:-:S04]  /*8970*/  IDP.4A.S8.U8 R35, R44, R48, R35 ;  /* 0x000000302c237226 */ /* 0x010fc80000000223 */
[----:B------:R-:W-:-:S04]  /*8980*/  IMAD R35, R35, 0x8, R49 ;  /* 0x0000000823237824 */ /* 0x000fc800078e0231 */
[----:B------:R-:W2:Y:S02]  /*8990*/  LDC.64 R44, c[0x3][R35+0x1388] ;  /* 0x00c4e200232c7b82 */ /* 0x000ea40000000a00 */
[----:B--2---:R4:W-:Y:S04]  /*89a0*/  STG.E.64 desc[UR4][R58.64+0x2990], R44 ;  /* 0x0029902c3a007986 */ /* 0x0049e8000c101b04 */
[----:B------:R-:W2:Y:S02]  /*89b0*/  LDG.E.64 R40, desc[UR6][R40.64] ;  /* 0x0000000628287981 */ /* 0x000ea4000c1e1b00 */
[----:B--2---:R-:W-:-:S07]  /*89c0*/  DADD R46, R44, R40 ;  /* 0x000000002c2e7229 */ /* 0x004fce0000000028 */
[----:B------:R4:W-:Y:S01]  /*89d0*/  STG.E.64 desc[UR4][R58.64+0x2928], R46 ;  /* 0x0029282e3a007986 */ /* 0x0009e2000c101b04 */
[----:B------:R-:W-:Y:S05]  /*89e0*/  BRA `(.L_x_180) ;  /* 0x0000000000387947 */ /* 0x000fea0003800000 */
.L_x_179:
[C---:B------:R-:W-:Y:S01]  /*89f0*/  R2UR UR4, R64.reuse ;  /* 0x00000000400472ca */ /* 0x040fe200000e0000 */
[----:B------:R-:W-:Y:S01]  /*8a00*/  IMAD.MOV.U32 R28, RZ, RZ, 0x0 ;  /* 0x00000000ff1c7424 */ /* 0x000fe200078e00ff */
[C---:B------:R-:W-:Y:S01]  /*8a10*/  R2UR UR5, R65.reuse ;  /* 0x00000000410572ca */ /* 0x040fe200000e0000 */
[----:B------:R-:W-:Y:S01]  /*8a20*/  IMAD.MOV.U32 R29, RZ, RZ, -0x40100000 ;  /* 0xbff00000ff1d7424 */ /* 0x000fe200078e00ff */
[----:B------:R-:W-:Y:S01]  /*8a30*/  R2UR UR6, R64 ;  /* 0x00000000400672ca */ /* 0x000fe200000e0000 */
[----:B------:R-:W-:Y:S01]  /*8a40*/  IMAD.MOV.U32 R40, RZ, RZ, 0x0 ;  /* 0x00000000ff287424 */ /* 0x000fe200078e00ff */
[----:B------:R-:W-:Y:S01]  /*8a50*/  R2UR UR7, R65 ;  /* 0x00000000410772ca */ /* 0x000fe200000e0000 */
[----:B------:R-:W-:Y:S02]  /*8a60*/  IMAD.MOV.U32 R41, RZ, RZ, 0x7ff00000 ;  /* 0x7ff00000ff297424 */ /* 0x000fe400078e00ff */
[----:B------:R-:W-:Y:S02]  /*8a70*/  IMAD.MOV.U32 R46, RZ, RZ, 0x0 ;  /* 0x00000000ff2e7424 */ /* 0x000fe400078e00ff */
[----:B------:R-:W-:-:S02]  /*8a80*/  IMAD.MOV.U32 R47, RZ, RZ, 0x7ff00000 ;  /* 0x7ff00000ff2f7424 */ /* 0x000fc400078e00ff */
[----:B------:R-:W-:Y:S02]  /*8a90*/  IMAD.MOV.U32 R26, RZ, RZ, 0x0 ;  /* 0x00000000ff1a7424 */ /* 0x000fe400078e00ff */
[----:B------:R2:W-:Y:S01]  /*8aa0*/  STG.E.64 desc[UR4][R58.64+0x2918], R28 ;  /* 0x0029181c3a007986 */ /* 0x0005e2000c101b04 */
[----:B------:R-:W-:-:S03]  /*8ab0*/  IMAD.MOV.U32 R27, RZ, RZ, -0x40100000 ;  /* 0xbff00000ff1b7424 */ /* 0x000fc600078e00ff */
[----:B------:R2:W-:Y:S04]  /*8ac0*/  STG.E.64 desc[UR6][R58.64+0x2928], R40 ;  /* 0x002928283a007986 */ /* 0x0005e8000c101b06 */
.L_x_180:
[----:B------:R-:W-:Y:S05]  /*8ad0*/  BSYNC.RECONVERGENT B0 ;  /* 0x0000000000007941 */ /* 0x000fea0003800200 */
.L_x_178:
[----:B-----5:R-:W-:Y:S01]  /*8ae0*/  DADD R24, R24, R26 ;  /* 0x0000000018187229 */ /* 0x020fe2000000001a */
        /* <DEDUP_REMOVED lines=18> */
[----:B-1234-:R-:W-:Y:S05]  /*8c10*/  CALL.REL.NOINC `($__internal_0_$__cuda_sm20_div_rn_f64_full) ;  /* 0x000005a800947944 */ /* 0x01efea0003c00000 */
.L_x_182:
[----:B------:R-:W-:Y:S05]  /*8c20*/  BSYNC.RECONVERGENT B0 ;  /* 0x0000000000007941 */ /* 0x000fea0003800200 */
.L_x_181:
[----:B------:R-:W-:Y:S01]  /*8c30*/  DSETP.GEU.AND P2, PT, R20, -2500, PT ;  /* 0xc0a388001400742a */ /* 0x000fe20003f4e000 */
[C---:B------:R-:W-:Y:S01]  /*8c40*/  R2UR UR4, R64.reuse ;  /* 0x00000000400472ca */ /* 0x040fe200000e0000 */
[----:B------:R-:W-:Y:S01]  /*8c50*/  DSETP.GEU.AND P1, PT, R26, -2500, PT ;  /* 0xc0a388001a00742a */ /* 0x000fe20003f2e000 */
[----:B------:R-:W-:Y:S01]  /*8c60*/  R2UR UR5, R65 ;  /* 0x00000000410572ca */ /* 0x000fe200000e0000 */
[----:B------:R-:W-:Y:S10]  /*8c70*/  BSSY.RECONVERGENT B0, `(.L_x_183) ;  /* 0x000002c000007945 */ /* 0x000ff40003800200 */
[----:B------:R-:W-:-:S02]  /*8c80*/  @!P2 R2UR UR10, R64 ;  /* 0x00000000400aa2ca */ /* 0x000fc400000e0000 */
[----:B------:R-:W-:Y:S02]  /*8c90*/  @!P2 CS2R R16, SRZ ;  /* 0x000000000010a805 */ /* 0x000fe4000001ff00 */
[C---:B------:R-:W-:Y:S01]  /*8ca0*/  @!P2 R2UR UR11, R65.reuse ;  /* 0x00000000410ba2ca */ /* 0x040fe200000e0000 */
[----:B------:R-:W-:Y:S01]  /*8cb0*/  @!P2 IMAD.MOV.U32 R24, RZ, RZ, 0x0 ;  /* 0x00000000ff18a424 */ /* 0x000fe200078e00ff */
[C---:B------:R-:W-:Y:S01]  /*8cc0*/  @!P2 R2UR UR12, R64.reuse ;  /* 0x00000000400ca2ca */ /* 0x040fe200000e0000 */
[----:B------:R-:W-:Y:S01]  /*8cd0*/  @!P2 IMAD.MOV.U32 R25, RZ, RZ, -0x3f56d000 ;  /* 0xc0a93000ff19a424 */ /* 0x000fe200078e00ff */
[C---:B------:R-:W-:Y:S01]  /*8ce0*/  @!P2 R2UR UR13, R65.reuse ;  /* 0x00000000410da2ca */ /* 0x040fe200000e0000 */
[----:B------:R-:W-:Y:S01]  /*8cf0*/  DSETP.GT.AND P0, PT, R16, RZ, PT ;  /* 0x000000ff1000722a */ /* 0x000fe20003f04000 */
[----:B------:R-:W-:Y:S01]  /*8d00*/  @!P2 IMAD.MOV.U32 R20, RZ, RZ, 0x0 ;  /* 0x00000000ff14a424 */ /* 0x000fe200078e00ff */
[C---:B------:R-:W-:Y:S01]  /*8d10*/  @!P1 R2UR UR6, R64.reuse ;  /* 0x00000000400692ca */ /* 0x040fe200000e0000 */
[----:B------:R-:W-:Y:S01]  /*8d20*/  @!P2 IMAD.MOV.U32 R21, RZ, RZ, -0x3f56d000 ;  /* 0xc0a93000ff15a424 */ /* 0x000fe200078e00ff */
[C---:B------:R-:W-:Y:S01]  /*8d30*/  @!P1 R2UR UR7, R65.reuse ;  /* 0x00000000410792ca */ /* 0x040fe200000e0000 */
[----:B------:R-:W-:Y:S01]  /*8d40*/  @!P1 IMAD.MOV.U32 R22, RZ, RZ, 0x0 ;  /* 0x00000000ff169424 */ /* 0x000fe200078e00ff */
[----:B------:R-:W-:Y:S01]  /*8d50*/  @!P1 R2UR UR8, R64 ;  /* 0x00000000400892ca */ /* 0x000fe200000e0000 */
[----:B------:R-:W-:Y:S01]  /*8d60*/  @!P1 IMAD.MOV.U32 R23, RZ, RZ, -0x3f56d000 ;  /* 0xc0a93000ff179424 */ /* 0x000fe200078e00ff */
[----:B------:R0:W-:Y:S01]  /*8d70*/  @!P2 STG.E.64 desc[UR10][R58.64+0x2910], R24 ;  /* 0x002910183a00a986 */ /* 0x0001e2000c101b0a */
[----:B------:R-:W-:Y:S01]  /*8d80*/  @!P1 R2UR UR9, R65 ;  /* 0x00000000410992ca */ /* 0x000fe200000e0000 */
[----:B------:R-:W-:Y:S01]  /*8d90*/  DSETP.LEU.OR P0, PT, R20, RZ, !P0 ;  /* 0x000000ff1400722a */ /* 0x000fe2000470b400 */
[----:B------:R-:W-:Y:S01]  /*8da0*/  @!P1 IMAD.MOV.U32 R26, RZ, RZ, 0x0 ;  /* 0x00000000ff1a9424 */ /* 0x000fe200078e00ff */
[----:B------:R0:W-:Y:S01]  /*8db0*/  @!P2 STG.E.64 desc[UR12][R58.64+0x2920], RZ ;  /* 0x002920ff3a00a986 */ /* 0x0001e2000c101b0c */
[----:B------:R-:W-:Y:S01]  /*8dc0*/  DSETP.LEU.AND P2, PT, R74, R14, PT ;  /* 0x0000000e4a00722a */ /* 0x000fe20003f4b000 */
[----:B------:R-:W-:-:S02]  /*8dd0*/  @!P1 IMAD.MOV.U32 R27, RZ, RZ, -0x3f56d000 ;  /* 0xc0a93000ff1b9424 */ /* 0x000fc400078e00ff */
[----:B------:R0:W-:Y:S04]  /*8de0*/  STG.E.64 desc[UR4][R58.64+0x2908], R74 ;  /* 0x0029084a3a007986 */ /* 0x0001e8000c101b04 */
[----:B------:R0:W-:Y:S04]  /*8df0*/  @!P1 STG.E.64 desc[UR6][R58.64+0x2918], R22 ;  /* 0x002918163a009986 */ /* 0x0001e8000c101b06 */
[----:B------:R0:W-:Y:S03]  /*8e00*/  @!P1 STG.E.64 desc[UR8][R58.64+0x2928], RZ ;  /* 0x002928ff3a009986 */ /* 0x0001e6000c101b08 */
[----:B------:R-:W-:Y:S05]  /*8e10*/  @P0 BRA P2, `(.L_x_184) ;  /* 0x0000000000200947 */ /* 0x000fea0001000000 */
[C---:B------:R-:W-:Y:S02]  /*8e20*/  R2UR UR4, R64.reuse ;  /* 0x00000000400472ca */ /* 0x040fe400000e0000 */
[C---:B------:R-:W-:Y:S02]  /*8e30*/  R2UR UR5, R65.reuse ;  /* 0x00000000410572ca */ /* 0x040fe400000e0000 */
[----:B------:R-:W-:Y:S02]  /*8e40*/  R2UR UR6, R64 ;  /* 0x00000000400672ca */ /* 0x000fe400000e0000 */
[----:B------:R-:W-:-:S09]  /*8e50*/  R2UR UR7, R65 ;  /* 0x00000000410772ca */ /* 0x000fd200000e0000 */
[----:B------:R0:W-:Y:S04]  /*8e60*/  STG.E.64 desc[UR4][R10.64], R26 ;  /* 0x0000001a0a007986 */ /* 0x0001e8000c101b04 */
[----:B------:R-:W5:Y:S04]  /*8e70*/  LDG.E.64 R14, desc[UR6][R58.64+0x2928] ;  /* 0x002928063a0e7981 */ /* 0x000f68000c1e1b00 */
[----:B-----5:R0:W-:Y:S01]  /*8e80*/  STG.E.64 desc[UR4][R10.64+-0x1388], R14 ;  /* 0xffec780e0a007986 */ /* 0x0201e2000c101b04 */
[----:B------:R-:W-:Y:S05]  /*8e90*/  BRA `(.L_x_185) ;  /* 0x0000000000247947 */ /* 0x000fea0003800000 */
.L_x_184:
[----:B------:R-:W-:-:S14]  /*8ea0*/  DSETP.GE.AND P0, PT, R14, R74, PT ;  /* 0x0000004a0e00722a */ /* 0x000fdc0003f06000 */
[----:B------:R-:W-:Y:S05]  /*8eb0*/  @!P0 BRA `(.L_x_185) ;  /* 0x00000000001c8947 */ /* 0x000fea0003800000 */
[C---:B------:R-:W-:Y:S02]  /*8ec0*/  R2UR UR4, R64.reuse ;  /* 0x00000000400472ca */ /* 0x040fe400000e0000 */
[C---:B------:R-:W-:Y:S02]  /*8ed0*/  R2UR UR5, R65.reuse ;  /* 0x00000000410572ca */ /* 0x040fe400000e0000 */
[----:B------:R-:W-:Y:S02]  /*8ee0*/  R2UR UR6, R64 ;  /* 0x00000000400672ca */ /* 0x000fe400000e0000 */
[----:B------:R-:W-:-:S09]  /*8ef0*/  R2UR UR7, R65 ;  /* 0x00000000410772ca */ /* 0x000fd200000e0000 */
[----:B------:R0:W-:Y:S04]  /*8f00*/  STG.E.64 desc[UR4][R10.64], R20 ;  /* 0x000000140a007986 */ /* 0x0001e8000c101b04 */
[----:B------:R-:W5:Y:S04]  /*8f10*/  LDG.E.64 R14, desc[UR6][R58.64+0x2920] ;  /* 0x002920063a0e7981 */ /* 0x000f68000c1e1b00 */
[----:B-----5:R0:W-:Y:S02]  /*8f20*/  STG.E.64 desc[UR4][R10.64+-0x1388], R14 ;  /* 0xffec780e0a007986 */ /* 0x0201e4000c101b04 */
.L_x_185:
[----:B------:R-:W-:Y:S05]  /*8f30*/  BSYNC.RECONVERGENT B0 ;  /* 0x0000000000007941 */ /* 0x000fea0003800200 */
.L_x_183:
[----:B------:R-:W-:Y:S01]  /*8f40*/  R2UR UR4, R64 ;  /* 0x00000000400472ca */ /* 0x000fe200000e0000 */
[----:B0-----:R-:W-:Y:S01]  /*8f50*/  IMAD.MOV.U32 R11, RZ, RZ, 0x3 ;  /* 0x00000003ff0b7424 */ /* 0x001fe200078e00ff */
[----:B------:R-:W-:Y:S01]  /*8f60*/  R2UR UR5, R65 ;  /* 0x00000000410572ca */ /* 0x000fe200000e0000 */
[----:B------:R-:W-:Y:S01]  /*8f70*/  BSSY.RECONVERGENT B5, `(.L_x_186) ;  /* 0x000034c000057945 */ /* 0x000fe20003800200 */
[----:B------:R-:W-:-:S11]  /*8f80*/  IMAD.MOV.U32 R0, RZ, RZ, 0x3 ;  /* 0x00000003ff007424 */ /* 0x000fd600078e00ff */
[----:B------:R0:W-:Y:S02]  /*8f90*/  STG.E desc[UR4][R60.64+0x1a0], R11 ;  /* 0x0001a00b3c007986 */ /* 0x0001e4000c101904 */
.L_x_221:
[----:B------:R-:W-:Y:S02]  /*8fa0*/  R2UR UR4, R64 ;  /* 0x00000000400472ca */ /* 0x000fe400000e0000 */
[----:B------:R-:W-:-:S13]  /*8fb0*/  R2UR UR5, R65 ;  /* 0x00000000410572ca */ /* 0x000fda00000e0000 */
[----:B0-----:R-:W5:Y:S02]  /*8fc0*/  LDG.E R11, desc[UR4][R60.64+0x1a8] ;  /* 0x0001a8043c0b7981 */ /* 0x001f64000c1e1900 */
[----:B-----5:R-:W-:-:S04]  /*8fd0*/  IADD3 R11, PT, PT, R11, 0x1, -R0 ;  /* 0x000000010b0b7810 */ /* 0x020fc80007ffe800 */
[----:B------:R-:W-:-:S13]  /*8fe0*/  ISETP.GT.AND P0, PT, R11, RZ, PT ;  /* 0x000000ff0b00720c */ /* 0x000fda0003f04270 */
[C---:B------:R-:W-:Y:S02]  /*8ff0*/  @!P0 R2UR UR4, R64.reuse ;  /* 0x00000000400482ca */ /* 0x040fe400000e0000 */
[C---:B------:R-:W-:Y:S02]  /*9000*/  @!P0 R2UR UR5, R65.reuse ;  /* 0x00000000410582ca */ /* 0x040fe400000e0000 */
[----:B------:R-:W-:Y:S02]  /*9010*/  @P0 R2UR UR6, R64 ;  /* 0x00000000400602ca */ /* 0x000fe400000e0000 */
[----:B------:R-:W-:-:S09]  /*9020*/  @P0 R2UR UR7, R65 ;  /* 0x00000000410702ca */ /* 0x000fd200000e0000 */
[----:B------:R-:W5:Y:S04]  /*9030*/  @!P0 LDG.E R10, desc[UR4][R60.64+0x1a4] ;  /* 0x0001a4043c0a8981 */ /* 0x000f68000c1e1900 */
[----:B--2---:R-:W2:Y:S01]  /*9040*/  @P0 LDG.E R14, desc[UR6][R60.64+0x1a4] ;  /* 0x0001a4063c0e0981 */ /* 0x004ea2000c1e1900 */
[C---:B------:R-:W-:Y:S01]  /*9050*/  @!P0 R2UR UR6, R64.reuse ;  /* 0x00000000400682ca */ /* 0x040fe200000e0000 */
[----:B------:R-:W-:Y:S01]  /*9060*/  @!P0 IMAD.MOV.U32 R15, RZ, RZ, 0x1 ;  /* 0x00000001ff0f8424 */ /* 0x000fe200078e00ff */
[C---:B------:R-:W-:Y:S01]  /*9070*/  @!P0 R2UR UR7, R65.reuse ;  /* 0x00000000410782ca */ /* 0x040fe200000e0000 */
[----:B------:R-:W-:Y:S01]  /*9080*/  BSSY.RECONVERGENT B4, `(.L_x_187) ;  /* 0x0000333000047945 */ /* 0x000fe20003800200 */
[----:B------:R-:W-:Y:S02]  /*9090*/  R2UR UR4, R64 ;  /* 0x00000000400472ca */ /* 0x000fe400000e0000 */
[----:B------:R-:W-:-:S02]  /*90a0*/  R2UR UR5, R65 ;  /* 0x00000000410572ca */ /* 0x000fc400000e0000 */
[C---:B------:R-:W-:Y:S02]  /*90b0*/  @!P0 R2UR UR8, R64.reuse ;  /* 0x00000000400882ca */ /* 0x040fe400000e0000 */
[C---:B------:R-:W-:Y:S02]  /*90c0*/  @!P0 R2UR UR9, R65.reuse ;  /* 0x00000000410982ca */ /* 0x040fe400000e0000 */
[----:B------:R-:W-:Y:S02]  /*90d0*/  @P0 R2UR UR10, R64 ;  /* 0x00000000400a02ca */ /* 0x000fe400000e0000 */
[----:B------:R-:W-:-:S05]  /*90e0*/  @P0 R2UR UR11, R65 ;  /* 0x00000000410b02ca */ /* 0x000fca00000e0000 */
[----:B------:R0:W-:Y:S04]  /*90f0*/  STG.E desc[UR4][R60.64+0x1b0], R11 ;  /* 0x0001b00b3c007986 */ /* 0x0001e8000c101904 */
[----:B------:R0:W-:Y:S01]  /*9100*/  @!P0 STG.E desc[UR8][R60.64+0x1b0], R15 ;  /* 0x0001b00f3c008986 */ /* 0x0001e2000c101908 */
[----:B-----5:R-:W-:Y:S01]  /*9110*/  @!P0 IADD3 R17, PT, PT, R10, -0x2, R11 ;  /* 0xfffffffe0a118810 */ /* 0x020fe20007ffe00b */
[----:B0-----:R-:W-:-:S04]  /*9120*/  @!P0 IMAD.MOV.U32 R11, RZ, RZ, 0x1 ;  /* 0x00000001ff0b8424 */ /* 0x001fc800078e00ff */
[----:B------:R0:W-:Y:S01]  /*9130*/  @!P0 STG.E desc[UR6][R60.64+0x1ac], R17 ;  /* 0x0001ac113c008986 */ /* 0x0001e2000c101906 */
[----:B--2---:R-:W-:-:S05]  /*9140*/  @P0 VIADD R17, R14, 0xffffffff ;  /* 0xffffffff0e110836 */ /* 0x004fca0000000000 */
[----:B------:R-:W-:Y:S01]  /*9150*/  ISETP.GE.AND P1, PT, R17, 0x1, PT ;  /* 0x000000011100780c */ /* 0x000fe20003f26270 */
[----:B------:R0:W-:-:S12]  /*9160*/  @P0 STG.E desc[UR10][R60.64+0x1ac], R17 ;  /* 0x0001ac113c000986 */ /* 0x0001d8000c10190a */
[----:B0--34-:R-:W-:Y:S05]  /*9170*/  @!P1 BRA `(.L_x_188) ;  /* 0x00000030008c9947 */ /* 0x019fea0003800000 */
[----:B------:R-:W-:Y:S01]  /*9180*/  BSSY.RECONVERGENT B3, `(.L_x_189) ;  /* 0x000031f000037945 */ /* 0x000fe20003800200 */
.L_x_220:
[----:B------:R-:W-:Y:S02]  /*9190*/  R2UR UR4, R64 ;  /* 0x00000000400472ca */ /* 0x000fe400000e0000 */
[----:B------:R-:W-:-:S13]  /*91a0*/  R2UR UR5, R65 ;  /* 0x00000000410572ca */ /* 0x000fda00000e0000 */
[----:B------:R-:W2:Y:S02]  /*91b0*/  LDG.E R0, desc[UR4][R60.64+0x1a8] ;  /* 0x0001a8043c007981 */ /* 0x000ea4000c1e1900 */
[----:B--2---:R-:W-:-:S13]  /*91c0*/  ISETP.GE.AND P0, PT, R11, R0, PT ;  /* 0x000000000b00720c */ /* 0x004fda0003f06270 */
[----:B0--34-:R-:W-:Y:S05]  /*91d0*/  @P0 BRA `(.L_x_190) ;  /* 0x0000003000640947 */ /* 0x019fea0003800000 */
[----:B------:R-:W0:Y:S01]  /*91e0*/  LDC.64 R14, c[0x0][0x3c0] ;  /* 0x0000f000ff0e7b82 */ /* 0x000e220000000a00 */
[----:B------:R-:W-:Y:S01]  /*91f0*/  VIADD R17, R17, 0xffffffff ;  /* 0xffffffff11117836 */ /* 0x000fe20000000000 */
[----:B------:R-:W-:Y:S01]  /*9200*/  R2UR UR4, R64 ;  /* 0x00000000400472ca */ /* 0x000fe200000e0000 */
[----:B------:R-:W-:Y:S01]  /*9210*/  IMAD.IADD R11, R6, 0x1, R11 ;  /* 0x00000001060b7824 */ /* 0x000fe200078e020b */
[----:B------:R-:W-:-:S03]  /*9220*/  R2UR UR5, R65 ;  /* 0x00000000410572ca */ /* 0x000fc600000e0000 */
[----:B------:R-:W-:-:S04]  /*9230*/  IMAD R17, R36, R17, R11 ;  /* 0x0000001124117224 */ /* 0x000fc800078e020b */
[----:B0-----:R-:W-:-:S06]  /*9240*/  IMAD.WIDE R16, R17, 0x8, R14 ;  /* 0x0000000811107825 */ /* 0x001fcc00078e020e */
[----:B------:R-:W2:Y:S01]  /*9250*/  LDG.E.64 R16, desc[UR4][R16.64] ;  /* 0x0000000410107981 */ /* 0x000ea2000c1e1b00 */
[----:B------:R-:W-:Y:S01]  /*9260*/  IMAD.MOV.U32 R10, RZ, RZ, -0x800000 ;  /* 0xff800000ff0a7424 */ /* 0x000fe200078e00ff */
[----:B------:R-:W-:Y:S01]  /*9270*/  BSSY.RECONVERGENT B2, `(.L_x_191) ;  /* 0x0000303000027945 */ /* 0x000fe20003800200 */
[----:B------:R-:W-:-:S06]  /*9280*/  IMAD.MOV.U32 R11, RZ, RZ, 0x41cdcd64 ;  /* 0x41cdcd64ff0b7424 */ /* 0x000fcc00078e00ff */
[----:B--2---:R-:W-:-:S14]  /*9290*/  DSETP.GEU.AND P0, PT, |R16|, R10, PT ;  /* 0x0000000a1000722a */ /* 0x004fdc0003f0e200 */
[----:B------:R-:W-:Y:S05]  /*92a0*/  @P0 BRA `(.L_x_192) ;  /* 0x0000002c00fc0947 */ /* 0x000fea0003800000 */
        /* <DEDUP_REMOVED lines=10> */
[C---:B------:R-:W-:Y:S02]  /*9350*/  R2UR UR10, R64.reuse ;  /* 0x00000000400a72ca */ /* 0x040fe400000e0000 */
[C---:B------:R-:W-:Y:S01]  /*9360*/  R2UR UR11, R65.reuse ;  /* 0x00000000410b72ca */ /* 0x040fe200000e0000 */
[----:B------:R0:W-:Y:S01]  /*9370*/  STG.E.64 desc[UR4][R58.64+0x28f0], R38 ;  /* 0x0028f0263a007986 */ /* 0x0001e2000c101b04 */
[----:B------:R-:W-:Y:S02]  /*9380*/  R2UR UR12, R64 ;  /* 0x00000000400c72ca */ /* 0x000fe400000e0000 */
[----:B------:R-:W-:Y:S01]  /*9390*/  R2UR UR13, R65 ;  /* 0x00000000410d72ca */ /* 0x000fe200000e0000 */
[----:B------:R0:W-:Y:S04]  /*93a0*/  STG.E.64 desc[UR6][R58.64+0x28f8], R28 ;  /* 0x0028f81c3a007986 */ /* 0x0001e8000c101b06 */
[----:B------:R-:W2:Y:S04]  /*93b0*/  LDG.E R17, desc[UR8][R60.64+0x1ac] ;  /* 0x0001ac083c117981 */ /* 0x000ea8000c1e1900 */
[----:B------:R-:W5:Y:S04]  /*93c0*/  LDG.E R21, desc[UR10][R60.64+0x1b0] ;  /* 0x0001b00a3c157981 */ /* 0x000f68000c1e1900 */
[----:B------:R-:W5:Y:S01]  /*93d0*/  LDG.E R27, desc[UR12][R60.64+0x1a8] ;  /* 0x0001a80c3c1b7981 */ /* 0x000f62000c1e1900 */
[----:B------:R-:W-:Y:S01]  /*93e0*/  IMAD.MOV.U32 R22, RZ, RZ, 0x0 ;  /* 0x00000000ff167424 */ /* 0x000fe200078e00ff */
[----:B------:R-:W-:Y:S01]  /*93f0*/  BSSY.RECONVERGENT B1, `(.L_x_193) ;  /* 0x00002cc000017945 */ /* 0x000fe20003800200 */
[----:B------:R-:W-:Y:S01]  /*9400*/  IMAD.MOV.U32 R23, RZ, RZ, -0x3f56d000 ;  /* 0xc0a93000ff177424 */ /* 0x000fe200078e00ff */
[----:B------:R0:W-:Y:S02]  /*9410*/  STG.E.64 desc[UR6][R58.64+0x2918], RZ ;  /* 0x002918ff3a007986 */ /* 0x0001e4000c101b06 */
[----:B------:R-:W-:Y:S02]  /*9420*/  BSSY.RELIABLE B0, `(.L_x_194) ;  /* 0x000000d000007945 */ /* 0x000fe40003800100 */
[----:B------:R0:W-:Y:S01]  /*9430*/  STG.E.64 desc[UR4][R58.64+0x2910], R22 ;  /* 0x002910163a007986 */ /* 0x0001e2000c101b04 */
[----:B--2---:R-:W-:-:S05]  /*9440*/  IMAD.IADD R0, R33, 0x1, -R17 ;  /* 0x0000000121007824 */ /* 0x004fca00078e0a11 */
[----:B------:R-:W-:Y:S01]  /*9450*/  ISETP.EQ.AND P1, PT, R0, 0x1, PT ;  /* 0x000000010000780c */ /* 0x000fe20003f22270 */
[----:B-----5:R-:W-:-:S05]  /*9460*/  IMAD.IADD R16, R21, 0x1, -R27 ;  /* 0x0000000115107824 */ /* 0x020fca00078e0a1b */
[----:B------:R-:W-:-:S13]  /*9470*/  ISETP.GE.AND P0, PT, R16, -0x1, PT ;  /* 0xffffffff1000780c */ /* 0x000fda0003f06270 */
[----:B0-----:R-:W-:Y:S05]  /*9480*/  @!P0 BRA P1, `(.L_x_195) ;  /* 0x0000000000188947 */ /* 0x001fea0000800000 */
[----:B------:R-:W-:Y:S02]  /*9490*/  VIADD R0, R21, 0x1 ;  /* 0x0000000115007836 */ /* 0x000fe40000000000 */
[----:B------:R-:W-:-:S03]  /*94a0*/  IMAD.IADD R20, R17, 0x1, -R33 ;  /* 0x0000000111147824 */ /* 0x000fc600078e0a21 */
[----:B------:R-:W-:-:S04]  /*94b0*/  ISETP.NE.AND P0, PT, R27, R0, PT ;  /* 0x000000001b00720c */ /* 0x000fc80003f05270 */
[----:B------:R-:W-:-:S13]  /*94c0*/  ISETP.GT.OR P0, PT, R20, -0x2, P0 ;  /* 0xfffffffe1400780c */ /* 0x000fda0000704670 */
[----:B------:R-:W-:Y:S05]  /*94d0*/  @P0 BREAK.RELIABLE B0 ;  /* 0x0000000000000942 */ /* 0x000fea0003800100 */
[----:B------:R-:W-:Y:S05]  /*94e0*/  @P0 BRA `(.L_x_196) ;  /* 0x0000001400040947 */ /* 0x000fea0003800000 */
.L_x_195:
[----:B------:R-:W-:Y:S05]  /*94f0*/  BSYNC.RELIABLE B0 ;  /* 0x0000000000007941 */ /* 0x000fea0003800100 */
.L_x_194:
[----:B------:R-:W-:Y:S01]  /*9500*/  IMAD.IADD R0, R17, 0x1, -R33 ;  /* 0x0000000111007824 */ /* 0x000fe200078e0a21 */
[----:B------:R-:W-:-:S04]  /*9510*/  ISETP.NE.AND P1, PT, R16, -0x2, PT ;  /* 0xfffffffe1000780c */ /* 0x000fc80003f25270 */
[----:B------:R-:W-:-:S13]  /*9520*/  ISETP.NE.AND P0, PT, R0, -0x2, PT ;  /* 0xfffffffe0000780c */ /* 0x000fda0003f05270 */
[----:B------:R-:W-:Y:S05]  /*9530*/  @P0 BRA P1, `(.L_x_197) ;  /* 0x0000000800a40947 */ /* 0x000fea0000800000 */
[----:B------:R-:W-:Y:S01]  /*9540*/  VIADD R0, R17, 0x1 ;  /* 0x0000000111007836 */ /* 0x000fe20000000000 */
[----:B------:R-:W-:Y:S01]  /*9550*/  ISETP.NE.AND P1, PT, R16, -0x2, PT ;  /* 0xfffffffe1000780c */ /* 0x000fe20003f25270 */
[----:B------:R-:W-:Y:S04]  /*9560*/  BSSY.RECONVERGENT B0, `(.L_x_198) ;  /* 0x0000040000007945 */ /* 0x000fe80003800200 */
[----:B------:R-:W-:Y:S01]  /*9570*/  BSSY.RELIABLE B10, `(.L_x_199) ;  /* 0x000000a0000a7945 */ /* 0x000fe20003800100 */
[----:B------:R-:W-:-:S13]  /*9580*/  ISETP.EQ.AND P2, PT, R33, R0, PT ;  /* 0x000000002100720c */ /* 0x000fda0003f42270 */
[----:B------:R-:W-:Y:S05]  /*9590*/  @!P1 BRA P2, `(.L_x_200) ;  /* 0x00000000001c9947 */ /* 0x000fea0001000000 */
[----:B------:R-:W-:Y:S01]  /*95a0*/  VIADD R0, R21, 0x1 ;  /* 0x0000000115007836 */ /* 0x000fe20000000000 */
[----:B------:R-:W-:Y:S01]  /*95b0*/  CS2R R24, SRZ ;  /* 0x0000000000187805 */ /* 0x000fe2000001ff00 */
[----:B------:R-:W-:Y:S02]  /*95c0*/  IMAD.MOV.U32 R22, RZ, RZ, 0x0 ;  /* 0x00000000ff167424 */ /* 0x000fe400078e00ff */
[----:B------:R-:W-:Y:S01]  /*95d0*/  IMAD.MOV.U32 R23, RZ, RZ, -0x3f56d000 ;  /* 0xc0a93000ff177424 */ /* 0x000fe200078e00ff */
[----:B------:R-:W-:-:S13]  /*95e0*/  ISETP.NE.OR P0, PT, R27, R0, P0 ;  /* 0x000000001b00720c */ /* 0x000fda0000705670 */
[----:B------:R-:W-:Y:S05]  /*95f0*/  @P0 BREAK.RELIABLE B10 ;  /* 0x00000000000a0942 */ /* 0x000fea0003800100 */
[----:B------:R-:W-:Y:S05]  /*9600*/  @P0 BRA `(.L_x_201) ;  /* 0x0000000000d40947 */ /* 0x000fea0003800000 */
.L_x_200:
[----:B------:R-:W-:Y:S05]  /*9610*/  BSYNC.RELIABLE B10 ;  /* 0x00000000000a7941 */ /* 0x000fea0003800100 */
.L_x_199:
[C---:B------:R-:W-:Y:S02]  /*9620*/  R2UR UR8, R64.reuse ;  /* 0x00000000400872ca */ /* 0x040fe400000e0000 */
[C---:B------:R-:W-:Y:S02]  /*9630*/  R2UR UR9, R65.reuse ;  /* 0x00000000410972ca */ /* 0x040fe400000e0000 */
[C---:B------:R-:W-:Y:S02]  /*9640*/  R2UR UR6, R64.reuse ;  /* 0x00000000400672ca */ /* 0x040fe400000e0000 */
[C---:B------:R-:W-:Y:S02]  /*9650*/  R2UR UR7, R65.reuse ;  /* 0x00000000410772ca */ /* 0x040fe400000e0000 */
[----:B------:R-:W-:Y:S02]  /*9660*/  R2UR UR10, R64 ;  /* 0x00000000400a72ca */ /* 0x000fe400000e0000 */
[----:B------:R-:W-:-:S02]  /*9670*/  R2UR UR11, R65 ;  /* 0x00000000410b72ca */ /* 0x000fc400000e0000 */
[-C--:B------:R-:W-:Y:S02]  /*9680*/  IADD3 R22, P0, PT, R17, R62.reuse, RZ ;  /* 0x0000003e11167210 */ /* 0x080fe40007f1e0ff */
[----:B------:R-:W-:Y:S01]  /*9690*/  IADD3 R40, P1, PT, R21, R62, RZ ;  /* 0x0000003e15287210 */ /* 0x000fe20007f3e0ff */
[----:B------:R-:W2:Y:S01]  /*96a0*/  LDG.E.U8 R25, desc[UR8][R12.64] ;  /* 0x000000080c197981 */ /* 0x000ea2000c1e1100 */
[-C--:B------:R-:W-:Y:S02]  /*96b0*/  LEA.HI.X.SX32 R23, R17, R63.reuse, 0x1, P0 ;  /* 0x0000003f11177211 */ /* 0x080fe400000f0eff */
[----:B------:R-:W-:Y:S02]  /*96c0*/  LEA.HI.X.SX32 R41, R21, R63, 0x1, P1 ;  /* 0x0000003f15297211 */ /* 0x000fe400008f0eff */
[----:B------:R-:W-:Y:S01]  /*96d0*/  R2UR UR4, R64 ;  /* 0x00000000400472ca */ /* 0x000fe200000e0000 */
[----:B------:R-:W2:Y:S01]  /*96e0*/  LDG.E.U8 R0, desc[UR6][R22.64] ;  /* 0x0000000616007981 */ /* 0x000ea2000c1e1100 */
[----:B------:R-:W-:-:S02]  /*96f0*/  R2UR UR5, R65 ;  /* 0x00000000410572ca */ /* 0x000fc400000e0000 */
[C---:B------:R-:W-:Y:S01]  /*9700*/  IADD3 R42, P0, PT, R27.reuse, R62, RZ ;  /* 0x0000003e1b2a7210 */ /* 0x040fe20007f1e0ff */
[----:B------:R-:W5:Y:S03]  /*9710*/  LDG.E.U8 R20, desc[UR10][R40.64+0x1b] ;  /* 0x00001b0a28147981 */ /* 0x000f66000c1e1100 */
[----:B------:R-:W-:-:S07]  /*9720*/  LEA.HI.X.SX32 R43, R27, R63, 0x1, P0 ;  /* 0x0000003f1b2b7211 */ /* 0x000fce00000f0eff */
[----:B------:R-:W3:Y:S01]  /*9730*/  LDG.E.S8 R16, desc[UR4][R42.64+0x1b] ;  /* 0x00001b042a107981 */ /* 0x000ee2000c1e1300 */
[----:B------:R-:W-:Y:S01]  /*9740*/  UMOV UR4, 0x5197d ;  /* 0x0005197d00047882 */ /* 0x000fe20000000000 */
[C---:B------:R-:W-:Y:S02]  /*9750*/  R2UR UR12, R64.reuse ;  /* 0x00000000400c72ca */ /* 0x040fe400000e0000 */
[C---:B------:R-:W-:Y:S02]  /*9760*/  R2UR UR13, R65.reuse ;  /* 0x00000000410d72ca */ /* 0x040fe400000e0000 */
[----:B------:R-:W-:Y:S02]  /*9770*/  R2UR UR14, R64 ;  /* 0x00000000400e72ca */ /* 0x000fe400000e0000 */
[----:B------:R-:W-:Y:S02]  /*9780*/  R2UR UR15, R65 ;  /* 0x00000000410f72ca */ /* 0x000fe400000e0000 */
[----:B--2---:R-:W-:-:S02]  /*9790*/  PRMT R25, R0, 0x3340, R25 ;  /* 0x0000334000197816 */ /* 0x004fc40000000019 */
[----:B-----5:R-:W-:Y:S02]  /*97a0*/  PRMT R20, R20, 0x3340, RZ ;  /* 0x0000334014147816 */ /* 0x020fe400000000ff */
[----:B------:R-:W-:Y:S02]  /*97b0*/  IADD3 R0, PT, PT, R31, -R17, -R21 ;  /* 0x800000111f007210 */ /* 0x000fe40007ffe815 */
[----:B------:R-:W-:-:S03]  /*97c0*/  PRMT R25, R25, 0x5410, R20 ;  /* 0x0000541019197816 */ /* 0x000fc60000000014 */
[----:B------:R-:W-:Y:S02]  /*97d0*/  IMAD.IADD R0, R27, 0x1, R0 ;  /* 0x000000011b007824 */ /* 0x000fe400078e0200 */
[----:B---3--:R-:W-:Y:S01]  /*97e0*/  IDP.4A.S8.U8 R16, R25, UR4, R16 ;  /* 0x0000000419107c26 */ /* 0x008fe20008000210 */
[----:B------:R-:W-:Y:S02]  /*97f0*/  UMOV UR4, 0x448 ;  /* 0x0000044800047882 */ /* 0x000fe40000000000 */
[----:B------:R-:W-:Y:S02]  /*9800*/  LEA R0, R0, UR4, 0x3 ;  /* 0x0000000400007c11 */ /* 0x000fe4000f8e18ff */
[----:B------:R-:W-:Y:S02]  /*9810*/  LEA R16, R16, UR4, 0x3 ;  /* 0x0000000410107c11 */ /* 0x000fe4000f8e18ff */
[----:B------:R-:W0:Y:S08]  /*9820*/  LDC.64 R24, c[0x3][R0] ;  /* 0x00c0000000187b82 */ /* 0x000e300000000a00 */
[----:B----4-:R-:W0:Y:S02]  /*9830*/  LDC.64 R44, c[0x3][R16+0x1388] ;  /* 0x00c4e200102c7b82 */ /* 0x010e240000000a00 */
[----:B0-----:R-:W-:-:S07]  /*9840*/  DADD R24, R24, R44 ;  /* 0x0000000018187229 */ /* 0x001fce000000002c */
[----:B------:R0:W-:Y:S04]  /*9850*/  STG.E.64 desc[UR6][R58.64+0x2918], R24 ;  /* 0x002918183a007986 */ /* 0x0001e8000c101b06 */
[----:B------:R-:W2:Y:S04]  /*9860*/  LDG.E.U8 R22, desc[UR10][R22.64] ;  /* 0x0000000a16167981 */ /* 0x000ea8000c1e1100 */
[----:B------:R-:W2:Y:S04]  /*9870*/  LDG.E.U8 R35, desc[UR12][R12.64] ;  /* 0x0000000c0c237981 */ /* 0x000ea8000c1e1100 */
[----:B------:R-:W3:Y:S04]  /*9880*/  LDG.E.U8 R40, desc[UR14][R40.64+0x1b] ;  /* 0x00001b0e28287981 */ /* 0x000ee8000c1e1100 */
[----:B------:R-:W4:Y:S01]  /*9890*/  LDG.E.S8 R42, desc[UR8][R42.64+0x1b] ;  /* 0x00001b082a2a7981 */ /* 0x000f22000c1e1300 */
[----:B------:R-:W-:Y:S01]  /*98a0*/  UMOV UR5, 0x57d19 ;  /* 0x00057d1900057882 */ /* 0x000fe20000000000 */
[----:B------:R-:W5:Y:S01]  /*98b0*/  LDC.64 R44, c[0x3][R0+-0x2d0] ;  /* 0x00ff4c00002c7b82 */ /* 0x000f620000000a00 */
[----:B--2---:R-:W-:-:S02]  /*98c0*/  PRMT R35, R35, 0x3340, R22 ;  /* 0x0000334023237816 */ /* 0x004fc40000000016 */
[----:B---3--:R-:W-:-:S04]  /*98d0*/  PRMT R20, R40, 0x3340, RZ ;  /* 0x0000334028147816 */ /* 0x008fc800000000ff */
[----:B------:R-:W-:-:S05]  /*98e0*/  PRMT R35, R35, 0x5410, R20 ;  /* 0x0000541023237816 */ /* 0x000fca0000000014 */
[----:B----4-:R-:W-:-:S05]  /*98f0*/  IDP.4A.S8.U8 R35, R35, UR5, R42 ;  /* 0x0000000523237c26 */ /* 0x010fca000800022a */
[----:B------:R-:W-:-:S04]  /*9900*/  LEA R35, R35, UR4, 0x3 ;  /* 0x0000000423237c11 */ /* 0x000fc8000f8e18ff */
[----:B------:R-:W5:Y:S01]  /*9910*/  LDC.64 R22, c[0x3][R35] ;  /* 0x00c0000023167b82 */ /* 0x000f620000000a00 */
[----:B------:R-:W-:Y:S02]  /*9920*/  R2UR UR4, R64 ;  /* 0x00000000400472ca */ /* 0x000fe400000e0000 */
[----:B------:R-:W-:Y:S01]  /*9930*/  R2UR UR5, R65 ;  /* 0x00000000410572ca */ /* 0x000fe200000e0000 */
[----:B-----5:R-:W-:-:S12]  /*9940*/  DADD R22, R44, R22 ;  /* 0x000000002c167229 */ /* 0x020fd80000000016 */
[----:B------:R0:W-:Y:S02]  /*9950*/  STG.E.64 desc[UR4][R58.64+0x2910], R22 ;  /* 0x002910163a007986 */ /* 0x0001e4000c101b04 */
.L_x_201:
[----:B------:R-:W-:Y:S05]  /*9960*/  BSYNC.RECONVERGENT B0 ;  /* 0x0000000000007941 */ /* 0x000fea0003800200 */
.L_x_198:
[----:B------:R-:W-:Y:S01]  /*9970*/  VIADD R17, R17, 0xffffffff ;  /* 0xffffffff11117836 */ /* 0x000fe20000000000 */
[----:B------:R-:W-:Y:S01]  /*9980*/  R2UR UR4, R64 ;  /* 0x00000000400472ca */ /* 0x000fe200000e0000 */
[----:B------:R-:W-:Y:S01]  /*9990*/  IMAD.IADD R21, R6, 0x1, R21 ;  /* 0x0000000106157824 */ /* 0x000fe200078e0215 */
[----:B------:R-:W-:-:S03]  /*99a0*/  R2UR UR5, R65 ;  /* 0x00000000410572ca */ /* 0x000fc600000e0000 */
[----:B------:R-:W-:-:S04]  /*99b0*/  IMAD R17, R36, R17, R21 ;  /* 0x0000001124117224 */ /* 0x000fc800078e0215 */
[----:B------:R-:W-:-:S06]  /*99c0*/  IMAD.WIDE R40, R17, 0x8, R14 ;  /* 0x0000000811287825 */ /* 0x000fcc00078e020e */
[----:B------:R-:W0:Y:S01]  /*99d0*/  LDG.E.64 R14, desc[UR4][R40.64] ;  /* 0x00000004280e7981 */ /* 0x000e22000c1e1b00 */
[----:B------:R-:W-:Y:S02]  /*99e0*/  R2UR UR6, R64 ;  /* 0x00000000400672ca */ /* 0x000fe400000e0000 */
[----:B------:R-:W-:Y:S01]  /*99f0*/  R2UR UR7, R65 ;  /* 0x00000000410772ca */ /* 0x000fe200000e0000 */
[----:B------:R-:W2:Y:S04]  /*9a00*/  LDG.E.64 R16, desc[UR4][R58.64+0x28b8] ;  /* 0x0028b8043a107981 */ /* 0x000ea8000c1e1b00 */
[----:B------:R-:W5:Y:S01]  /*9a10*/  LDG.E.64 R20, desc[UR4][R58.64+0x28b0] ;  /* 0x0028b0043a147981 */ /* 0x000f62000c1e1b00 */
[----:B0-----:R-:W-:-:S07]  /*9a20*/  DADD R24, R14, R24 ;  /* 0x000000000e187229 */ /* 0x001fce0000000018 */
[----:B------:R-:W3:Y:S04]  /*9a30*/  LDG.E.64 R14, desc[UR6][R58.64+0x28c0] ;  /* 0x0028c0063a0e7981 */ /* 0x000ee8000c1e1b00 */
[----:B------:R0:W-:Y:S04]  /*9a40*/  STG.E.64 desc[UR4][R58.64+0x2918], R24 ;  /* 0x002918183a007986 */ /* 0x0001e8000c101b04 */
[----:B------:R-:W4:Y:S01]  /*9a50*/  LDG.E.64 R42, desc[UR6][R40.64+0x1388] ;  /* 0x00138806282a7981 */ /* 0x000f22000c1e1b00 */
[----:B------:R-:W-:-:S14]  /*9a60*/  DSETP.GT.AND P0, PT, |R24|, R10, PT ;  /* 0x0000000a1800722a */ /* 0x000fdc0003f04200 */
[----:B0-----:R-:W-:Y:S02]  /*9a70*/  @P0 IMAD.MOV.U32 R24, RZ, RZ, 0x0 ;  /* 0x00000000ff180424 */ /* 0x001fe400078e00ff */
[----:B------:R-:W-:-:S06]  /*9a80*/  @P0 IMAD.MOV.U32 R25, RZ, RZ, 0x7ff00000 ;  /* 0x7ff00000ff190424 */ /* 0x000fcc00078e00ff */
[----:B-----5:R-:W-:Y:S01]  /*9a90*/  DADD R70, R20, R24 ;  /* 0x0000000014467229 */ /* 0x020fe20000000018 */
[----:B------:R-:W-:Y:S02]  /*9aa0*/  @P0 R2UR UR6, R64 ;  /* 0x00000000400602ca */ /* 0x000fe400000e0000 */
[----:B------:R-:W-:-:S07]  /*9ab0*/  @P0 R2UR UR7, R65 ;  /* 0x00000000410702ca */ /* 0x000fce00000e0000 */
[----:B------:R-:W-:Y:S01]  /*9ac0*/  FSETP.GEU.AND P1, PT, |R71|, 6.5827683646048100446e-37, PT ;  /* 0x036000004700780b */ /* 0x000fe20003f2e200 */
[----:B------:R-:W-:Y:S01]  /*9ad0*/  BSSY.RECONVERGENT B0, `(.L_x_202) ;  /* 0x000001c000007945 */ /* 0x000fe20003800200 */
[----:B----4-:R-:W-:-:S07]  /*9ae0*/  DADD R22, R42, R22 ;  /* 0x000000002a167229 */ /* 0x010fce0000000016 */
[----:B------:R0:W-:Y:S02]  /*9af0*/  STG.E.64 desc[UR4][R58.64+0x2910], R22 ;  /* 0x002910163a007986 */ /* 0x0001e4000c101b04 */
[----:B0-----:R-:W-:Y:S02]  /*9b00*/  @P0 IMAD.MOV.U32 R22, RZ, RZ, 0x0 ;  /* 0x00000000ff160424 */ /* 0x001fe400078e00ff */
[----:B------:R-:W-:-:S06]  /*9b10*/  @P0 IMAD.MOV.U32 R23, RZ, RZ, -0x40100000 ;  /* 0xbff00000ff170424 */ /* 0x000fcc00078e00ff */
[----:B--2---:R-:W-:-:S08]  /*9b20*/  DADD R10, R16, R22 ;  /* 0x00000000100a7229 */ /* 0x004fd00000000016 */
[----:B---3--:R-:W-:-:S06]  /*9b30*/  DADD R68, R10, R14 ;  /* 0x000000000a447229 */ /* 0x008fcc000000000e */
[----:B------:R-:W0:Y:S01]  /*9b40*/  MUFU.RCP64H R11, R69 ;  /* 0x00000045000b7308 */ /* 0x000e220000001800 */
[----:B------:R-:W-:-:S06]  /*9b50*/  IMAD.MOV.U32 R10, RZ, RZ, 0x1 ;  /* 0x00000001ff0a7424 */ /* 0x000fcc00078e00ff */
[----:B0-----:R-:W-:-:S08]  /*9b60*/  DFMA R40, -R68, R10, 1 ;  /* 0x3ff000004428742b */ /* 0x001fd0000000010a */
[----:B------:R-:W-:-:S08]  /*9b70*/  DFMA R40, R40, R40, R40 ;  /* 0x000000282828722b */ /* 0x000fd00000000028 */
[----:B------:R-:W-:-:S08]  /*9b80*/  DFMA R40, R10, R40, R10 ;  /* 0x000000280a28722b */ /* 0x000fd0000000000a */
[----:B------:R-:W-:-:S08]  /*9b90*/  DFMA R10, -R68, R40, 1 ;  /* 0x3ff00000440a742b */ /* 0x000fd00000000128 */
[----:B------:R-:W-:-:S08]  /*9ba0*/  DFMA R10, R40, R10, R40 ;  /* 0x0000000a280a722b */ /* 0x000fd00000000028 */
[----:B------:R-:W-:-:S08]  /*9bb0*/  DMUL R40, R70, R10 ;  /* 0x0000000a46287228 */ /* 0x000fd00000000000 */
[----:B------:R-:W-:Y:S01]  /*9bc0*/  DFMA R42, -R68, R40, R70 ;  /* 0x00000028442a722b */ /* 0x000fe20000000146 */
[----:B------:R-:W-:Y:S02]  /*9bd0*/  @P0 R2UR UR4, R64 ;  /* 0x00000000400402ca */ /* 0x000fe400000e0000 */
[----:B------:R-:W-:-:S05]  /*9be0*/  @P0 R2UR UR5, R65 ;  /* 0x00000000410502ca */ /* 0x000fca00000e0000 */
[----:B------:R-:W-:Y:S01]  /*9bf0*/  DFMA R10, R10, R42, R40 ;  /* 0x0000002a0a0a722b */ /* 0x000fe20000000028 */
[----:B------:R0:W-:Y:S09]  /*9c00*/  @P0 STG.E.64 desc[UR6][R58.64+0x2910], R38 ;  /* 0x002910263a000986 */ /* 0x0001f2000c101b06 */
[----:B------:R-:W-:Y:S01]  /*9c10*/  FFMA R0, RZ, R69, R11 ;  /* 0x00000045ff007223 */ /* 0x000fe2000000000b */
[----:B------:R0:W-:Y:S04]  /*9c20*/  @P0 STG.E.64 desc[UR4][R58.64+0x2918], R28 ;  /* 0x0029181c3a000986 */ /* 0x0001e8000c101b04 */
[----:B------:R-:W-:-:S13]  /*9c30*/  FSETP.GT.AND P0, PT, |R0|, 1.469367938527859385e-39, PT ;  /* 0x001000000000780b */ /* 0x000fda0003f04200 */
[----:B0-----:R-:W-:Y:S05]  /*9c40*/  @P0 BRA P1, `(.L_x_203) ;  /* 0x0000000000100947 */ /* 0x001fea0000800000 */
[----:B------:R-:W-:-:S07]  /*9c50*/  MOV R0, 0x9c70 ;  /* 0x00009c7000007802 */ /* 0x000fce0000000f00 */
[----:B-1----:R-:W-:Y:S05]  /*9c60*/  CALL.REL.NOINC `($__internal_0_$__cuda_sm20_div_rn_f64_full) ;  /* 0x0000059800807944 */ /* 0x002fea0003c00000 */
[----:B------:R-:W-:Y:S02]  /*9c70*/  IMAD.MOV.U32 R10, RZ, RZ, R74 ;  /* 0x000000ffff0a7224 */ /* 0x000fe400078e004a */
[----:B------:R-:W-:-:S07]  /*9c80*/  IMAD.MOV.U32 R11, RZ, RZ, R75 ;  /* 0x000000ffff0b7224 */ /* 0x000fce00078e004b */
.L_x_203:
[----:B------:R-:W-:Y:S05]  /*9c90*/  BSYNC.RECONVERGENT B0 ;  /* 0x0000000000007941 */ /* 0x000fea0003800200 */
.L_x_202:
[----:B------:R-:W0:Y:S01]  /*9ca0*/  LDC.64 R28, c[0x0][0x3c0] ;  /* 0x0000f000ff1c7b82 */ /* 0x000e220000000a00 */
[----:B------:R-:W-:Y:S01]  /*9cb0*/  R2UR UR4, R64 ;  /* 0x00000000400472ca */ /* 0x000fe200000e0000 */
[----:B------:R-:W-:Y:S01]  /*9cc0*/  IMAD.IADD R27, R32, 0x1, R27 ;  /* 0x00000001201b7824 */ /* 0x000fe200078e021b */
[C---:B------:R-:W-:Y:S02]  /*9cd0*/  R2UR UR5, R65.reuse ;  /* 0x00000000410572ca */ /* 0x040fe400000e0000 */
[----:B------:R-:W-:Y:S02]  /*9ce0*/  R2UR UR6, R64 ;  /* 0x00000000400672ca */ /* 0x000fe400000e0000 */
[----:B------:R-:W-:-:S09]  /*9cf0*/  R2UR UR7, R65 ;  /* 0x00000000410772ca */ /* 0x000fd200000e0000 */
[----:B------:R2:W-:Y:S01]  /*9d00*/  STG.E.64 desc[UR4][R58.64+0x2900], R10 ;  /* 0x0029000a3a007986 */ /* 0x0005e2000c101b04 */
[----:B0-----:R-:W-:-:S05]  /*9d10*/  IMAD.WIDE R26, R27, 0x8, R28 ;  /* 0x000000081b1a7825 */ /* 0x001fca00078e021c */
[----:B------:R-:W3:Y:S04]  /*9d20*/  LDG.E.64 R38, desc[UR6][R26.64+0x1388] ;  /* 0x001388061a267981 */ /* 0x000ee8000c1e1b00 */
[----:B------:R-:W4:Y:S01]  /*9d30*/  LDG.E.64 R28, desc[UR4][R26.64] ;  /* 0x000000041a1c7981 */ /* 0x000f22000c1e1b00 */
[----:B------:R-:W-:Y:S01]  /*9d40*/  BSSY.RECONVERGENT B0, `(.L_x_204) ;  /* 0x0000014000007945 */ /* 0x000fe20003800200 */
[----:B---3--:R-:W-:Y:S02]  /*9d50*/  DADD R38, R16, R38 ;  /* 0x0000000010267229 */ /* 0x008fe40000000026 */
[----:B----4-:R-:W-:-:S06]  /*9d60*/  DADD R70, R20, R28 ;  /* 0x0000000014467229 */ /* 0x010fcc000000001c */
[----:B------:R-:W-:Y:S01]  /*9d70*/  DADD R68, R14, R38 ;  /* 0x000000000e447229 */ /* 0x000fe20000000026 */
[----:B------:R-:W-:-:S05]  /*9d80*/  IMAD.MOV.U32 R14, RZ, RZ, 0x1 ;  /* 0x00000001ff0e7424 */ /* 0x000fca00078e00ff */
[----:B------:R-:W0:Y:S01]  /*9d90*/  MUFU.RCP64H R15, R69 ;  /* 0x00000045000f7308 */ /* 0x000e220000001800 */
[----:B------:R-:W-:Y:S01]  /*9da0*/  FSETP.GEU.AND P1, PT, |R71|, 6.5827683646048100446e-37, PT ;  /* 0x036000004700780b */ /* 0x000fe20003f2e200 */
        /* <DEDUP_REMOVED lines=10> */
[----:B--2---:R-:W-:Y:S05]  /*9e50*/  @P0 BRA P1, `(.L_x_205) ;  /* 0x0000000000080947 */ /* 0x004fea0000800000 */
[----:B------:R-:W-:-:S07]  /*9e60*/  MOV R0, 0x9e80 ;  /* 0x00009e8000007802 */ /* 0x000fce0000000f00 */
[----:B-1----:R-:W-:Y:S05]  /*9e70*/  CALL.REL.NOINC `($__internal_0_$__cuda_sm20_div_rn_f64_full) ;  /* 0x0000059400fc7944 */ /* 0x002fea0003c00000 */
.L_x_205:
[----:B------:R-:W-:Y:S05]  /*9e80*/  BSYNC.RECONVERGENT B0 ;  /* 0x0000000000007941 */ /* 0x000fea0003800200 */
.L_x_204:
[----:B------:R-:W-:Y:S01]  /*9e90*/  R2UR UR4, R64 ;  /* 0x00000000400472ca */ /* 0x000fe200000e0000 */
[----:B------:R-:W-:Y:S01]  /*9ea0*/  DSETP.GT.AND P0, PT, R10, R74, PT ;  /* 0x0000004a0a00722a */ /* 0x000fe20003f04000 */
[----:B------:R-:W-:Y:S01]  /*9eb0*/  R2UR UR5, R65 ;  /* 0x00000000410572ca */ /* 0x000fe200000e0000 */
[----:B------:R-:W-:Y:S02]  /*9ec0*/  IMAD.MOV.U32 R10, RZ, RZ, 0x0 ;  /* 0x00000000ff0a7424 */ /* 0x000fe400078e00ff */
[----:B------:R-:W-:Y:S02]  /*9ed0*/  IMAD.MOV.U32 R11, RZ, RZ, -0x40100000 ;  /* 0xbff00000ff0b7424 */ /* 0x000fe400078e00ff */
[----:B------:R-:W-:Y:S02]  /*9ee0*/  IMAD.MOV.U32 R14, RZ, RZ, 0x0 ;  /* 0x00000000ff0e7424 */ /* 0x000fe400078e00ff */
[----:B------:R-:W-:-:S06]  /*9ef0*/  IMAD.MOV.U32 R15, RZ, RZ, 0x7ff00000 ;  /* 0x7ff00000ff0f7424 */ /* 0x000fcc00078e00ff */
[----:B------:R0:W-:Y:S01]  /*9f00*/  STG.E.64 desc[UR4][R58.64+0x2908], R74 ;  /* 0x0029084a3a007986 */ /* 0x0001e2000c101b04 */
[----:B------:R-:W-:Y:S05]  /*9f10*/  @!P0 BRA `(.L_x_206) ;  /* 0x0000002000648947 */ /* 0x000fea0003800000 */
[C---:B------:R-:W-:Y:S01]  /*9f20*/  R2UR UR4, R64.reuse ;  /* 0x00000000400472ca */ /* 0x040fe200000e0000 */
[----:B------:R-:W-:Y:S01]  /*9f30*/  IMAD.MOV.U32 R14, RZ, RZ, R24 ;  /* 0x000000ffff0e7224 */ /* 0x000fe200078e0018 */
[C---:B------:R-:W-:Y:S01]  /*9f40*/  R2UR UR5, R65.reuse ;  /* 0x00000000410572ca */ /* 0x040fe200000e0000 */
[----:B------:R-:W-:Y:S01]  /*9f50*/  IMAD.MOV.U32 R15, RZ, RZ, R25 ;  /* 0x000000ffff0f7224 */ /* 0x000fe200078e0019 */
[----:B------:R-:W-:Y:S01]  /*9f60*/  R2UR UR6, R64 ;  /* 0x00000000400672ca */ /* 0x000fe200000e0000 */
[----:B------:R-:W-:Y:S01]  /*9f70*/  IMAD.MOV.U32 R10, RZ, RZ, R22 ;  /* 0x000000ffff0a7224 */ /* 0x000fe200078e0016 */
[----:B------:R-:W-:Y:S01]  /*9f80*/  R2UR UR7, R65 ;  /* 0x00000000410772ca */ /* 0x000fe200000e0000 */
[----:B------:R-:W-:-:S08]  /*9f90*/  IMAD.MOV.U32 R11, RZ, RZ, R23 ;  /* 0x000000ffff0b7224 */ /* 0x000fd000078e0017 */
[----:B------:R2:W-:Y:S04]  /*9fa0*/  STG.E.64 desc[UR4][R58.64+0x28f0], R22 ;  /* 0x0028f0163a007986 */ /* 0x0005e8000c101b04 */
[----:B------:R2:W-:Y:S01]  /*9fb0*/  STG.E.64 desc[UR6][R58.64+0x28f8], R24 ;  /* 0x0028f8183a007986 */ /* 0x0005e2000c101b06 */
[----:B------:R-:W-:Y:S05]  /*9fc0*/  BRA `(.L_x_206) ;  /* 0x0000002000387947 */ /* 0x000fea0003800000 */
.L_x_197:
[C---:B------:R-:W-:Y:S02]  /*9fd0*/  R2UR UR4, R64.reuse ;  /* 0x00000000400472ca */ /* 0x040fe400000e0000 */
[C---:B------:R-:W-:Y:S02]  /*9fe0*/  R2UR UR5, R65.reuse ;  /* 0x00000000410572ca */ /* 0x040fe400000e0000 */
[----:B------:R-:W-:Y:S02]  /*9ff0*/  R2UR UR6, R64 ;  /* 0x00000000400672ca */ /* 0x000fe400000e0000 */
[----:B------:R-:W-:Y:S02]  /*a000*/  R2UR UR7, R65 ;  /* 0x00000000410772ca */ /* 0x000fe400000e0000 */
[-C--:B------:R-:W-:Y:S02]  /*a010*/  IADD3 R42, P0, PT, R17, R62.reuse, RZ ;  /* 0x0000003e112a7210 */ /* 0x080fe40007f1e0ff */
[----:B---34-:R-:W-:-:S02]  /*a020*/  IADD3 R44, P1, PT, R21, R62, RZ ;  /* 0x0000003e152c7210 */ /* 0x018fc40007f3e0ff */
[C---:B------:R-:W-:Y:S02]  /*a030*/  R2UR UR8, R64.reuse ;  /* 0x00000000400872ca */ /* 0x040fe400000e0000 */
[----:B------:R-:W-:Y:S02]  /*a040*/  R2UR UR9, R65 ;  /* 0x00000000410972ca */ /* 0x000fe400000e0000 */
[-C--:B------:R-:W-:Y:S02]  /*a050*/  LEA.HI.X.SX32 R43, R17, R63.reuse, 0x1, P0 ;  /* 0x0000003f112b7211 */ /* 0x080fe400000f0eff */
[----:B------:R-:W-:Y:S02]  /*a060*/  LEA.HI.X.SX32 R45, R21, R63, 0x1, P1 ;  /* 0x0000003f152d7211 */ /* 0x000fe400008f0eff */
[----:B------:R-:W-:Y:S01]  /*a070*/  R2UR UR10, R64 ;  /* 0x00000000400a72ca */ /* 0x000fe200000e0000 */
[----:B------:R-:W2:Y:S01]  /*a080*/  LDG.E.S8 R0, desc[UR4][R42.64] ;  /* 0x000000042a007981 */ /* 0x000ea2000c1e1300 */
[----:B------:R-:W-:-:S02]  /*a090*/  R2UR UR11, R65 ;  /* 0x00000000410b72ca */ /* 0x000fc400000e0000 */
[C---:B------:R-:W-:Y:S01]  /*a0a0*/  IADD3 R46, P0, PT, R27.reuse, R62, RZ ;  /* 0x0000003e1b2e7210 */ /* 0x040fe20007f1e0ff */
[----:B------:R-:W2:Y:S03]  /*a0b0*/  LDG.E.S8 R23, desc[UR6][R44.64+0x1b] ;  /* 0x00001b062c177981 */ /* 0x000ea6000c1e1300 */
[----:B------:R-:W-:Y:S01]  /*a0c0*/  LEA.HI.X.SX32 R47, R27, R63, 0x1, P0 ;  /* 0x0000003f1b2f7211 */ /* 0x000fe200000f0eff */
[----:B------:R-:W3:Y:S06]  /*a0d0*/  LDG.E.S8 R16, desc[UR8][R12.64] ;  /* 0x000000080c107981 */ /* 0x000eec000c1e1300 */
[----:B------:R-:W3:Y:S01]  /*a0e0*/  LDG.E.S8 R25, desc[UR10][R46.64+0x1b] ;  /* 0x00001b0a2e197981 */ /* 0x000ee2000c1e1300 */
[----:B------:R-:W-:Y:S01]  /*a0f0*/  IADD3 R20, PT, PT, R31, -R17, -R21 ;  /* 0x800000111f147210 */ /* 0x000fe20007ffe815 */
[----:B------:R-:W-:-:S04]  /*a100*/  UMOV UR4, 0x448 ;  /* 0x0000044800047882 */ /* 0x000fc80000000000 */
[----:B------:R-:W-:-:S05]  /*a110*/  IMAD.IADD R20, R27, 0x1, R20 ;  /* 0x000000011b147824 */ /* 0x000fca00078e0214 */
[----:B------:R-:W-:-:S04]  /*a120*/  LEA R35, R20, UR4, 0x3 ;  /* 0x0000000414237c11 */ /* 0x000fc8000f8e18ff */
[----:B------:R-:W0:Y:S01]  /*a130*/  LDC.64 R40, c[0x3][R35] ;  /* 0x00c0000023287b82 */ /* 0x000e220000000a00 */
[----:B------:R-:W-:Y:S01]  /*a140*/  R2UR UR4, R64 ;  /* 0x00000000400472ca */ /* 0x000fe200000e0000 */
[----:B------:R-:W-:Y:S02]  /*a150*/  VIADD R17, R17, 0xffffffff ;  /* 0xffffffff11117836 */ /* 0x000fe40000000000 */
[----:B------:R-:W-:-:S04]  /*a160*/  IMAD.IADD R21, R6, 0x1, R21 ;  /* 0x0000000106157824 */ /* 0x000fc800078e0215 */
[----:B------:R-:W-:-:S04]  /*a170*/  IMAD R17, R36, R17, R21 ;  /* 0x0000001124117224 */ /* 0x000fc800078e0215 */
[----:B------:R-:W-:-:S04]  /*a180*/  IMAD.WIDE R48, R17, 0x8, R14 ;  /* 0x0000000811307825 */ /* 0x000fc800078e020e */
[----:B--2---:R-:W-:-:S05]  /*a190*/  IMAD R0, R0, 0x5, R23 ;  /* 0x0000000500007824 */ /* 0x004fca00078e0217 */
[----:B------:R-:W-:-:S04]  /*a1a0*/  LEA R0, R0, 0x10000, 0x3 ;  /* 0x0001000000007811 */ /* 0x000fc800078e18ff */
[----:B------:R-:W0:Y:S01]  /*a1b0*/  LDC.64 R22, c[0x3][R0+-0x4970] ;  /* 0x00eda40000167b82 */ /* 0x000e220000000a00 */
[----:B---3--:R-:W-:-:S05]  /*a1c0*/  IMAD R16, R16, 0x5, R25 ;  /* 0x0000000510107824 */ /* 0x008fca00078e0219 */
[----:B------:R-:W-:-:S04]  /*a1d0*/  LEA R16, R16, 0x10000, 0x3 ;  /* 0x0001000010107811 */ /* 0x000fc800078e18ff */
[----:B------:R-:W2:Y:S01]  /*a1e0*/  LDC.64 R24, c[0x3][R16+-0x4970] ;  /* 0x00eda40010187b82 */ /* 0x000ea20000000a00 */
[----:B0-----:R-:W-:-:S08]  /*a1f0*/  DADD R22, R40, R22 ;  /* 0x0000000028167229 */ /* 0x001fd00000000016 */
[----:B--2---:R-:W-:-:S07]  /*a200*/  DADD R22, R22, R24 ;  /* 0x0000000016167229 */ /* 0x004fce0000000018 */
[----:B------:R0:W-:Y:S04]  /*a210*/  STG.E.64 desc[UR4][R58.64+0x2918], R22 ;  /* 0x002918163a007986 */ /* 0x0001e8000c101b04 */
[----:B------:R-:W2:Y:S01]  /*a220*/  LDG.E.64 R24, desc[UR6][R48.64] ;  /* 0x0000000630187981 */ /* 0x000ea2000c1e1b00 */
[----:B------:R-:W-:Y:S02]  /*a230*/  R2UR UR12, R64 ;  /* 0x00000000400c72ca */ /* 0x000fe400000e0000 */
[----:B------:R-:W-:Y:S01]  /*a240*/  R2UR UR13, R65 ;  /* 0x00000000410d72ca */ /* 0x000fe200000e0000 */
[----:B--2---:R-:W-:-:S07]  /*a250*/  DADD R24, R22, R24 ;  /* 0x0000000016187229 */ /* 0x004fce0000000018 */
[----:B------:R2:W-:Y:S04]  /*a260*/  STG.E.64 desc[UR4][R58.64+0x2918], R24 ;  /* 0x002918183a007986 */ /* 0x0005e8000c101b04 */
[----:B------:R-:W3:Y:S04]  /*a270*/  LDG.E.S8 R42, desc[UR6][R42.64] ;  /* 0x000000062a2a7981 */ /* 0x000ee8000c1e1300 */
[----:B------:R-:W3:Y:S04]  /*a280*/  LDG.E.S8 R45, desc[UR8][R44.64+0x1b] ;  /* 0x00001b082c2d7981 */ /* 0x000ee8000c1e1300 */
[----:B------:R-:W4:Y:S04]  /*a290*/  LDG.E.S8 R47, desc[UR12][R46.64+0x1b] ;  /* 0x00001b0c2e2f7981 */ /* 0x000f28000c1e1300 */
[----:B------:R-:W4:Y:S01]  /*a2a0*/  LDG.E.S8 R14, desc[UR10][R12.64] ;  /* 0x0000000a0c0e7981 */ /* 0x000f22000c1e1300 */
[----:B------:R-:W5:Y:S01]  /*a2b0*/  LDC.64 R20, c[0x3][R35+-0x2d0] ;  /* 0x00ff4c0023147b82 */ /* 0x000f620000000a00 */
[----:B---3--:R-:W-:-:S05]  /*a2c0*/  IMAD R0, R42, 0x5, R45 ;  /* 0x000000052a007824 */ /* 0x008fca00078e022d */
[----:B------:R-:W-:Y:S01]  /*a2d0*/  LEA R26, R0, 0x10000, 0x3 ;  /* 0x00010000001a7811 */ /* 0x000fe200078e18ff */
[----:B----4-:R-:W-:-:S03]  /*a2e0*/  IMAD R0, R14, 0x5, R47 ;  /* 0x000000050e007824 */ /* 0x010fc600078e022f */
[----:B------:R-:W5:Y:S02]  /*a2f0*/  LDC.64 R14, c[0x3][R26+-0x4a38] ;  /* 0x00ed72001a0e7b82 */ /* 0x000f640000000a00 */
[----:B------:R-:W-:-:S06]  /*a300*/  LEA R0, R0, 0x10000, 0x3 ;  /* 0x0001000000007811 */ /* 0x000fcc00078e18ff */
[----:B------:R-:W3:Y:S01]  /*a310*/  LDC.64 R16, c[0x3][R0+-0x4a38] ;  /* 0x00ed720000107b82 */ /* 0x000ee20000000a00 */
[----:B-----5:R-:W-:Y:S01]  /*a320*/  DADD R14, R20, R14 ;  /* 0x00000000140e7229 */ /* 0x020fe2000000000e */
[----:B------:R-:W4:Y:S07]  /*a330*/  LDG.E.64 R20, desc[UR4][R58.64+0x28b0] ;  /* 0x0028b0043a147981 */ /* 0x000f2e000c1e1b00 */
[----:B---3--:R-:W-:Y:S01]  /*a340*/  DADD R40, R14, R16 ;  /* 0x000000000e287229 */ /* 0x008fe20000000010 */
[----:B------:R-:W3:Y:S04]  /*a350*/  LDG.E.64 R16, desc[UR4][R58.64+0x28b8] ;  /* 0x0028b8043a107981 */ /* 0x000ee8000c1e1b00 */
[----:B------:R-:W5:Y:S04]  /*a360*/  LDG.E.64 R14, desc[UR6][R58.64+0x28c0] ;  /* 0x0028c0063a0e7981 */ /* 0x000f68000c1e1b00 */
[----:B------:R-:W-:Y:S04]  /*a370*/  STG.E.64 desc[UR4][R58.64+0x2910], R40 ;  /* 0x002910283a007986 */ /* 0x000fe8000c101b04 */
[----:B0-----:R-:W4:Y:S01]  /*a380*/  LDG.E.64 R22, desc[UR6][R48.64+0x1388] ;  /* 0x0013880630167981 */ /* 0x001f22000c1e1b00 */
[----:B------:R-:W-:-:S14]  /*a390*/  DSETP.GT.AND P0, PT, |R24|, R10, PT ;  /* 0x0000000a1800722a */ /* 0x000fdc0003f04200 */
[----:B--2---:R-:W-:Y:S02]  /*a3a0*/  @P0 IMAD.MOV.U32 R24, RZ, RZ, 0x0 ;  /* 0x00000000ff180424 */ /* 0x004fe400078e00ff */
[----:B------:R-:W-:Y:S01]  /*a3b0*/  @P0 IMAD.MOV.U32 R25, RZ, RZ, 0x7ff00000 ;  /* 0x7ff00000ff190424 */ /* 0x000fe200078e00ff */
[----:B------:R-:W-:Y:S02]  /*a3c0*/  @P0 R2UR UR6, R64 ;  /* 0x00000000400602ca */ /* 0x000fe400000e0000 */
[----:B------:R-:W-:Y:S01]  /*a3d0*/  @P0 R2UR UR7, R65 ;  /* 0x00000000410702ca */ /* 0x000fe200000e0000 */
[----:B------:R-:W-:Y:S01]  /*a3e0*/  BSSY.RECONVERGENT B0, `(.L_x_207) ;  /* 0x000001e000007945 */ /* 0x000fe20003800200 */
[----:B----4-:R-:W-:-:S07]  /*a3f0*/  DADD R22, R40, R22 ;  /* 0x0000000028167229 */ /* 0x010fce0000000016 */
[----:B------:R0:W-:Y:S02]  /*a400*/  STG.E.64 desc[UR4][R58.64+0x2910], R22 ;  /* 0x002910163a007986 */ /* 0x0001e4000c101b04 */
[----:B0-----:R-:W-:Y:S02]  /*a410*/  @P0 IMAD.MOV.U32 R22, RZ, RZ, 0x0 ;  /* 0x00000000ff160424 */ /* 0x001fe400078e00ff */
[----:B------:R-:W-:-:S06]  /*a420*/  @P0 IMAD.MOV.U32 R23, RZ, RZ, -0x40100000 ;  /* 0xbff00000ff170424 */ /* 0x000fcc00078e00ff */
[----:B---3--:R-:W-:-:S08]  /*a430*/  DADD R10, R16, R22 ;  /* 0x00000000100a7229 */ /* 0x008fd00000000016 */
[----:B-----5:R-:W-:-:S06]  /*a440*/  DADD R68, R10, R14 ;  /* 0x000000000a447229 */ /* 0x020fcc000000000e */
[----:B------:R-:W0:Y:S01]  /*a450*/  MUFU.RCP64H R11, R69 ;  /* 0x00000045000b7308 */ /* 0x000e220000001800 */
[----:B------:R-:W-:-:S06]  /*a460*/  IMAD.MOV.U32 R10, RZ, RZ, 0x1 ;  /* 0x00000001ff0a7424 */ /* 0x000fcc00078e00ff */
[----:B0-----:R-:W-:-:S08]  /*a470*/  DFMA R40, -R68, R10, 1 ;  /* 0x3ff000004428742b */ /* 0x001fd0000000010a */
[----:B------:R-:W-:-:S08]  /*a480*/  DFMA R40, R40, R40, R40 ;  /* 0x000000282828722b */ /* 0x000fd00000000028 */
[----:B------:R-:W-:-:S08]  /*a490*/  DFMA R40, R10, R40, R10 ;  /* 0x000000280a28722b */ /* 0x000fd0000000000a */
[----:B------:R-:W-:Y:S02]  /*a4a0*/  DFMA R10, -R68, R40, 1 ;  /* 0x3ff00000440a742b */ /* 0x000fe40000000128 */
[----:B------:R-:W-:-:S06]  /*a4b0*/  DADD R70, R20, R24 ;  /* 0x0000000014467229 */ /* 0x000fcc0000000018 */
[----:B------:R-:W-:-:S08]  /*a4c0*/  DFMA R10, R40, R10, R40 ;  /* 0x0000000a280a722b */ /* 0x000fd00000000028 */
[----:B------:R-:W-:-:S08]  /*a4d0*/  DMUL R40, R70, R10 ;  /* 0x0000000a46287228 */ /* 0x000fd00000000000 */
[----:B------:R-:W-:Y:S01]  /*a4e0*/  DFMA R42, -R68, R40, R70 ;  /* 0x00000028442a722b */ /* 0x000fe20000000146 */
[----:B------:R-:W-:Y:S02]  /*a4f0*/  @P0 R2UR UR4, R64 ;  /* 0x00000000400402ca */ /* 0x000fe400000e0000 */
[----:B------:R-:W-:-:S05]  /*a500*/  @P0 R2UR UR5, R65 ;  /* 0x00000000410502ca */ /* 0x000fca00000e0000 */
[----:B------:R-:W-:Y:S01]  /*a510*/  DFMA R10, R10, R42, R40 ;  /* 0x0000002a0a0a722b */ /* 0x000fe20000000028 */
[----:B------:R0:W-:Y:S01]  /*a520*/  @P0 STG.E.64 desc[UR6][R58.64+0x2910], R38 ;  /* 0x002910263a000986 */ /* 0x0001e2000c101b06 */
[----:B------:R-:W-:-:S08]  /*a530*/  FSETP.GEU.AND P1, PT, |R71|, 6.5827683646048100446e-37, PT ;  /* 0x036000004700780b */ /* 0x000fd00003f2e200 */
        /* <DEDUP_REMOVED lines=8> */
.L_x_208:
[----:B------:R-:W-:Y:S05]  /*a5c0*/  BSYNC.RECONVERGENT B0 ;  /* 0x0000000000007941 */ /* 0x000fea0003800200 */
.L_x_207:
        /* <DEDUP_REMOVED lines=30> */
.L_x_210:
[----:B------:R-:W-:Y:S05]  /*a7b0*/  BSYNC.RECONVERGENT B0 ;  /* 0x0000000000007941 */ /* 0x000fea0003800200 */
.L_x_209:
        /* <DEDUP_REMOVED lines=20> */
.L_x_196:
[----:B------:R-:W-:-:S04]  /*a900*/  ISETP.NE.AND P0, PT, R16, -0x2, PT ;  /* 0xfffffffe1000780c */ /* 0x000fc80003f05270 */
[----:B------:R-:W-:-:S13]  /*a910*/  ISETP.NE.OR P0, PT, R20, -0x2, P0 ;  /* 0xfffffffe1400780c */ /* 0x000fda0000705670 */
[----:B------:R-:W-:Y:S05]  /*a920*/  @P0 BRA `(.L_x_211) ;  /* 0x0000000800dc0947 */ /* 0x000fea0003800000 */
[C---:B------:R-:W-:Y:S02]  /*a930*/  R2UR UR6, R64.reuse ;  /* 0x00000000400672ca */ /* 0x040fe400000e0000 */
[C---:B------:R-:W-:Y:S02]  /*a940*/  R2UR UR7, R65.reuse ;  /* 0x00000000410772ca */ /* 0x040fe400000e0000 */
[C---:B------:R-:W-:Y:S02]  /*a950*/  R2UR UR8, R64.reuse ;  /* 0x00000000400872ca */ /* 0x040fe400000e0000 */
[C---:B------:R-:W-:Y:S02]  /*a960*/  R2UR UR9, R65.reuse ;  /* 0x00000000410972ca */ /* 0x040fe400000e0000 */
[----:B------:R-:W-:Y:S02]  /*a970*/  R2UR UR10, R64 ;  /* 0x00000000400a72ca */ /* 0x000fe400000e0000 */
[----:B------:R-:W-:-:S02]  /*a980*/  R2UR UR11, R65 ;  /* 0x00000000410b72ca */ /* 0x000fc400000e0000 */
[C---:B------:R-:W-:Y:S02]  /*a990*/  R2UR UR14, R64.reuse ;  /* 0x00000000400e72ca */ /* 0x040fe400000e0000 */
[C---:B------:R-:W-:Y:S02]  /*a9a0*/  R2UR UR15, R65.reuse ;  /* 0x00000000410f72ca */ /* 0x040fe400000e0000 */
[C---:B------:R-:W-:Y:S02]  /*a9b0*/  R2UR UR16, R64.reuse ;  /* 0x00000000401072ca */ /* 0x040fe400000e0000 */
[C---:B------:R-:W-:Y:S02]  /*a9c0*/  R2UR UR17, R65.reuse ;  /* 0x00000000411172ca */ /* 0x040fe400000e0000 */
[----:B------:R-:W-:Y:S02]  /*a9d0*/  R2UR UR18, R64 ;  /* 0x00000000401272ca */ /* 0x000fe400000e0000 */
[----:B------:R-:W-:-:S02]  /*a9e0*/  R2UR UR19, R65 ;  /* 0x00000000411372ca */ /* 0x000fc400000e0000 */
[-C--:B------:R-:W-:Y:S02]  /*a9f0*/  IADD3 R40, P0, PT, R17, R62.reuse, RZ ;  /* 0x0000003e11287210 */ /* 0x080fe40007f1e0ff */
[-C--:B------:R-:W-:Y:S02]  /*aa00*/  IADD3 R20, P1, PT, R21, R62.reuse, RZ ;  /* 0x0000003e15147210 */ /* 0x080fe40007f3e0ff */
[----:B------:R-:W-:Y:S02]  /*aa10*/  IADD3 R22, P2, PT, R27, R62, RZ ;  /* 0x0000003e1b167210 */ /* 0x000fe40007f5e0ff */
[-C--:B------:R-:W-:Y:S02]  /*aa20*/  LEA.HI.X.SX32 R41, R17, R63.reuse, 0x1, P0 ;  /* 0x0000003f11297211 */ /* 0x080fe400000f0eff */
[-C--:B------:R-:W-:Y:S02]  /*aa30*/  LEA.HI.X.SX32 R21, R21, R63.reuse, 0x1, P1 ;  /* 0x0000003f15157211 */ /* 0x080fe400008f0eff */
[----:B------:R-:W-:Y:S01]  /*aa40*/  LEA.HI.X.SX32 R23, R27, R63, 0x1, P2 ;  /* 0x0000003f1b177211 */ /* 0x000fe200010f0eff */
[----:B------:R-:W2:Y:S01]  /*aa50*/  LDG.E.U8 R24, desc[UR6][R40.64+0x1] ;  /* 0x0000010628187981 */ /* 0x000ea2000c1e1100 */
[----:B------:R-:W-:-:S02]  /*aa60*/  R2UR UR4, R64 ;  /* 0x00000000400472ca */ /* 0x000fc400000e0000 */
[C---:B------:R-:W-:Y:S01]  /*aa70*/  R2UR UR5, R65.reuse ;  /* 0x00000000410572ca */ /* 0x040fe200000e0000 */
[----:B------:R-:W2:Y:S01]  /*aa80*/  LDG.E.U8 R25, desc[UR8][R40.64] ;  /* 0x0000000828197981 */ /* 0x000ea2000c1e1100 */
[----:B------:R-:W-:Y:S02]  /*aa90*/  R2UR UR12, R64 ;  /* 0x00000000400c72ca */ /* 0x000fe400000e0000 */
[----:B------:R-:W-:Y:S01]  /*aaa0*/  R2UR UR13, R65 ;  /* 0x00000000410d72ca */ /* 0x000fe200000e0000 */
[----:B------:R-:W5:Y:S04]  /*aab0*/  LDG.E.U8 R26, desc[UR10][R20.64+0x1b] ;  /* 0x00001b0a141a7981 */ /* 0x000f68000c1e1100 */
[----:B------:R-:W3:Y:S04]  /*aac0*/  LDG.E.U8 R37, desc[UR14][R22.64+0x1b] ;  /* 0x00001b0e16257981 */ /* 0x000ee8000c1e1100 */
[----:B------:R-:W3:Y:S04]  /*aad0*/  LDG.E.U8 R42, desc[UR16][R22.64+0x1a] ;  /* 0x00001a10162a7981 */ /* 0x000ee8000c1e1100 */
[----:B------:R-:W4:Y:S04]  /*aae0*/  LDG.E.U8 R43, desc[UR18][R12.64] ;  /* 0x000000120c2b7981 */ /* 0x000f28000c1e1100 */
[----:B------:R-:W4:Y:S04]  /*aaf0*/  LDG.E.S8 R16, desc[UR4][R20.64+0x1c] ;  /* 0x00001c0414107981 */ /* 0x000f28000c1e1300 */
[----:B------:R-:W4:Y:S01]  /*ab00*/  LDG.E.S8 R35, desc[UR12][R12.64+-0x1] ;  /* 0xffffff0c0c237981 */ /* 0x000f22000c1e1300 */
[----:B------:R-:W-:Y:S01]  /*ab10*/  UMOV UR4, 0x5197d ;  /* 0x0005197d00047882 */ /* 0x000fe20000000000 */
[----:B------:R-:W-:Y:S01]  /*ab20*/  UMOV UR6, 0x57d19 ;  /* 0x00057d1900067882 */ /* 0x000fe20000000000 */
[----:B------:R-:W-:Y:S01]  /*ab30*/  UMOV UR5, 0x448 ;  /* 0x0000044800057882 */ /* 0x000fe20000000000 */
[----:B--2---:R-:W-:-:S02]  /*ab40*/  PRMT R24, R25, 0x3340, R24 ;  /* 0x0000334019187816 */ /* 0x004fc40000000018 */
[----:B-----5:R-:W-:-:S04]  /*ab50*/  PRMT R25, R26, 0x3340, RZ ;  /* 0x000033401a197816 */ /* 0x020fc800000000ff */
[----:B------:R-:W-:Y:S02]  /*ab60*/  PRMT R25, R24, 0x5410, R25 ;  /* 0x0000541018197816 */ /* 0x000fe40000000019 */
[----:B---3--:R-:W-:Y:S02]  /*ab70*/  PRMT R37, R42, 0x3340, R37 ;  /* 0x000033402a257816 */ /* 0x008fe40000000025 */
[----:B----4-:R-:W-:-:S04]  /*ab80*/  PRMT R26, R43, 0x3340, RZ ;  /* 0x000033402b1a7816 */ /* 0x010fc800000000ff */
[----:B------:R-:W-:Y:S01]  /*ab90*/  PRMT R26, R37, 0x5410, R26 ;  /* 0x00005410251a7816 */ /* 0x000fe2000000001a */
[----:B------:R-:W-:-:S04]  /*aba0*/  IDP.4A.S8.U8 R16, R25, UR4, R16 ;  /* 0x0000000419107c26 */ /* 0x000fc80008000210 */
[----:B------:R-:W-:Y:S01]  /*abb0*/  IDP.4A.S8.U8 R26, R26, UR6, R35 ;  /* 0x000000061a1a7c26 */ /* 0x000fe20008000223 */
[----:B------:R-:W-:-:S04]  /*abc0*/  LEA R16, R16, UR5, 0x3 ;  /* 0x0000000510107c11 */ /* 0x000fc8000f8e18ff */
[----:B------:R-:W-:Y:S01]  /*abd0*/  LEA R26, R26, UR5, 0x3 ;  /* 0x000000051a1a7c11 */ /* 0x000fe2000f8e18ff */
[----:B------:R-:W0:Y:S08]  /*abe0*/  LDC.64 R24, c[0x3][R16+0x2710] ;  /* 0x00c9c40010187b82 */ /* 0x000e300000000a00 */
[----:B------:R-:W0:Y:S01]  /*abf0*/  LDC.64 R42, c[0x3][R26+0x2710] ;  /* 0x00c9c4001a2a7b82 */ /* 0x000e220000000a00 */
[----:B------:R-:W-:-:S02]  /*ac00*/  VIADD R35, R17, 0xffffffff ;  /* 0xffffffff11237836 */ /* 0x000fc40000000000 */
[----:B------:R-:W-:-:S04]  /*ac10*/  IMAD R17, R3, 0x533, R0 ;  /* 0x0000053303117824 */ /* 0x000fc800078e0200 */
[----:B------:R-:W-:-:S04]  /*ac20*/  IMAD R17, R36, R35, R17 ;  /* 0x0000002324117224 */ /* 0x000fc800078e0211 */
[----:B------:R-:W-:-:S04]  /*ac30*/  VIADD R17, R17, 0x26f ;  /* 0x0000026f11117836 */ /* 0x000fc80000000000 */
[----:B------:R-:W-:Y:S01]  /*ac40*/  IMAD.WIDE R44, R17, 0x8, R14 ;  /* 0x00000008112c7825 */ /* 0x000fe200078e020e */
[----:B0-----:R-:W-:-:S07]  /*ac50*/  DADD R42, R24, R42 ;  /* 0x00000000182a7229 */ /* 0x001fce000000002a */
[----:B------:R-:W-:Y:S04]  /*ac60*/  STG.E.64 desc[UR8][R58.64+0x2910], R42 ;  /* 0x0029102a3a007986 */ /* 0x000fe8000c101b08 */
[----:B------:R-:W2:Y:S01]  /*ac70*/  LDG.E.64 R24, desc[UR10][R44.64] ;  /* 0x0000000a2c187981 */ /* 0x000ea2000c1e1b00 */
[----:B------:R-:W-:Y:S02]  /*ac80*/  R2UR UR20, R64 ;  /* 0x00000000401472ca */ /* 0x000fe400000e0000 */
[----:B------:R-:W-:Y:S01]  /*ac90*/  R2UR UR21, R65 ;  /* 0x00000000411572ca */ /* 0x000fe200000e0000 */
[----:B--2---:R-:W-:-:S07]  /*aca0*/  DADD R24, R42, R24 ;  /* 0x000000002a187229 */ /* 0x004fce0000000018 */
[----:B------:R0:W-:Y:S04]  /*acb0*/  STG.E.64 desc[UR8][R58.64+0x2910], R24 ;  /* 0x002910183a007986 */ /* 0x0001e8000c101b08 */
[----:B------:R-:W2:Y:S04]  /*acc0*/  LDG.E.U8 R14, desc[UR10][R40.64+0x1] ;  /* 0x0000010a280e7981 */ /* 0x000ea8000c1e1100 */
[----:B------:R-:W2:Y:S04]  /*acd0*/  LDG.E.U8 R15, desc[UR12][R40.64] ;  /* 0x0000000c280f7981 */ /* 0x000ea8000c1e1100 */
[----:B------:R-:W3:Y:S04]  /*ace0*/  LDG.E.U8 R26, desc[UR16][R22.64+0x1b] ;  /* 0x00001b10161a7981 */ /* 0x000ee8000c1e1100 */
[----:B------:R-:W3:Y:S04]  /*acf0*/  LDG.E.U8 R35, desc[UR18][R22.64+0x1a] ;  /* 0x00001a1216237981 */ /* 0x000ee8000c1e1100 */
[----:B------:R-:W4:Y:S04]  /*ad00*/  LDG.E.U8 R16, desc[UR14][R20.64+0x1b] ;  /* 0x00001b0e14107981 */ /* 0x000f28000c1e1100 */
[----:B------:R-:W5:Y:S04]  /*ad10*/  LDG.E.U8 R37, desc[UR20][R12.64] ;  /* 0x000000140c257981 */ /* 0x000f68000c1e1100 */
[----:B------:R-:W5:Y:S04]  /*ad20*/  LDG.E.S8 R0, desc[UR8][R20.64+0x1c] ;  /* 0x00001c0814007981 */ /* 0x000f68000c1e1300 */
[----:B------:R-:W5:Y:S01]  /*ad30*/  LDG.E.S8 R17, desc[UR10][R12.64+-0x1] ;  /* 0xffffff0a0c117981 */ /* 0x000f62000c1e1300 */
[----:B--2---:R-:W-:-:S02]  /*ad40*/  PRMT R14, R15, 0x3340, R14 ;  /* 0x000033400f0e7816 */ /* 0x004fc4000000000e */
[----:B---3--:R-:W-:Y:S02]  /*ad50*/  PRMT R26, R35, 0x3340, R26 ;  /* 0x00003340231a7816 */ /* 0x008fe4000000001a */
[----:B----4-:R-:W-:Y:S02]  /*ad60*/  PRMT R15, R16, 0x3340, RZ ;  /* 0x00003340100f7816 */ /* 0x010fe400000000ff */
[----:B-----5:R-:W-:Y:S02]  /*ad70*/  PRMT R37, R37, 0x3340, RZ ;  /* 0x0000334025257816 */ /* 0x020fe400000000ff */
[----:B------:R-:W-:Y:S02]  /*ad80*/  PRMT R15, R14, 0x5410, R15 ;  /* 0x000054100e0f7816 */ /* 0x000fe4000000000f */
[----:B------:R-:W-:-:S03]  /*ad90*/  PRMT R26, R26, 0x5410, R37 ;  /* 0x000054101a1a7816 */ /* 0x000fc60000000025 */
[----:B------:R-:W-:Y:S02]  /*ada0*/  IDP.4A.S8.U8 R0, R15, UR4, R0 ;  /* 0x000000040f007c26 */ /* 0x000fe40008000200 */
[----:B------:R-:W-:-:S03]  /*adb0*/  IDP.4A.S8.U8 R17, R26, UR6, R17 ;  /* 0x000000061a117c26 */ /* 0x000fc60008000211 */
[----:B------:R-:W-:Y:S02]  /*adc0*/  LEA R0, R0, UR5, 0x3 ;  /* 0x0000000500007c11 */ /* 0x000fe4000f8e18ff */
[----:B------:R-:W-:Y:S02]  /*add0*/  LEA R26, R17, UR5, 0x3 ;  /* 0x00000005111a7c11 */ /* 0x000fe4000f8e18ff */
[----:B------:R-:W2:Y:S08]  /*ade0*/  LDC.64 R14, c[0x3][R0+0x3a98] ;  /* 0x00cea600000e7b82 */ /* 0x000eb00000000a00 */
[----:B------:R-:W2:Y:S01]  /*adf0*/  LDC.64 R16, c[0x3][R26+0x3a98] ;  /* 0x00cea6001a107b82 */ /* 0x000ea20000000a00 */
[----:B------:R-:W-:-:S02]  /*ae00*/  R2UR UR4, R64 ;  /* 0x00000000400472ca */ /* 0x000fc400000e0000 */
[----:B------:R-:W-:Y:S02]  /*ae10*/  R2UR UR5, R65 ;  /* 0x00000000410572ca */ /* 0x000fe400000e0000 */
[----:B------:R-:W-:-:S11]  /*ae20*/  R2UR UR6, R64 ;  /* 0x00000000400672ca */ /* 0x000fd600000e0000 */
[----:B------:R-:W3:Y:S01]  /*ae30*/  LDG.E.64 R20, desc[UR4][R58.64+0x28b0] ;  /* 0x0028b0043a147981 */ /* 0x000ee2000c1e1b00 */
[----:B--2---:R-:W-:-:S03]  /*ae40*/  DADD R40, R14, R16 ;  /* 0x000000000e287229 */ /* 0x004fc60000000010 */
[----:B------:R-:W2:Y:S04]  /*ae50*/  LDG.E.64 R16, desc[UR4][R58.64+0x28b8] ;  /* 0x0028b8043a107981 */ /* 0x000ea8000c1e1b00 */
[----:B------:R-:W4:Y:S04]  /*ae60*/  LDG.E.64 R14, desc[UR6][R58.64+0x28c0] ;  /* 0x0028c0063a0e7981 */ /* 0x000f28000c1e1b00 */
[----:B------:R5:W-:Y:S04]  /*ae70*/  STG.E.64 desc[UR4][R58.64+0x2918], R40 ;  /* 0x002918283a007986 */ /* 0x000be8000c101b04 */
[----:B------:R-:W5:Y:S01]  /*ae80*/  LDG.E.64 R22, desc[UR6][R44.64+-0x1388] ;  /* 0xffec78062c167981 */ /* 0x000f62000c1e1b00 */
[----:B------:R-:W-:Y:S04]  /*ae90*/  BSSY.RECONVERGENT B10, `(.L_x_212) ;  /* 0x00000260000a7945 */ /* 0x000fe80003800200 */
[----:B------:R-:W0:Y:S05]  /*aea0*/  BMOV.32.CLEAR R26, B10 ;  /* 0x000000000a1a7355 */ /* 0x000e2a0000100000 */
[----:B-----5:R-:W-:-:S08]  /*aeb0*/  DADD R22, R40, R22 ;  /* 0x0000000028167229 */ /* 0x020fd00000000016 */
[----:B------:R-:W-:-:S14]  /*aec0*/  DSETP.GT.AND P0, PT, |R22|, R10, PT ;  /* 0x0000000a1600722a */ /* 0x000fdc0003f04200 */
[----:B0-----:R-:W-:Y:S02]  /*aed0*/  @P0 IMAD.MOV.U32 R24, RZ, RZ, 0x0 ;  /* 0x00000000ff180424 */ /* 0x001fe400078e00ff */
[----:B------:R-:W-:-:S06]  /*aee0*/  @P0 IMAD.MOV.U32 R25, RZ, RZ, -0x40100000 ;  /* 0xbff00000ff190424 */ /* 0x000fcc00078e00ff */
[----:B--2---:R-:W-:-:S08]  /*aef0*/  DADD R10, R16, R24 ;  /* 0x00000000100a7229 */ /* 0x004fd00000000018 */
[----:B----4-:R-:W-:-:S06]  /*af00*/  DADD R68, R10, R14 ;  /* 0x000000000a447229 */ /* 0x010fcc000000000e */
        /* <DEDUP_REMOVED lines=10> */
[----:B---3--:R-:W-:-:S08]  /*afb0*/  DADD R70, R20, R22 ;  /* 0x0000000014467229 */ /* 0x008fd00000000016 */
        /* <DEDUP_REMOVED lines=13> */
[----:B------:R-:W-:Y:S05]  /*b090*/  BMOV.32.CLEAR RZ, B10 ;  /* 0x000000000aff7355 */ /* 0x000fea0000100000 */
[----:B------:R-:W-:-:S07]  /*b0a0*/  MOV R0, 0xb0c0 ;  /* 0x0000b0c000007802 */ /* 0x000fce0000000f00 */
[----:B-1----:R-:W-:Y:S05]  /*b0b0*/  CALL.REL.NOINC `($__internal_0_$__cuda_sm20_div_rn_f64_full) ;  /* 0x00000584006c7944 */ /* 0x002fea0003c00000 */
[----:B------:R-:W-:Y:S02]  /*b0c0*/  IMAD.MOV.U32 R10, RZ, RZ, R74 ;  /* 0x000000ffff0a7224 */ /* 0x000fe400078e004a */
[----:B------:R-:W-:-:S07]  /*b0d0*/  IMAD.MOV.U32 R11, RZ, RZ, R75 ;  /* 0x000000ffff0b7224 */ /* 0x000fce00078e004b */
.L_x_213:
[----:B------:R0:W-:Y:S05]  /*b0e0*/  BMOV.32 B10, R26 ;  /* 0x0000001a0a007356 */ /* 0x0001ea0000000000 */
[----:B------:R-:W-:Y:S05]  /*b0f0*/  BSYNC.RECONVERGENT B10 ;  /* 0x00000000000a7941 */ /* 0x000fea0003800200 */
.L_x_212:
[----:B------:R-:W2:Y:S01]  /*b100*/  LDC.64 R28, c[0x0][0x3c0] ;  /* 0x0000f000ff1c7b82 */ /* 0x000ea20000000a00 */
[----:B------:R-:W-:Y:S01]  /*b110*/  R2UR UR4, R64 ;  /* 0x00000000400472ca */ /* 0x000fe200000e0000 */
[----:B------:R-:W-:Y:S01]  /*b120*/  IMAD.IADD R39, R32, 0x1, R27 ;  /* 0x0000000120277824 */ /* 0x000fe200078e021b */
[C---:B------:R-:W-:Y:S02]  /*b130*/  R2UR UR5, R65.reuse ;  /* 0x00000000410572ca */ /* 0x040fe400000e0000 */
[----:B------:R-:W-:Y:S02]  /*b140*/  R2UR UR6, R64 ;  /* 0x00000000400672ca */ /* 0x000fe400000e0000 */
[----:B------:R-:W-:-:S09]  /*b150*/  R2UR UR7, R65 ;  /* 0x00000000410772ca */ /* 0x000fd200000e0000 */
[----:B------:R3:W-:Y:S01]  /*b160*/  STG.E.64 desc[UR4][R58.64+0x2900], R10 ;  /* 0x0029000a3a007986 */ /* 0x0007e2000c101b04 */
[----:B--2---:R-:W-:-:S05]  /*b170*/  IMAD.WIDE R38, R39, 0x8, R28 ;  /* 0x0000000827267825 */ /* 0x004fca00078e021c */
[----:B------:R-:W2:Y:S04]  /*b180*/  LDG.E.64 R28, desc[UR6][R38.64+0x1388] ;  /* 0x00138806261c7981 */ /* 0x000ea8000c1e1b00 */
[----:B0-----:R-:W4:Y:S01]  /*b190*/  LDG.E.64 R26, desc[UR4][R38.64] ;  /* 0x00000004261a7981 */ /* 0x001f22000c1e1b00 */
[----:B------:R-:W-:Y:S01]  /*b1a0*/  BSSY.RECONVERGENT B10, `(.L_x_214) ;  /* 0x00000170000a7945 */ /* 0x000fe20003800200 */
[----:B--2---:R-:W-:Y:S02]  /*b1b0*/  DADD R28, R16, R28 ;  /* 0x00000000101c7229 */ /* 0x004fe4000000001c */
        /* <DEDUP_REMOVED lines=12> */
[----:B------:R-:W-:Y:S01]  /*b280*/  DFMA R74, R14, R16, R74 ;  /* 0x000000100e4a722b */ /* 0x000fe2000000004a */
[----:B------:R-:W0:Y:S09]  /*b290*/  BMOV.32.CLEAR R14, B10 ;  /* 0x000000000a0e7355 */ /* 0x000e320000100000 */
[----:B------:R-:W-:-:S05]  /*b2a0*/  FFMA R0, RZ, R69, R75 ;  /* 0x00000045ff007223 */ /* 0x000fca000000004b */
[----:B------:R-:W-:-:S13]  /*b2b0*/  FSETP.GT.AND P0, PT, |R0|, 1.469367938527859385e-39, PT ;  /* 0x001000000000780b */ /* 0x000fda0003f04200 */
[----:B0--3--:R-:W-:Y:S05]  /*b2c0*/  @P0 BRA P1, `(.L_x_215) ;  /* 0x00000000000c0947 */ /* 0x009fea0000800000 */
[----:B------:R-:W-:Y:S05]  /*b2d0*/  BMOV.32.CLEAR RZ, B10 ;  /* 0x000000000aff7355 */ /* 0x000fea0000100000 */
[----:B------:R-:W-:-:S07]  /*b2e0*/  MOV R0, 0xb300 ;  /* 0x0000b30000007802 */ /* 0x000fce0000000f00 */
[----:B-1----:R-:W-:Y:S05]  /*b2f0*/  CALL.REL.NOINC `($__internal_0_$__cuda_sm20_div_rn_f64_full) ;  /* 0x0000058000dc7944 */ /* 0x002fea0003c00000 */
.L_x_215:
[----:B------:R0:W-:Y:S05]  /*b300*/  BMOV.32 B10, R14 ;  /* 0x0000000e0a007356 */ /* 0x0001ea0000000000 */
[----:B------:R-:W-:Y:S05]  /*b310*/  BSYNC.RECONVERGENT B10 ;  /* 0x00000000000a7941 */ /* 0x000fea0003800200 */
.L_x_214:
[----:B------:R-:W-:Y:S01]  /*b320*/  R2UR UR4, R64 ;  /* 0x00000000400472ca */ /* 0x000fe200000e0000 */
[----:B0-----:R-:W-:Y:S01]  /*b330*/  DADD R14, -R74, R10 ;  /* 0x000000004a0e7229 */ /* 0x001fe2000000010a */
[----:B------:R-:W-:Y:S01]  /*b340*/  R2UR UR5, R65 ;  /* 0x00000000410572ca */ /* 0x000fe200000e0000 */
[----:B------:R-:W-:Y:S01]  /*b350*/  DSETP.GT.AND P0, PT, R10, R74, PT ;  /* 0x0000004a0a00722a */ /* 0x000fe20003f04000 */
[----:B------:R-:W-:Y:S02]  /*b360*/  IMAD.MOV.U32 R10, RZ, RZ, 0x0 ;  /* 0x00000000ff0a7424 */ /* 0x000fe400078e00ff */
[----:B------:R-:W-:-:S09]  /*b370*/  IMAD.MOV.U32 R11, RZ, RZ, -0x40100000 ;  /* 0xbff00000ff0b7424 */ /* 0x000fd200078e00ff */
[----:B------:R2:W-:Y:S01]  /*b380*/  STG.E.64 desc[UR4][R58.64+0x2908], R74 ;  /* 0x0029084a3a007986 */ /* 0x0005e2000c101b04 */
[----:B------:R-:W-:Y:S01]  /*b390*/  UMOV UR4, 0xa0b5ed8d ;  /* 0xa0b5ed8d00047882 */ /* 0x000fe20000000000 */
[----:B------:R-:W-:Y:S02]  /*b3a0*/  UMOV UR5, 0x3eb0c6f7 ;  /* 0x3eb0c6f700057882 */ /* 0x000fe40000000000 */
[----:B------:R-:W-:Y:S01]  /*b3b0*/  DSETP.LTU.OR P0, PT, R14, UR4, !P0 ;  /* 0x000000040e007e2a */ /* 0x000fe2000c709400 */
[----:B------:R-:W-:Y:S02]  /*b3c0*/  IMAD.MOV.U32 R14, RZ, RZ, 0x0 ;  /* 0x00000000ff0e7424 */ /* 0x000fe400078e00ff */
[----:B------:R-:W-:-:S11]  /*b3d0*/  IMAD.MOV.U32 R15, RZ, RZ, 0x7ff00000 ;  /* 0x7ff00000ff0f7424 */ /* 0x000fd600078e00ff */
[----:B--2---:R-:W-:Y:S05]  /*b3e0*/  @P0 BRA `(.L_x_206) ;  /* 0x0000000c00300947 */ /* 0x004fea0003800000 */
        /* <DEDUP_REMOVED lines=11> */
.L_x_211:
        /* <DEDUP_REMOVED lines=8> */
[----:B------:R-:W2:Y:S01]  /*b520*/  LDG.E.S8 R26, desc[UR6][R12.64+-0x1] ;  /* 0xffffff060c1a7981 */ /* 0x000ea2000c1e1300 */
[-C--:B------:R-:W-:Y:S02]  /*b530*/  LEA.HI.X.SX32 R41, R17, R63.reuse, 0x1, P0 ;  /* 0x0000003f11297211 */ /* 0x080fe400000f0eff */
[----:B------:R-:W-:Y:S02]  /*b540*/  R2UR UR12, R64 ;  /* 0x00000000400c72ca */ /* 0x000fe400000e0000 */
[----:B------:R-:W-:Y:S01]  /*b550*/  R2UR UR13, R65 ;  /* 0x00000000410d72ca */ /* 0x000fe200000e0000 */
[----:B------:R-:W5:Y:S01]  /*b560*/  LDG.E.U8 R16, desc[UR6][R40.64+0x1] ;  /* 0x0000010628107981 */ /* 0x000f62000c1e1100 */
[----:B------:R-:W-:-:S02]  /*b570*/  LEA.HI.X.SX32 R23, R21, R63, 0x1, P1 ;  /* 0x0000003f15177211 */ /* 0x000fc400008f0eff */
[C---:B------:R-:W-:Y:S01]  /*b580*/  R2UR UR14, R64.reuse ;  /* 0x00000000400e72ca */ /* 0x040fe200000e0000 */
[----:B------:R-:W5:Y:S01]  /*b590*/  LDG.E.U8 R25, desc[UR8][R40.64] ;  /* 0x0000000828197981 */ /* 0x000f62000c1e1100 */
[C---:B------:R-:W-:Y:S02]  /*b5a0*/  R2UR UR15, R65.reuse ;  /* 0x00000000410f72ca */ /* 0x040fe400000e0000 */
[C---:B------:R-:W-:Y:S01]  /*b5b0*/  R2UR UR16, R64.reuse ;  /* 0x00000000401072ca */ /* 0x040fe200000e0000 */
[----:B------:R-:W2:Y:S01]  /*b5c0*/  LDG.E.U8 R24, desc[UR10][R22.64+0x1b] ;  /* 0x00001b0a16187981 */ /* 0x000ea2000c1e1100 */
[C---:B------:R-:W-:Y:S02]  /*b5d0*/  R2UR UR17, R65.reuse ;  /* 0x00000000411172ca */ /* 0x040fe400000e0000 */
[----:B------:R-:W-:Y:S02]  /*b5e0*/  R2UR UR4, R64 ;  /* 0x00000000400472ca */ /* 0x000fe400000e0000 */
[----:B------:R-:W-:-:S02]  /*b5f0*/  R2UR UR5, R65 ;  /* 0x00000000410572ca */ /* 0x000fc400000e0000 */
[----:B------:R-:W-:-:S04]  /*b600*/  IADD3 R42, P2, PT, R27, R62, RZ ;  /* 0x0000003e1b2a7210 */ /* 0x000fc80007f5e0ff */
[----:B------:R-:W-:-:S03]  /*b610*/  LEA.HI.X.SX32 R43, R27, R63, 0x1, P2 ;  /* 0x0000003f1b2b7211 */ /* 0x000fc600010f0eff */
[----:B------:R-:W2:Y:S04]  /*b620*/  LDG.E.U8 R37, desc[UR16][R12.64] ;  /* 0x000000100c257981 */ /* 0x000ea8000c1e1100 */
[----:B------:R-:W2:Y:S04]  /*b630*/  LDG.E.U8 R35, desc[UR12][R42.64+0x1b] ;  /* 0x00001b0c2a237981 */ /* 0x000ea8000c1e1100 */
[----:B---34-:R-:W3:Y:S04]  /*b640*/  LDG.E.U8 R44, desc[UR14][R42.64+0x1a] ;  /* 0x00001a0e2a2c7981 */ /* 0x018ee8000c1e1100 */
[----:B------:R-:W4:Y:S01]  /*b650*/  LDG.E.S8 R20, desc[UR4][R22.64+0x1c] ;  /* 0x00001c0416147981 */ /* 0x000f22000c1e1300 */
[----:B------:R-:W-:Y:S01]  /*b660*/  UMOV UR5, 0x5197d ;  /* 0x0005197d00057882 */ /* 0x000fe20000000000 */
[----:B------:R-:W-:Y:S01]  /*b670*/  UMOV UR4, 0x448 ;  /* 0x0000044800047882 */ /* 0x000fe20000000000 */
[----:B------:R-:W-:Y:S01]  /*b680*/  UMOV UR6, 0x57d19 ;  /* 0x00057d1900067882 */ /* 0x000fe20000000000 */
[----:B------:R-:W-:Y:S01]  /*b690*/  IMAD R0, R3, 0x533, R0 ;  /* 0x0000053303007824 */ /* 0x000fe200078e0200 */
[----:B-----5:R-:W-:-:S02]  /*b6a0*/  PRMT R16, R25, 0x3340, R16 ;  /* 0x0000334019107816 */ /* 0x020fc40000000010 */
[----:B--2---:R-:W-:-:S04]  /*b6b0*/  PRMT R25, R24, 0x3340, RZ ;  /* 0x0000334018197816 */ /* 0x004fc800000000ff */
[----:B------:R-:W-:Y:S02]  /*b6c0*/  PRMT R25, R16, 0x5410, R25 ;  /* 0x0000541010197816 */ /* 0x000fe40000000019 */
[----:B------:R-:W-:-:S04]  /*b6d0*/  IADD3 R16, PT, PT, R33, -R17, -R21 ;  /* 0x8000001121107210 */ /* 0x000fc80007ffe815 */
[----:B------:R-:W-:Y:S02]  /*b6e0*/  IADD3 R16, PT, PT, R16, 0xc2d, R27 ;  /* 0x00000c2d10107810 */ /* 0x000fe40007ffe01b */
[----:B------:R-:W-:Y:S02]  /*b6f0*/  PRMT R24, R37, 0x3340, RZ ;  /* 0x0000334025187816 */ /* 0x000fe400000000ff */
[----:B---3--:R-:W-:Y:S01]  /*b700*/  PRMT R35, R44, 0x3340, R35 ;  /* 0x000033402c237816 */ /* 0x008fe20000000023 */
[----:B----4-:R-:W-:-:S03]  /*b710*/  IDP.4A.S8.U8 R25, R25, UR5, R20 ;  /* 0x0000000519197c26 */ /* 0x010fc60008000214 */
[----:B------:R-:W-:Y:S02]  /*b720*/  PRMT R35, R35, 0x5410, R24 ;  /* 0x0000541023237816 */ /* 0x000fe40000000018 */
[----:B------:R-:W-:Y:S02]  /*b730*/  LEA R20, R16, UR4, 0x3 ;  /* 0x0000000410147c11 */ /* 0x000fe4000f8e18ff */
[----:B------:R-:W-:Y:S01]  /*b740*/  LEA R16, R25, UR4, 0x3 ;  /* 0x0000000419107c11 */ /* 0x000fe2000f8e18ff */
[----:B------:R-:W-:Y:S01]  /*b750*/  IDP.4A.S8.U8 R26, R35, UR6, R26 ;  /* 0x00000006231a7c26 */ /* 0x000fe2000800021a */
[----:B------:R-:W0:Y:S04]  /*b760*/  LDC.64 R24, c[0x3][R20] ;  /* 0x00c0000014187b82 */ /* 0x000e280000000a00 */
[----:B------:R-:W-:-:S04]  /*b770*/  LEA R26, R26, UR4, 0x3 ;  /* 0x000000041a1a7c11 */ /* 0x000fc8000f8e18ff */
[----:B------:R-:W0:Y:S08]  /*b780*/  LDC.64 R44, c[0x3][R16+0x76e8] ;  /* 0x00ddba00102c7b82 */ /* 0x000e300000000a00 */
[----:B------:R-:W2:Y:S01]  /*b790*/  LDC.64 R46, c[0x3][R26+0x76e8] ;  /* 0x00ddba001a2e7b82 */ /* 0x000ea20000000a00 */
[----:B------:R-:W-:-:S04]  /*b7a0*/  VIADD R35, R17, 0xffffffff ;  /* 0xffffffff11237836 */ /* 0x000fc80000000000 */
[----:B------:R-:W-:Y:S01]  /*b7b0*/  IMAD R0, R36, R35, R0 ;  /* 0x0000002324007224 */ /* 0x000fe200078e0200 */
[----:B0-----:R-:W-:-:S03]  /*b7c0*/  DADD R24, R24, R44 ;  /* 0x0000000018187229 */ /* 0x001fc6000000002c */
[----:B------:R-:W-:-:S05]  /*b7d0*/  VIADD R45, R0, 0xfffffffe ;  /* 0xfffffffe002d7836 */ /* 0x000fca0000000000 */
[----:B--2---:R-:W-:Y:S01]  /*b7e0*/  DADD R46, R24, R46 ;  /* 0x00000000182e7229 */ /* 0x004fe2000000002e */
[----:B------:R-:W-:-:S06]  /*b7f0*/  IMAD.WIDE R44, R45, 0x8, R14 ;  /* 0x000000082d2c7825 */ /* 0x000fcc00078e020e */
[----:B------:R0:W-:Y:S04]  /*b800*/  STG.E.64 desc[UR8][R58.64+0x2918], R46 ;  /* 0x0029182e3a007986 */ /* 0x0001e8000c101b08 */
[----:B------:R-:W2:Y:S01]  /*b810*/  LDG.E.64 R24, desc[UR10][R44.64] ;  /* 0x0000000a2c187981 */ /* 0x000ea2000c1e1b00 */
[C---:B------:R-:W-:Y:S02]  /*b820*/  R2UR UR18, R64.reuse ;  /* 0x00000000401272ca */ /* 0x040fe400000e0000 */
[C---:B------:R-:W-:Y:S02]  /*b830*/  R2UR UR19, R65.reuse ;  /* 0x00000000411372ca */ /* 0x040fe400000e0000 */
[----:B------:R-:W-:Y:S02]  /*b840*/  R2UR UR20, R64 ;  /* 0x00000000401472ca */ /* 0x000fe400000e0000 */
[----:B------:R-:W-:-:S02]  /*b850*/  R2UR UR21, R65 ;  /* 0x00000000411572ca */ /* 0x000fc400000e0000 */
[----:B------:R-:W-:Y:S02]  /*b860*/  R2UR UR22, R64 ;  /* 0x00000000401672ca */ /* 0x000fe400000e0000 */
[----:B------:R-:W-:Y:S01]  /*b870*/  R2UR UR23, R65 ;  /* 0x00000000411772ca */ /* 0x000fe200000e0000 */
[----:B--2---:R-:W-:-:S07]  /*b880*/  DADD R24, R46, R24 ;  /* 0x000000002e187229 */ /* 0x004fce0000000018 */
[----:B------:R2:W-:Y:S04]  /*b890*/  STG.E.64 desc[UR8][R58.64+0x2918], R24 ;  /* 0x002918183a007986 */ /* 0x0005e8000c101b08 */
[----:B------:R-:W3:Y:S04]  /*b8a0*/  LDG.E.U8 R14, desc[UR12][R40.64+0x1] ;  /* 0x0000010c280e7981 */ /* 0x000ee8000c1e1100 */
[----:B------:R-:W3:Y:S04]  /*b8b0*/  LDG.E.U8 R15, desc[UR14][R40.64] ;  /* 0x0000000e280f7981 */ /* 0x000ee8000c1e1100 */
[----:B------:R-:W4:Y:S04]  /*b8c0*/  LDG.E.U8 R16, desc[UR16][R22.64+0x1b] ;  /* 0x00001b1016107981 */ /* 0x000f28000c1e1100 */
[----:B------:R-:W5:Y:S04]  /*b8d0*/  LDG.E.U8 R35, desc[UR18][R42.64+0x1b] ;  /* 0x00001b122a237981 */ /* 0x000f68000c1e1100 */
[----:B0-----:R-:W5:Y:S04]  /*b8e0*/  LDG.E.U8 R46, desc[UR20][R42.64+0x1a] ;  /* 0x00001a142a2e7981 */ /* 0x001f68000c1e1100 */
[----:B------:R-:W2:Y:S04]  /*b8f0*/  LDG.E.U8 R37, desc[UR22][R12.64] ;  /* 0x000000160c257981 */ /* 0x000ea8000c1e1100 */
[----:B------:R-:W2:Y:S04]  /*b900*/  LDG.E.S8 R0, desc[UR10][R22.64+0x1c] ;  /* 0x00001c0a16007981 */ /* 0x000ea8000c1e1300 */
[----:B------:R-:W2:Y:S01]  /*b910*/  LDG.E.S8 R26, desc[UR8][R12.64+-0x1] ;  /* 0xffffff080c1a7981 */ /* 0x000ea2000c1e1300 */
[----:B---3--:R-:W-:-:S02]  /*b920*/  PRMT R14, R15, 0x3340, R14 ;  /* 0x000033400f0e7816 */ /* 0x008fc4000000000e */
[----:B----4-:R-:W-:-:S04]  /*b930*/  PRMT R15, R16, 0x3340, RZ ;  /* 0x00003340100f7816 */ /* 0x010fc800000000ff */
[----:B------:R-:W-:Y:S02]  /*b940*/  PRMT R15, R14, 0x5410, R15 ;  /* 0x000054100e0f7816 */ /* 0x000fe4000000000f */
[----:B-----5:R-:W-:Y:S02]  /*b950*/  PRMT R35, R46, 0x3340, R35 ;  /* 0x000033402e237816 */ /* 0x020fe40000000023 */
[----:B--2---:R-:W-:Y:S01]  /*b960*/  PRMT R14, R37, 0x3340, RZ ;  /* 0x00003340250e7816 */ /* 0x004fe200000000ff */
[----:B------:R-:W-:-:S03]  /*b970*/  IDP.4A.S8.U8 R0, R15, UR5, R0 ;  /* 0x000000050f007c26 */ /* 0x000fc60008000200 */
[----:B------:R-:W-:Y:S02]  /*b980*/  PRMT R35, R35, 0x5410, R14 ;  /* 0x0000541023237816 */ /* 0x000fe4000000000e */
[----:B------:R-:W-:-:S03]  /*b990*/  LEA R0, R0, UR4, 0x3 ;  /* 0x0000000400007c11 */ /* 0x000fc6000f8e18ff */
[----:B------:R-:W-:Y:S01]  /*b9a0*/  IDP.4A.S8.U8 R26, R35, UR6, R26 ;  /* 0x00000006231a7c26 */ /* 0x000fe2000800021a */
[----:B------:R-:W0:Y:S04]  /*b9b0*/  LDC.64 R14, c[0x3][R20+-0x2d0] ;  /* 0x00ff4c00140e7b82 */ /* 0x000e280000000a00 */
[----:B------:R-:W-:-:S04]  /*b9c0*/  LEA R26, R26, UR4, 0x3 ;  /* 0x000000041a1a7c11 */ /* 0x000fc8000f8e18ff */
[----:B------:R-:W0:Y:S08]  /*b9d0*/  LDC.64 R22, c[0x3][R0+0x6360] ;  /* 0x00d8d80000167b82 */ /* 0x000e300000000a00 */
[----:B------:R-:W2:Y:S01]  /*b9e0*/  LDC.64 R40, c[0x3][R26+0x6360] ;  /* 0x00d8d8001a287b82 */ /* 0x000ea20000000a00 */
[----:B------:R-:W-:-:S05]  /*b9f0*/  IMAD.IADD R16, R17, 0x1, R27 ;  /* 0x0000000111107824 */ /* 0x000fca00078e021b */
[----:B------:R-:W-:-:S04]  /*ba00*/  IADD3 R16, PT, PT, -R16, R21, R33 ;  /* 0x0000001510107210 */ /* 0x000fc80007ffe121 */
[----:B------:R-:W-:-:S04]  /*ba10*/  IABS R21, R16 ;  /* 0x0000001000157213 */ /* 0x000fc80000000000 */
[----:B------:R-:W3:Y:S01]  /*ba20*/  I2F.F64 R16, R21 ;  /* 0x0000001500107312 */ /* 0x000ee20000201c00 */
[----:B------:R-:W-:Y:S01]  /*ba30*/  R2UR UR6, R64 ;  /* 0x00000000400672ca */ /* 0x000fe200000e0000 */
[----:B------:R-:W-:Y:S01]  /*ba40*/  UMOV UR4, 0x64b31d04 ;  /* 0x64b31d0400047882 */ /* 0x000fe20000000000 */
[----:B------:R-:W-:Y:S01]  /*ba50*/  UMOV UR5, 0x3feef3e8 ;  /* 0x3feef3e800057882 */ /* 0x000fe20000000000 */
[----:B0-----:R-:W-:-:S08]  /*ba60*/  DADD R14, R14, R22 ;  /* 0x000000000e0e7229 */ /* 0x001fd00000000016 */
[----:B--2---:R-:W-:-:S08]  /*ba70*/  DADD R14, R14, R40 ;  /* 0x000000000e0e7229 */ /* 0x004fd00000000028 */
[----:B---3--:R-:W-:Y:S01]  /*ba80*/  DFMA R40, R16, -UR4, R14 ;  /* 0x8000000410287c2b */ /* 0x008fe2000800000e */
[----:B------:R-:W-:Y:S01]  /*ba90*/  R2UR UR4, R64 ;  /* 0x00000000400472ca */ /* 0x000fe200000e0000 */
[----:B------:R-:W2:Y:S01]  /*baa0*/  LDG.E.64 R14, desc[UR6][R58.64+0x28c0] ;  /* 0x0028c0063a0e7981 */ /* 0x000ea2000c1e1b00 */
[----:B------:R-:W-:-:S04]  /*bab0*/  R2UR UR5, R65 ;  /* 0x00000000410572ca */ /* 0x000fc800000e0000 */
[----:B------:R-:W-:Y:S04]  /*bac0*/  STG.E.64 desc[UR6][R58.64+0x2910], R40 ;  /* 0x002910283a007986 */ /* 0x000fe8000c101b06 */
[----:B------:R-:W3:Y:S05]  /*bad0*/  LDG.E.64 R22, desc[UR8][R44.64+0x1388] ;  /* 0x001388082c167981 */ /* 0x000eea000c1e1b00 */
[----:B------:R-:W4:Y:S04]  /*bae0*/  LDG.E.64 R16, desc[UR4][R58.64+0x28b8] ;  /* 0x0028b8043a107981 */ /* 0x000f28000c1e1b00 */
[----:B------:R-:W5:Y:S01]  /*baf0*/  LDG.E.64 R20, desc[UR4][R58.64+0x28b0] ;  /* 0x0028b0043a147981 */ /* 0x000f62000c1e1b00 */
[----:B------:R-:W-:-:S14]  /*bb00*/  DSETP.GT.AND P0, PT, |R24|, R10, PT ;  /* 0x0000000a1800722a */ /* 0x000fdc0003f04200 */
[----:B------:R-:W-:Y:S02]  /*bb10*/  @P0 IMAD.MOV.U32 R24, RZ, RZ, 0x0 ;  /* 0x00000000ff180424 */ /* 0x000fe400078e00ff */
[----:B------:R-:W-:Y:S01]  /*bb20*/  @P0 IMAD.MOV.U32 R25, RZ, RZ, 0x7ff00000 ;  /* 0x7ff00000ff190424 */ /* 0x000fe200078e00ff */
[----:B------:R-:W-:Y:S02]  /*bb30*/  @P0 R2UR UR6, R64 ;  /* 0x00000000400602ca */ /* 0x000fe400000e0000 */
[----:B------:R-:W-:Y:S01]  /*bb40*/  @P0 R2UR UR7, R65 ;  /* 0x00000000410702ca */ /* 0x000fe200000e0000 */
[----:B------:R-:W-:Y:S04]  /*bb50*/  BSSY.RECONVERGENT B10, `(.L_x_216) ;  /* 0x00000210000a7945 */ /* 0x000fe80003800200 */
[----:B------:R-:W0:Y:S05]  /*bb60*/  BMOV.32.CLEAR R26, B10 ;  /* 0x000000000a1a7355 */ /* 0x000e2a0000100000 */
[----:B---3--:R-:W-:-:S07]  /*bb70*/  DADD R22, R40, R22 ;  /* 0x0000000028167229 */ /* 0x008fce0000000016 */
[----:B------:R3:W-:Y:S02]  /*bb80*/  STG.E.64 desc[UR4][R58.64+0x2910], R22 ;  /* 0x002910163a007986 */ /* 0x0007e4000c101b04 */
[----:B---3--:R-:W-:Y:S02]  /*bb90*/  @P0 IMAD.MOV.U32 R22, RZ, RZ, 0x0 ;  /* 0x00000000ff160424 */ /* 0x008fe400078e00ff */
[----:B------:R-:W-:-:S06]  /*bba0*/  @P0 IMAD.MOV.U32 R23, RZ, RZ, -0x40100000 ;  /* 0xbff00000ff170424 */ /* 0x000fcc00078e00ff */
[----:B----4-:R-:W-:-:S08]  /*bbb0*/  DADD R10, R16, R22 ;  /* 0x00000000100a7229 */ /* 0x010fd00000000016 */
[----:B--2---:R-:W-:-:S06]  /*bbc0*/  DADD R68, R10, R14 ;  /* 0x000000000a447229 */ /* 0x004fcc000000000e */
[----:B------:R-:W2:Y:S01]  /*bbd0*/  MUFU.RCP64H R11, R69 ;  /* 0x00000045000b7308 */ /* 0x000ea20000001800 */
[----:B------:R-:W-:-:S06]  /*bbe0*/  IMAD.MOV.U32 R10, RZ, RZ, 0x1 ;  /* 0x00000001ff0a7424 */ /* 0x000fcc00078e00ff */
[----:B--2---:R-:W-:-:S08]  /*bbf0*/  DFMA R40, -R68, R10, 1 ;  /* 0x3ff000004428742b */ /* 0x004fd0000000010a */
[----:B------:R-:W-:-:S08]  /*bc00*/  DFMA R40, R40, R40, R40 ;  /* 0x000000282828722b */ /* 0x000fd00000000028 */
[----:B------:R-:W-:-:S08]  /*bc10*/  DFMA R40, R10, R40, R10 ;  /* 0x000000280a28722b */ /* 0x000fd0000000000a */
[----:B------:R-:W-:Y:S02]  /*bc20*/  DFMA R10, -R68, R40, 1 ;  /* 0x3ff00000440a742b */ /* 0x000fe40000000128 */
[----:B-----5:R-:W-:-:S06]  /*bc30*/  DADD R70, R20, R24 ;  /* 0x0000000014467229 */ /* 0x020fcc0000000018 */
        /* <DEDUP_REMOVED lines=11> */
[----:B0-2---:R-:W-:Y:S05]  /*bcf0*/  @P0 BRA P1, `(.L_x_217) ;  /* 0x0000000000140947 */ /* 0x005fea0000800000 */
[----:B------:R-:W-:Y:S05]  /*bd00*/  BMOV.32.CLEAR RZ, B10 ;  /* 0x000000000aff7355 */ /* 0x000fea0000100000 */
[----:B------:R-:W-:-:S07]  /*bd10*/  MOV R0, 0xbd30 ;  /* 0x0000bd3000007802 */ /* 0x000fce0000000f00 */
[----:B-1----:R-:W-:Y:S05]  /*bd20*/  CALL.REL.NOINC `($__internal_0_$__cuda_sm20_div_rn_f64_full) ;  /* 0x0000057800507944 */ /* 0x002fea0003c00000 */
[----:B------:R-:W-:Y:S02]  /*bd30*/  IMAD.MOV.U32 R10, RZ, RZ, R74 ;  /* 0x000000ffff0a7224 */ /* 0x000fe400078e004a */
[----:B------:R-:W-:-:S07]  /*bd40*/  IMAD.MOV.U32 R11, RZ, RZ, R75 ;  /* 0x000000ffff0b7224 */ /* 0x000fce00078e004b */
.L_x_217:
[----:B------:R0:W-:Y:S05]  /*bd50*/  BMOV.32 B10, R26 ;  /* 0x0000001a0a007356 */ /* 0x0001ea0000000000 */
[----:B------:R-:W-:Y:S05]  /*bd60*/  BSYNC.RECONVERGENT B10 ;  /* 0x00000000000a7941 */ /* 0x000fea0003800200 */
.L_x_216:
        /* <DEDUP_REMOVED lines=32> */
.L_x_219:
[----:B------:R0:W-:Y:S05]  /*bf70*/  BMOV.32 B10, R14 ;  /* 0x0000000e0a007356 */ /* 0x0001ea0000000000 */
[----:B------:R-:W-:Y:S05]  /*bf80*/  BSYNC.RECONVERGENT B10 ;  /* 0x00000000000a7941 */ /* 0x000fea0003800200 */
.L_x_218:
[----:B------:R-:W-:Y:S01]  /*bf90*/  DSETP.GT.AND P0, PT, R10, R74, PT ;  /* 0x0000004a0a00722a */ /* 0x000fe20003f04000 */
[----:B------:R-:W-:Y:S01]  /*bfa0*/  R2UR UR4, R64 ;  /* 0x00000000400472ca */ /* 0x000fe200000e0000 */
[----:B0-----:R-:W-:Y:S01]  /*bfb0*/  IMAD.MOV.U32 R14, RZ, RZ, 0x0 ;  /* 0x00000000ff0e7424 */ /* 0x001fe200078e00ff */
[----:B------:R-:W-:Y:S01]  /*bfc0*/  R2UR UR5, R65 ;  /* 0x00000000410572ca */ /* 0x000fe200000e0000 */
[----:B------:R-:W-:Y:S02]  /*bfd0*/  IMAD.MOV.U32 R15, RZ, RZ, 0x7ff00000 ;  /* 0x7ff00000ff0f7424 */ /* 0x000fe400078e00ff */
[----:B------:R-:W-:Y:S02]  /*bfe0*/  IMAD.MOV.U32 R10, RZ, RZ, 0x0 ;  /* 0x00000000ff0a7424 */ /* 0x000fe400078e00ff */
[----:B------:R-:W-:-:S06]  /*bff0*/  IMAD.MOV.U32 R11, RZ, RZ, -0x40100000 ;  /* 0xbff00000ff0b7424 */ /* 0x000fcc00078e00ff */
[C---:B------:R-:W-:Y:S01]  /*c000*/  @P0 R2UR UR6, R64.reuse ;  /* 0x00000000400602ca */ /* 0x040fe200000e0000 */
[----:B------:R-:W-:Y:S01]  /*c010*/  @P0 IMAD.MOV.U32 R14, RZ, RZ, R24 ;  /* 0x000000ffff0e0224 */ /* 0x000fe200078e0018 */
[C---:B------:R-:W-:Y:S01]  /*c020*/  @P0 R2UR UR7, R65.reuse ;  /* 0x00000000410702ca */ /* 0x040fe200000e0000 */
[----:B------:R0:W-:Y:S01]  /*c030*/  STG.E.64 desc[UR4][R58.64+0x2908], R74 ;  /* 0x0029084a3a007986 */ /* 0x0001e2000c101b04 */
[----:B------:R-:W-:Y:S01]  /*c040*/  @P0 R2UR UR8, R64 ;  /* 0x00000000400802ca */ /* 0x000fe200000e0000 */
[----:B------:R-:W-:Y:S01]  /*c050*/  @P0 IMAD.MOV.U32 R15, RZ, RZ, R25 ;  /* 0x000000ffff0f0224 */ /* 0x000fe200078e0019 */
[----:B------:R-:W-:Y:S01]  /*c060*/  @P0 R2UR UR9, R65 ;  /* 0x00000000410902ca */ /* 0x000fe200000e0000 */
[----:B------:R-:W-:Y:S02]  /*c070*/  @P0 IMAD.MOV.U32 R10, RZ, RZ, R22 ;  /* 0x000000ffff0a0224 */ /* 0x000fe400078e0016 */
[----:B------:R-:W-:-:S06]  /*c080*/  @P0 IMAD.MOV.U32 R11, RZ, RZ, R23 ;  /* 0x000000ffff0b0224 */ /* 0x000fcc00078e0017 */
[----:B------:R0:W-:Y:S04]  /*c090*/  @P0 STG.E.64 desc[UR6][R58.64+0x28f0], R22 ;  /* 0x0028f0163a000986 */ /* 0x0001e8000c101b06 */
[----:B------:R0:W-:Y:S02]  /*c0a0*/  @P0 STG.E.64 desc[UR8][R58.64+0x28f8], R24 ;  /* 0x0028f8183a000986 */ /* 0x0001e4000c101b08 */
.L_x_206:
[----:B------:R-:W-:Y:S05]  /*c0b0*/  BSYNC.RECONVERGENT B1 ;  /* 0x0000000000017941 */ /* 0x000fea0003800200 */
.L_x_193:
[----:B------:R-:W-:-:S14]  /*c0c0*/  DSETP.GEU.AND P0, PT, R10, -2500, PT ;  /* 0xc0a388000a00742a */ /* 0x000fdc0003f0e000 */
[C---:B------:R-:W-:Y:S01]  /*c0d0*/  @!P0 R2UR UR4, R64.reuse ;  /* 0x00000000400482ca */ /* 0x040fe200000e0000 */
[----:B------:R-:W-:Y:S01]  /*c0e0*/  @!P0 IMAD.MOV.U32 R10, RZ, RZ, 0x0 ;  /* 0x00000000ff0a8424 */ /* 0x000fe200078e00ff */
[C---:B------:R-:W-:Y:S01]  /*c0f0*/  @!P0 R2UR UR5, R65.reuse ;  /* 0x00000000410582ca */ /* 0x040fe200000e0000 */
[----:B------:R-:W-:Y:S01]  /*c100*/  @!P0 IMAD.MOV.U32 R11, RZ, RZ, -0x3f56d000 ;  /* 0xc0a93000ff0b8424 */ /* 0x000fe200078e00ff */
[----:B------:R-:W-:Y:S02]  /*c110*/  @!P0 R2UR UR6, R64 ;  /* 0x00000000400682ca */ /* 0x000fe400000e0000 */
[----:B------:R-:W-:Y:S02]  /*c120*/  @!P0 CS2R R14, SRZ ;  /* 0x00000000000e8805 */ /* 0x000fe4000001ff00 */
[----:B------:R-:W-:-:S07]  /*c130*/  @!P0 R2UR UR7, R65 ;  /* 0x00000000410782ca */ /* 0x000fce00000e0000 */
[----:B------:R0:W-:Y:S01]  /*c140*/  @!P0 STG.E.64 desc[UR4][R58.64+0x28f0], R10 ;  /* 0x0028f00a3a008986 */ /* 0x0001e2000c101b04 */
[----:B------:R-:W-:Y:S01]  /*c150*/  UMOV UR4, 0xff800000 ;  /* 0xff80000000047882 */ /* 0x000fe20000000000 */
[----:B------:R-:W-:-:S04]  /*c160*/  UMOV UR5, 0x41cdcd64 ;  /* 0x41cdcd6400057882 */ /* 0x000fc80000000000 */
[----:B------:R0:W-:Y:S01]  /*c170*/  @!P0 STG.E.64 desc[UR6][R58.64+0x28f8], RZ ;  /* 0x0028f8ff3a008986 */ /* 0x0001e2000c101b06 */
[----:B------:R-:W-:-:S14]  /*c180*/  DSETP.GEU.AND P0, PT, |R14|, UR4, PT ;  /* 0x000000040e007e2a */ /* 0x000fdc000bf0e200 */
[----:B0-----:R-:W-:Y:S05]  /*c190*/  @P0 BRA `(.L_x_192) ;  /* 0x0000000000400947 */ /* 0x001fea0003800000 */
[----:B------:R-:W-:Y:S01]  /*c1a0*/  R2UR UR4, R64 ;  /* 0x00000000400472ca */ /* 0x000fe200000e0000 */
[----:B------:R-:W0:Y:S01]  /*c1b0*/  LDC.64 R20, c[0x0][0x3c0] ;  /* 0x0000f000ff147b82 */ /* 0x000e220000000a00 */
[----:B------:R-:W-:-:S13]  /*c1c0*/  R2UR UR5, R65 ;  /* 0x00000000410572ca */ /* 0x000fda00000e0000 */
[----:B------:R-:W5:Y:S01]  /*c1d0*/  LDG.E R11, desc[UR4][R60.64+0x1a8] ;  /* 0x0001a8043c0b7981 */ /* 0x000f62000c1e1900 */
[C---:B------:R-:W-:Y:S02]  /*c1e0*/  R2UR UR8, R64.reuse ;  /* 0x00000000400872ca */ /* 0x040fe400000e0000 */
[C---:B------:R-:W-:Y:S02]  /*c1f0*/  R2UR UR9, R65.reuse ;  /* 0x00000000410972ca */ /* 0x040fe400000e0000 */
[----:B------:R-:W-:Y:S02]  /*c200*/  R2UR UR6, R64 ;  /* 0x00000000400672ca */ /* 0x000fe400000e0000 */
[----:B------:R-:W-:Y:S01]  /*c210*/  R2UR UR7, R65 ;  /* 0x00000000410772ca */ /* 0x000fe200000e0000 */
[----:B-----5:R-:W-:-:S04]  /*c220*/  IMAD.IADD R11, R32, 0x1, R11 ;  /* 0x00000001200b7824 */ /* 0x020fc800078e020b */
[----:B0-----:R-:W-:-:S05]  /*c230*/  IMAD.WIDE R10, R11, 0x8, R20 ;  /* 0x000000080b0a7825 */ /* 0x001fca00078e0214 */
[----:B------:R0:W-:Y:S04]  /*c240*/  STG.E.64 desc[UR4][R10.64], R14 ;  /* 0x0000000e0a007986 */ /* 0x0001e8000c101b04 */
[----:B--2-4-:R-:W2:Y:S04]  /*c250*/  LDG.E R23, desc[UR8][R60.64+0x1a8] ;  /* 0x0001a8083c177981 */ /* 0x014ea8000c1e1900 */
[----:B------:R-:W4:Y:S01]  /*c260*/  LDG.E.64 R16, desc[UR6][R58.64+0x28f0] ;  /* 0x0028f0063a107981 */ /* 0x000f22000c1e1b00 */
[----:B--2---:R-:W-:-:S04]  /*c270*/  IMAD.IADD R23, R30, 0x1, R23 ;  /* 0x000000011e177824 */ /* 0x004fc800078e0217 */
[----:B------:R-:W-:-:S05]  /*c280*/  IMAD.WIDE R20, R23, 0x8, R20 ;  /* 0x0000000817147825 */ /* 0x000fca00078e0214 */
[----:B----4-:R0:W-:Y:S02]  /*c290*/  STG.E.64 desc[UR4][R20.64], R16 ;  /* 0x0000001014007986 */ /* 0x0101e4000c101b04 */
.L_x_192:
[----:B------:R-:W-:Y:S05]  /*c2a0*/  BSYNC.RECONVERGENT B2 ;  /* 0x0000000000027941 */ /* 0x000fea0003800200 */
.L_x_191:
[C---:B------:R-:W-:Y:S02]  /*c2b0*/  R2UR UR4, R64.reuse ;  /* 0x00000000400472ca */ /* 0x040fe400000e0000 */
[C---:B------:R-:W-:Y:S02]  /*c2c0*/  R2UR UR5, R65.reuse ;  /* 0x00000000410572ca */ /* 0x040fe400000e0000 */
[----:B------:R-:W-:Y:S02]  /*c2d0*/  R2UR UR6, R64 ;  /* 0x00000000400672ca */ /* 0x000fe400000e0000 */
[----:B------:R-:W-:-:S09]  /*c2e0*/  R2UR UR7, R65 ;  /* 0x00000000410772ca */ /* 0x000fd200000e0000 */
[----:B------:R-:W5:Y:S04]  /*c2f0*/  LDG.E R0, desc[UR4][R60.64+0x1ac] ;  /* 0x0001ac043c007981 */ /* 0x000f68000c1e1900 */
[----:B0-----:R-:W2:Y:S01]  /*c300*/  LDG.E R11, desc[UR6][R60.64+0x1b0] ;  /* 0x0001b0063c0b7981 */ /* 0x001ea2000c1e1900 */
[C---:B-----5:R-:W-:Y:S01]  /*c310*/  ISETP.GT.AND P0, PT, R0.reuse, 0x1, PT ;  /* 0x000000010000780c */ /* 0x060fe20003f04270 */
[----:B------:R-:W-:Y:S02]  /*c320*/  VIADD R17, R0, 0xffffffff ;  /* 0xffffffff00117836 */ /* 0x000fe40000000000 */
[----:B--2---:R-:W-:-:S03]  /*c330*/  VIADD R11, R11, 0x1 ;  /* 0x000000010b0b7836 */ /* 0x004fc60000000000 */
[----:B------:R0:W-:Y:S04]  /*c340*/  STG.E desc[UR4][R60.64+0x1ac], R17 ;  /* 0x0001ac113c007986 */ /* 0x0001e8000c101904 */
[----:B------:R0:W-:Y:S03]  /*c350*/  STG.E desc[UR6][R60.64+0x1b0], R11 ;  /* 0x0001b00b3c007986 */ /* 0x0001e6000c101906 */
[----:B------:R-:W-:Y:S05]  /*c360*/  @P0 BRA `(.L_x_220) ;  /* 0xffffffcc00880947 */ /* 0x000fea000383ffff */
.L_x_190:
[----:B------:R-:W-:Y:S05]  /*c370*/  BSYNC.RECONVERGENT B3 ;  /* 0x0000000000037941 */ /* 0x000fea0003800200 */
.L_x_189:
[----:B------:R-:W-:Y:S02]  /*c380*/  R2UR UR4, R64 ;  /* 0x00000000400472ca */ /* 0x000fe400000e0000 */
[----:B------:R-:W-:-:S13]  /*c390*/  R2UR UR5, R65 ;  /* 0x00000000410572ca */ /* 0x000fda00000e0000 */
[----:B------:R2:W5:Y:S02]  /*c3a0*/  LDG.E R0, desc[UR4][R60.64+0x1a0] ;  /* 0x0001a0043c007981 */ /* 0x000564000c1e1900 */
.L_x_188:
[----:B------:R-:W-:Y:S05]  /*c3b0*/  BSYNC.RECONVERGENT B4 ;  /* 0x0000000000047941 */ /* 0x000fea0003800200 */
.L_x_187:
[----:B------:R-:W-:Y:S01]  /*c3c0*/  R2UR UR4, R64 ;  /* 0x00000000400472ca */ /* 0x000fe200000e0000 */
[C---:B0----5:R-:W-:Y:S01]  /*c3d0*/  VIADD R11, R0.reuse, 0x1 ;  /* 0x00000001000b7836 */ /* 0x061fe20000000000 */
[----:B------:R-:W-:Y:S02]  /*c3e0*/  R2UR UR5, R65 ;  /* 0x00000000410572ca */ /* 0x000fe400000e0000 */
[----:B------:R-:W-:Y:S01]  /*c3f0*/  ISETP.GE.AND P0, PT, R0, 0x20, PT ;  /* 0x000000200000780c */ /* 0x000fe20003f06270 */
[----:B------:R-:W-:-:S10]  /*c400*/  IMAD.MOV.U32 R0, RZ, RZ, R11 ;  /* 0x000000ffff007224 */ /* 0x000fd400078e000b */
[----:B------:R0:W-:Y:S02]  /*c410*/  STG.E desc[UR4][R60.64+0x1a0], R11 ;  /* 0x0001a00b3c007986 */ /* 0x0001e4000c101904 */
[----:B------:R-:W-:Y:S05]  /*c420*/  @!P0 BRA `(.L_x_221) ;  /* 0xffffffc800dc8947 */ /* 0x000fea000383ffff */
[----:B------:R-:W-:Y:S05]  /*c430*/  BSYNC.RECONVERGENT B5 ;  /* 0x0000000000057941 */ /* 0x000fea0003800200 */
.L_x_186:
[----:B------:R-:W-:Y:S02]  /*c440*/  R2UR UR4, R64 ;  /* 0x00000000400472ca */ /* 0x000fe400000e0000 */
[----:B------:R-:W-:-:S13]  /*c450*/  R2UR UR5, R65 ;  /* 0x00000000410572ca */ /* 0x000fda00000e0000 */
[----:B------:R0:W5:Y:S02]  /*c460*/  LDG.E R28, desc[UR4][R60.64+0x1a8] ;  /* 0x0001a8043c1c7981 */ /* 0x000164000c1e1900 */
.L_x_147:
[----:B------:R-:W-:Y:S05]  /*c470*/  BSYNC.RECONVERGENT B6 ;  /* 0x0000000000067941 */ /* 0x000fea0003800200 */
.L_x_146:
[----:B------:R-:W-:Y:S01]  /*c480*/  R2UR UR4, R64 ;  /* 0x00000000400472ca */ /* 0x000fe200000e0000 */
[C---:B0----5:R-:W-:Y:S01]  /*c490*/  VIADD R21, R28.reuse, 0x1 ;  /* 0x000000011c157836 */ /* 0x061fe20000000000 */
[----:B------:R-:W-:Y:S02]  /*c4a0*/  R2UR UR5, R65 ;  /* 0x00000000410572ca */ /* 0x000fe400000e0000 */
[----:B------:R-:W-:-:S11]  /*c4b0*/  ISETP.GE.AND P0, PT, R28, R36, PT ;  /* 0x000000241c00720c */ /* 0x000fd60003f06270 */
[----:B------:R0:W-:Y:S02]  /*c4c0*/  STG.E desc[UR4][R60.64+0x1a8], R21 ;  /* 0x0001a8153c007986 */ /* 0x0001e4000c101904 */
[----:B------:R-:W-:Y:S05]  /*c4d0*/  @!P0 BRA `(.L_x_222) ;  /* 0xffffff9000f48947 */ /* 0x000fea000383ffff */
[----:B------:R-:W-:Y:S05]  /*c4e0*/  BSYNC.RECONVERGENT B7 ;  /* 0x0000000000077941 */ /* 0x000fea0003800200 */
.L_x_145:
[----:B------:R-:W-:-:S05]  /*c4f0*/  VIADD R33, R33, 0x1 ;  /* 0x0000000121217836 */ /* 0x000fca0000000000 */
[----:B------:R-:W-:-:S13]  /*c500*/  ISETP.NE.AND P0, PT, R33, R34, PT ;  /* 0x000000222100720c */ /* 0x000fda0003f05270 */
[----:B------:R-:W-:Y:S05]  /*c510*/  @P0 BRA `(.L_x_223) ;  /* 0xffffff9000b40947 */ /* 0x000fea000383ffff */
[----:B------:R-:W-:Y:S05]  /*c520*/  BSYNC.RECONVERGENT B8 ;  /* 0x0000000000087941 */ /* 0x000fea0003800200 */
.L_x_144:
[C---:B------:R-:W-:Y:S01]  /*c530*/  R2UR UR4, R64.reuse ;  /* 0x00000000400472ca */ /* 0x040fe200000e0000 */
[----:B------:R-:W-:Y:S01]  /*c540*/  IMAD.MOV.U32 R10, RZ, RZ, 0x0 ;  /* 0x00000000ff0a7424 */ /* 0x000fe200078e00ff */
[C---:B------:R-:W-:Y:S01]  /*c550*/  R2UR UR5, R65.reuse ;  /* 0x00000000410572ca */ /* 0x040fe200000e0000 */
[----:B------:R-:W-:Y:S01]  /*c560*/  IMAD.MOV.U32 R11, RZ, RZ, -0x100000 ;  /* 0xfff00000ff0b7424 */ /* 0x000fe200078e00ff */
[C---:B------:R-:W-:Y:S01]  /*c570*/  R2UR UR10, R64.reuse ;  /* 0x00000000400a72ca */ /* 0x040fe200000e0000 */
[----:B------:R-:W-:Y:S01]  /*c580*/  IMAD.MOV.U32 R13, RZ, RZ, 0x1 ;  /* 0x00000001ff0d7424 */ /* 0x000fe200078e00ff */
[C---:B------:R-:W-:Y:S01]  /*c590*/  R2UR UR11, R65.reuse ;  /* 0x00000000410b72ca */ /* 0x040fe200000e0000 */
[----:B------:R-:W-:Y:S01]  /*c5a0*/  BSSY.RECONVERGENT B2, `(.L_x_224) ;  /* 0x00002e9000027945 */ /* 0x000fe20003800200 */
[----:B------:R-:W-:Y:S02]  /*c5b0*/  R2UR UR6, R64 ;  /* 0x00000000400672ca */ /* 0x000fe400000e0000 */
[----:B------:R-:W-:-:S02]  /*c5c0*/  R2UR UR7, R65 ;  /* 0x00000000410772ca */ /* 0x000fc400000e0000 */
[----:B------:R-:W-:Y:S02]  /*c5d0*/  R2UR UR8, R64 ;  /* 0x00000000400872ca */ /* 0x000fe400000e0000 */
[----:B------:R-:W-:Y:S01]  /*c5e0*/  R2UR UR9, R65 ;  /* 0x00000000410972ca */ /* 0x000fe200000e0000 */
[----:B------:R0:W-:Y:S04]  /*c5f0*/  STG.E.64 desc[UR4][R58.64+0x28c8], R10 ;  /* 0x0028c80a3a007986 */ /* 0x0001e8000c101b04 */
[----:B------:R0:W-:Y:S04]  /*c600*/  STG.E desc[UR10][R60.64+0x198], R13 ;  /* 0x0001980d3c007986 */ /* 0x0001e8000c10190a */
[----:B------:R0:W-:Y:S04]  /*c610*/  STG.E desc[UR6][R60.64+0x194], RZ ;  /* 0x000194ff3c007986 */ /* 0x0001e8000c101906 */
[----:B------:R0:W-:Y:S02]  /*c620*/  STG.E desc[UR8][R60.64+0x190], RZ ;  /* 0x000190ff3c007986 */ /* 0x0001e4000c101908 */
.L_x_258:
[----:B------:R-:W-:Y:S01]  /*c630*/  R2UR UR4, R64 ;  /* 0x00000000400472ca */ /* 0x000fe200000e0000 */
[----:B0-----:R-:W-:Y:S01]  /*c640*/  IMAD.MOV.U32 R13, RZ, RZ, 0x1 ;  /* 0x00000001ff0d7424 */ /* 0x001fe200078e00ff */
[----:B------:R-:W-:Y:S01]  /*c650*/  R2UR UR5, R65 ;  /* 0x00000000410572ca */ /* 0x000fe200000e0000 */
[----:B------:R-:W-:Y:S01]  /*c660*/  BSSY.RECONVERGENT B1, `(.L_x_225) ;  /* 0x00002d5000017945 */ /* 0x000fe20003800200 */
[----:B------:R-:W-:-:S11]  /*c670*/  IMAD.MOV.U32 R11, RZ, RZ, 0x1 ;  /* 0x00000001ff0b7424 */ /* 0x000fd600078e00ff */
[----:B------:R0:W-:Y:S02]  /*c680*/  STG.E desc[UR4][R60.64+0x19c], R13 ;  /* 0x00019c0d3c007986 */ /* 0x0001e4000c101904 */
.L_x_257:
[----:B------:R-:W-:Y:S02]  /*c690*/  R2UR UR4, R64 ;  /* 0x00000000400472ca */ /* 0x000fe400000e0000 */
[----:B------:R-:W-:-:S13]  /*c6a0*/  R2UR UR5, R65 ;  /* 0x00000000410572ca */ /* 0x000fda00000e0000 */
[----:B0-----:R-:W5:Y:S01]  /*c6b0*/  LDG.E R13, desc[UR4][R60.64+0x198] ;  /* 0x000198043c0d7981 */ /* 0x001f62000c1e1900 */
[----:B------:R-:W-:Y:S02]  /*c6c0*/  R2UR UR6, R64 ;  /* 0x00000000400672ca */ /* 0x000fe400000e0000 */
[----:B------:R-:W-:Y:S02]  /*c6d0*/  R2UR UR7, R65 ;  /* 0x00000000410772ca */ /* 0x000fe400000e0000 */
[----:B------:R-:W-:-:S04]  /*c6e0*/  IADD3 R10, P1, PT, R11, R62, RZ ;  /* 0x0000003e0b0a7210 */ /* 0x000fc80007f3e0ff */
[----:B------:R-:W-:-:S07]  /*c6f0*/  LEA.HI.X.SX32 R11, R11, R63, 0x1, P1 ;  /* 0x0000003f0b0b7211 */ /* 0x000fce00008f0eff */
[----:B----4-:R-:W4:Y:S01]  /*c700*/  LDG.E.U8 R16, desc[UR6][R10.64+0x1b] ;  /* 0x00001b060a107981 */ /* 0x010f22000c1e1100 */
[----:B-----5:R-:W-:-:S04]  /*c710*/  IADD3 R30, P0, PT, R13, R62, RZ ;  /* 0x0000003e0d1e7210 */ /* 0x020fc80007f1e0ff */
[----:B------:R-:W-:-:S05]  /*c720*/  LEA.HI.X.SX32 R31, R13, R63, 0x1, P0 ;  /* 0x0000003f0d1f7211 */ /* 0x000fca00000f0eff */
[----:B------:R-:W5:Y:S01]  /*c730*/  LDG.E.U8 R0, desc[UR4][R30.64] ;  /* 0x000000041e007981 */ /* 0x000f62000c1e1100 */
[----:B----4-:R-:W-:Y:S01]  /*c740*/  PRMT R13, R16, 0x8880, RZ ;  /* 0x00008880100d7816 */ /* 0x010fe200000000ff */
[----:B------:R-:W-:Y:S01]  /*c750*/  BSSY.RECONVERGENT B0, `(.L_x_226) ;  /* 0x0000261000007945 */ /* 0x000fe20003800200 */
[----:B-----5:R-:W-:-:S05]  /*c760*/  PRMT R12, R0, 0x8880, RZ ;  /* 0x00008880000c7816 */ /* 0x020fca00000000ff */
[----:B------:R-:W-:-:S05]  /*c770*/  IMAD.IADD R13, R12, 0x1, R13 ;  /* 0x000000010c0d7824 */ /* 0x000fca00078e020d */
[----:B------:R-:W-:-:S13]  /*c780*/  ISETP.NE.AND P0, PT, R13, 0x3, PT ;  /* 0x000000030d00780c */ /* 0x000fda0003f05270 */
        /* <DEDUP_REMOVED lines=10> */
[----:B------:R-:W-:Y:S02]  /*c830*/  IMAD.MOV.U32 R12, RZ, RZ, 0x0 ;  /* 0x00000000ff0c7424 */ /* 0x000fe400078e00ff */
[----:B------:R-:W-:-:S02]  /*c840*/  IMAD.MOV.U32 R13, RZ, RZ, -0x40100000 ;  /* 0xbff00000ff0d7424 */ /* 0x000fc400078e00ff */
[----:B------:R-:W-:Y:S02]  /*c850*/  IMAD.MOV.U32 R14, RZ, RZ, 0x0 ;  /* 0x00000000ff0e7424 */ /* 0x000fe400078e00ff */
[----:B------:R-:W-:Y:S01]  /*c860*/  IMAD.MOV.U32 R15, RZ, RZ, 0x7ff00000 ;  /* 0x7ff00000ff0f7424 */ /* 0x000fe200078e00ff */
[----:B------:R-:W-:Y:S06]  /*c870*/  BRA `(.L_x_228) ;  /* 0x0000002400387947 */ /* 0x000fec0003800000 */
.L_x_227:
[C---:B------:R-:W-:Y:S02]  /*c880*/  R2UR UR6, R64.reuse ;  /* 0x00000000400672ca */ /* 0x040fe400000e0000 */
[C---:B------:R-:W-:Y:S02]  /*c890*/  R2UR UR7, R65.reuse ;  /* 0x00000000410772ca */ /* 0x040fe400000e0000 */
[----:B------:R-:W-:Y:S02]  /*c8a0*/  R2UR UR4, R64 ;  /* 0x00000000400472ca */ /* 0x000fe400000e0000 */
[----:B------:R-:W-:-:S09]  /*c8b0*/  R2UR UR5, R65 ;  /* 0x00000000410572ca */ /* 0x000fd200000e0000 */
[----:B------:R-:W4:Y:S04]  /*c8c0*/  LDG.E.U8 R15, desc[UR6][R30.64+0x1] ;  /* 0x000001061e0f7981 */ /* 0x000f28000c1e1100 */
[----:B------:R-:W5:Y:S01]  /*c8d0*/  LDG.E.S8 R13, desc[UR4][R10.64+0x1c] ;  /* 0x00001c040a0d7981 */ /* 0x000f62000c1e1300 */
[C---:B------:R-:W-:Y:S01]  /*c8e0*/  PRMT R14, R16.reuse, 0x3340, RZ ;  /* 0x00003340100e7816 */ /* 0x040fe200000000ff */
[----:B------:R-:W-:Y:S01]  /*c8f0*/  UMOV UR4, 0x5197d ;  /* 0x0005197d00047882 */ /* 0x000fe20000000000 */
[----:B------:R-:W-:Y:S01]  /*c900*/  PRMT R16, R16, 0x8880, RZ ;  /* 0x0000888010107816 */ /* 0x000fe200000000ff */
[----:B------:R-:W-:Y:S01]  /*c910*/  IMAD.MOV.U32 R39, RZ, RZ, 0x448 ;  /* 0x00000448ff277424 */ /* 0x000fe200078e00ff */
        /* <DEDUP_REMOVED lines=8> */
[----:B----4-:R-:W-:-:S04]  /*c9a0*/  PRMT R15, R0, 0x3340, R15 ;  /* 0x00003340000f7816 */ /* 0x010fc8000000000f */
[----:B------:R-:W-:Y:S01]  /*c9b0*/  PRMT R14, R15, 0x5410, R14 ;  /* 0x000054100f0e7816 */ /* 0x000fe2000000000e */
[----:B------:R-:W-:-:S04]  /*c9c0*/  IMAD.MOV.U32 R15, RZ, RZ, R16 ;  /* 0x000000ffff0f7224 */ /* 0x000fc800078e0010 */
[----:B-----5:R-:W-:Y:S02]  /*c9d0*/  IDP.4A.S8.U8 R13, R14, UR4, R13 ;  /* 0x000000040e0d7c26 */ /* 0x020fe4000800020d */
        /* <DEDUP_REMOVED lines=8> */
[----:B------:R-:W4:Y:S04]  /*ca60*/  LDG.E.U8 R12, desc[UR10][R10.64+0x1b] ;  /* 0x00001b0a0a0c7981 */ /* 0x000f28000c1e1100 */
[----:B------:R-:W5:Y:S04]  /*ca70*/  LDG.E.S8 R0, desc[UR8][R30.64] ;  /* 0x000000081e007981 */ /* 0x000f68000c1e1300 */
[----:B------:R-:W5:Y:S04]  /*ca80*/  LDG.E.U8 R15, desc[UR14][R30.64+0x1] ;  /* 0x0000010e1e0f7981 */ /* 0x000f68000c1e1100 */
[----:B------:R-:W2:Y:S01]  /*ca90*/  LDG.E.S8 R13, desc[UR12][R10.64+0x1c] ;  /* 0x00001c0c0a0d7981 */ /* 0x000ea2000c1e1300 */
[----:B----4-:R-:W-:-:S02]  /*caa0*/  PRMT R14, R12, 0x3340, RZ ;  /* 0x000033400c0e7816 */ /* 0x010fc400000000ff */
[----:B------:R-:W-:Y:S02]  /*cab0*/  PRMT R12, R12, 0x8880, RZ ;  /* 0x000088800c0c7816 */ /* 0x000fe400000000ff */
[----:B-----5:R-:W-:-:S04]  /*cac0*/  PRMT R15, R0, 0x3340, R15 ;  /* 0x00003340000f7816 */ /* 0x020fc8000000000f */
[----:B------:R-:W-:Y:S01]  /*cad0*/  PRMT R14, R15, 0x5410, R14 ;  /* 0x000054100f0e7816 */ /* 0x000fe2000000000e */
[----:B------:R-:W-:-:S04]  /*cae0*/  IMAD.MOV.U32 R15, RZ, RZ, R12 ;  /* 0x000000ffff0f7224 */ /* 0x000fc800078e000c */
[----:B--2---:R-:W-:Y:S01]  /*caf0*/  IDP.4A.S8.U8 R13, R14, UR4, R13 ;  /* 0x000000040e0d7c26 */ /* 0x004fe2000800020d */
[----:B------:R-:W-:Y:S01]  /*cb00*/  R2UR UR4, R64 ;  /* 0x00000000400472ca */ /* 0x000fe200000e0000 */
[----:B------:R-:W-:Y:S02]  /*cb10*/  IMAD R0, R0, 0x5, R15 ;  /* 0x0000000500007824 */ /* 0x000fe400078e020f */
[----:B------:R-:W-:-:S03]  /*cb20*/  IMAD R13, R13, 0x8, R39 ;  /* 0x000000080d0d7824 */ /* 0x000fc600078e0227 */
[----:B------:R-:W-:Y:S01]  /*cb30*/  LEA R22, R0, 0x10000, 0x3 ;  /* 0x0001000000167811 */ /* 0x000fe200078e18ff */
[----:B------:R-:W-:-:S03]  /*cb40*/  VIADD R23, R13, 0x10000 ;  /* 0x000100000d177836 */ /* 0x000fc60000000000 */
[----:B------:R-:W0:Y:S08]  /*cb50*/  LDC.64 R26, c[0x3][R22+-0x4970] ;  /* 0x00eda400161a7b82 */ /* 0x000e300000000a00 */
[----:B------:R-:W0:Y:S02]  /*cb60*/  LDC.64 R12, c[0x3][R23+-0x6208] ;  /* 0x00e77e00170c7b82 */ /* 0x000e240000000a00 */
[----:B0-----:R-:W-:Y:S01]  /*cb70*/  DADD R26, R26, R12 ;  /* 0x000000001a1a7229 */ /* 0x001fe2000000000c */
[----:B------:R-:W-:-:S02]  /*cb80*/  IMAD.MOV.U32 R12, RZ, RZ, -0x800000 ;  /* 0xff800000ff0c7424 */ /* 0x000fc400078e00ff */
[----:B------:R-:W-:-:S04]  /*cb90*/  IMAD.MOV.U32 R13, RZ, RZ, 0x41cdcd64 ;  /* 0x41cdcd64ff0d7424 */ /* 0x000fc800078e00ff */
[----:B------:R0:W-:Y:S02]  /*cba0*/  STG.E.64 desc[UR4][R58.64+0x2900], R26 ;  /* 0x0029001a3a007986 */ /* 0x0001e4000c101b04 */
[----:B------:R-:W-:-:S14]  /*cbb0*/  DSETP.GT.AND P0, PT, |R26|, R12, PT ;  /* 0x0000000c1a00722a */ /* 0x000fdc0003f04200 */
[C---:B------:R-:W-:Y:S01]  /*cbc0*/  @P0 R2UR UR6, R64.reuse ;  /* 0x00000000400602ca */ /* 0x040fe200000e0000 */
[----:B------:R-:W-:Y:S01]  /*cbd0*/  @P0 IMAD.MOV.U32 R14, RZ, RZ, 0x0 ;  /* 0x00000000ff0e0424 */ /* 0x000fe200078e00ff */
[C---:B------:R-:W-:Y:S01]  /*cbe0*/  @P0 R2UR UR7, R65.reuse ;  /* 0x00000000410702ca */ /* 0x040fe200000e0000 */
[----:B------:R-:W-:Y:S01]  /*cbf0*/  @P0 IMAD.MOV.U32 R15, RZ, RZ, 0x7ff00000 ;  /* 0x7ff00000ff0f0424 */ /* 0x000fe200078e00ff */
[----:B------:R-:W-:Y:S01]  /*cc00*/  @P0 R2UR UR8, R64 ;  /* 0x00000000400802ca */ /* 0x000fe200000e0000 */
[----:B------:R-:W-:Y:S01]  /*cc10*/  @P0 IMAD.MOV.U32 R16, RZ, RZ, 0x0 ;  /* 0x00000000ff100424 */ /* 0x000fe200078e00ff */
[----:B------:R-:W-:Y:S01]  /*cc20*/  @P0 R2UR UR9, R65 ;  /* 0x00000000410902ca */ /* 0x000fe200000e0000 */
[----:B------:R-:W-:-:S08]  /*cc30*/  @P0 IMAD.MOV.U32 R17, RZ, RZ, -0x40100000 ;  /* 0xbff00000ff110424 */ /* 0x000fd000078e00ff */
[----:B------:R2:W-:Y:S04]  /*cc40*/  @P0 STG.E.64 desc[UR6][R58.64+0x2900], R14 ;  /* 0x0029000e3a000986 */ /* 0x0005e8000c101b06 */
[----:B------:R4:W-:Y:S04]  /*cc50*/  @P0 STG.E.64 desc[UR8][R58.64+0x28f0], R16 ;  /* 0x0028f0103a000986 */ /* 0x0009e8000c101b08 */
[----:B------:R-:W5:Y:S04]  /*cc60*/  LDG.E.U8 R20, desc[UR14][R10.64+0x1b] ;  /* 0x00001b0e0a147981 */ /* 0x000f68000c1e1100 */
[----:B------:R-:W3:Y:S04]  /*cc70*/  LDG.E.S8 R0, desc[UR10][R30.64] ;  /* 0x0000000a1e007981 */ /* 0x000ee8000c1e1300 */
[----:B------:R-:W3:Y:S01]  /*cc80*/  LDG.E.S8 R21, desc[UR12][R30.64+0x1] ;  /* 0x0000010c1e157981 */ /* 0x000ee2000c1e1300 */
[----:B------:R-:W-:Y:S01]  /*cc90*/  IMAD.MOV.U32 R40, RZ, RZ, 0x519 ;  /* 0x00000519ff287424 */ /* 0x000fe200078e00ff */
[----:B------:R-:W-:Y:S01]  /*cca0*/  BSSY.RECONVERGENT B3, `(.L_x_229) ;  /* 0x000009f000037945 */ /* 0x000fe20003800200 */
[----:B0-----:R-:W-:-:S02]  /*ccb0*/  @P0 IMAD.MOV.U32 R26, RZ, RZ, 0x0 ;  /* 0x00000000ff1a0424 */ /* 0x001fc400078e00ff */
[----:B------:R-:W-:Y:S02]  /*ccc0*/  @P0 IMAD.MOV.U32 R27, RZ, RZ, 0x7ff00000 ;  /* 0x7ff00000ff1b0424 */ /* 0x000fe400078e00ff */
[----:B------:R-:W-:Y:S02]  /*ccd0*/  @P0 IMAD.MOV.U32 R28, RZ, RZ, 0x0 ;  /* 0x00000000ff1c0424 */ /* 0x000fe400078e00ff */
[----:B------:R-:W-:Y:S01]  /*cce0*/  @P0 IMAD.MOV.U32 R29, RZ, RZ, -0x40100000 ;  /* 0xbff00000ff1d0424 */ /* 0x000fe200078e00ff */
[----:B-----5:R-:W-:Y:S02]  /*ccf0*/  PRMT R22, R20, 0x8880, RZ ;  /* 0x0000888014167816 */ /* 0x020fe400000000ff */
[----:B---3--:R-:W-:-:S05]  /*cd00*/  PRMT R21, R0, 0x5410, R21 ;  /* 0x0000541000157816 */ /* 0x008fca0000000015 */
[----:B------:R-:W-:-:S04]  /*cd10*/  IDP.2A.LO.S16.U8 R21, R21, R40, R22 ;  /* 0x0000002815157226 */ /* 0x000fc80000001216 */
[----:B------:R-:W-:-:S04]  /*cd20*/  IMAD R22, R21, 0x8, R39 ;  /* 0x0000000815167824 */ /* 0x000fc800078e0227 */
[----:B--2---:R-:W0:Y:S02]  /*cd30*/  LDC.64 R14, c[0x3][R22+0x5208] ;  /* 0x00d48200160e7b82 */ /* 0x004e240000000a00 */
[----:B0-----:R-:W-:-:S14]  /*cd40*/  DSETP.GEU.AND P1, PT, |R14|, R12, PT ;  /* 0x0000000c0e00722a */ /* 0x001fdc0003f2e200 */
[----:B----4-:R-:W-:Y:S05]  /*cd50*/  @P1 BRA `(.L_x_230) ;  /* 0x00000008004c1947 */ /* 0x010fea0003800000 */
[----:B------:R-:W-:Y:S02]  /*cd60*/  R2UR UR4, R64 ;  /* 0x00000000400472ca */ /* 0x000fe400000e0000 */
[----:B------:R-:W-:-:S13]  /*cd70*/  R2UR UR5, R65 ;  /* 0x00000000410572ca */ /* 0x000fda00000e0000 */
[----:B------:R-:W2:Y:S01]  /*cd80*/  LDG.E.S8 R14, desc[UR4][R10.64+0x1c] ;  /* 0x00001c040a0e7981 */ /* 0x000ea2000c1e1300 */
[----:B------:R-:W-:-:S04]  /*cd90*/  PRMT R17, R20, 0x8880, RZ ;  /* 0x0000888014117816 */ /* 0x000fc800000000ff */
[----:B------:R-:W-:-:S05]  /*cda0*/  PRMT R15, R0, 0x5410, R17 ;  /* 0x00005410000f7816 */ /* 0x000fca0000000011 */
[----:B--2---:R-:W-:-:S04]  /*cdb0*/  IDP.2A.LO.S16.U8 R14, R15, R40, R14 ;  /* 0x000000280f0e7226 */ /* 0x004fc8000000120e */
[----:B------:R-:W-:-:S04]  /*cdc0*/  IMAD R23, R14, 0x8, R39 ;  /* 0x000000080e177824 */ /* 0x000fc800078e0227 */
[----:B------:R-:W0:Y:S02]  /*cdd0*/  LDC.64 R14, c[0x3][R23+0x59d8] ;  /* 0x00d67600170e7b82 */ /* 0x000e240000000a00 */
[----:B0-----:R-:W-:-:S14]  /*cde0*/  DSETP.GEU.AND P0, PT, |R14|, R12, PT ;  /* 0x0000000c0e00722a */ /* 0x001fdc0003f0e200 */
[----:B------:R-:W-:Y:S05]  /*cdf0*/  @P0 BRA `(.L_x_230) ;  /* 0x0000000800240947 */ /* 0x000fea0003800000 */
[----:B------:R-:W-:Y:S01]  /*ce00*/  IMAD R0, R0, 0x5, R17 ;  /* 0x0000000500007824 */ /* 0x000fe200078e0211 */
        /* <DEDUP_REMOVED lines=12> */
[----:B------:R-:W3:Y:S01]  /*ced0*/  LDG.E.64 R20, desc[UR4][R58.64+0x28b0] ;  /* 0x0028b0043a147981 */ /* 0x000ee2000c1e1b00 */
[----:B------:R-:W-:Y:S02]  /*cee0*/  R2UR UR12, R64 ;  /* 0x00000000400c72ca */ /* 0x000fe400000e0000 */
[----:B------:R-:W-:Y:S01]  /*cef0*/  R2UR UR13, R65 ;  /* 0x00000000410d72ca */ /* 0x000fe200000e0000 */
[----:B--2---:R-:W-:Y:S01]  /*cf00*/  DADD R14, R14, R16 ;  /* 0x000000000e0e7229 */ /* 0x004fe20000000010 */
[----:B------:R-:W2:Y:S07]  /*cf10*/  LDG.E.64 R16, desc[UR4][R58.64+0x28b8] ;  /* 0x0028b8043a107981 */ /* 0x000eae000c1e1b00 */
[----:B0-----:R-:W-:-:S02]  /*cf20*/  DADD R24, R14, R24 ;  /* 0x000000000e187229 */ /* 0x001fc40000000018 */
[----:B------:R-:W4:Y:S05]  /*cf30*/  LDG.E.64 R14, desc[UR6][R58.64+0x28c0] ;  /* 0x0028c0063a0e7981 */ /* 0x000f2a000c1e1b00 */
[----:B------:R0:W-:Y:S04]  /*cf40*/  STG.E.64 desc[UR4][R58.64+0x28f8], R24 ;  /* 0x0028f8183a007986 */ /* 0x0001e8000c101b04 */
[----:B------:R-:W5:Y:S04]  /*cf50*/  LDG.E.S8 R0, desc[UR6][R30.64] ;  /* 0x000000061e007981 */ /* 0x000f68000c1e1300 */
[----:B------:R-:W5:Y:S04]  /*cf60*/  LDG.E.S8 R35, desc[UR10][R30.64+0x1] ;  /* 0x0000010a1e237981 */ /* 0x000f68000c1e1300 */
[----:B------:R-:W3:Y:S04]  /*cf70*/  LDG.E.S8 R33, desc[UR8][R10.64+0x1b] ;  /* 0x00001b080a217981 */ /* 0x000ee8000c1e1300 */
[----:B------:R-:W2:Y:S01]  /*cf80*/  LDG.E.S8 R34, desc[UR12][R10.64+0x1c] ;  /* 0x00001c0c0a227981 */ /* 0x000ea2000c1e1300 */
[----:B------:R-:W-:Y:S01]  /*cf90*/  BSSY.RECONVERGENT B4, `(.L_x_231) ;  /* 0x0000033000047945 */ /* 0x000fe20003800200 */
[C---:B-----5:R-:W-:Y:S01]  /*cfa0*/  PRMT R32, R0.reuse, 0x5410, R35 ;  /* 0x0000541000207816 */ /* 0x060fe20000000023 */
[----:B---3--:R-:W-:-:S04]  /*cfb0*/  IMAD R22, R0, 0x5, R33 ;  /* 0x0000000500167824 */ /* 0x008fc800078e0221 */
[-CC-:B------:R-:W-:Y:S01]  /*cfc0*/  IDP.2A.LO.S16.U8 R32, R32, R40.reuse, R33.reuse ;  /* 0x0000002820207226 */ /* 0x180fe20000001221 */
[----:B------:R-:W-:Y:S02]  /*cfd0*/  PRMT R33, R0, 0x5410, R33 ;  /* 0x0000541000217816 */ /* 0x000fe40000000021 */
[----:B------:R-:W-:Y:S01]  /*cfe0*/  LEA R38, R22, 0x10000, 0x3 ;  /* 0x0001000016267811 */ /* 0x000fe200078e18ff */
[--C-:B------:R-:W-:Y:S02]  /*cff0*/  IMAD R37, R32, 0x8, R39.reuse ;  /* 0x0000000820257824 */ /* 0x100fe400078e0227 */
[----:B--2---:R-:W-:Y:S01]  /*d000*/  IDP.2A.LO.S16.U8 R34, R33, R40, R34 ;  /* 0x0000002821227226 */ /* 0x004fe20000001222 */
[----:B------:R-:W2:Y:S03]  /*d010*/  LDC.64 R22, c[0x3][R38+-0x4970] ;  /* 0x00eda40026167b82 */ /* 0x000ea60000000a00 */
[----:B------:R-:W-:-:S05]  /*d020*/  IMAD R0, R34, 0x8, R39 ;  /* 0x0000000822007824 */ /* 0x000fca00078e0227 */
[----:B------:R-:W2:Y:S08]  /*d030*/  LDC.64 R32, c[0x3][R37+0x5208] ;  /* 0x00d4820025207b82 */ /* 0x000eb00000000a00 */
[----:B------:R-:W3:Y:S01]  /*d040*/  LDC.64 R34, c[0x3][R0+0x59d8] ;  /* 0x00d6760000227b82 */ /* 0x000ee20000000a00 */
[----:B--2---:R-:W-:-:S08]  /*d050*/  DADD R22, R22, R32 ;  /* 0x0000000016167229 */ /* 0x004fd00000000020 */
[----:B---3--:R-:W-:-:S08]  /*d060*/  DADD R22, R22, R34 ;  /* 0x0000000016167229 */ /* 0x008fd00000000022 */
[----:B------:R-:W-:-:S14]  /*d070*/  DSETP.GT.AND P0, PT, |R22|, R12, PT ;  /* 0x0000000c1600722a */ /* 0x000fdc0003f04200 */
[----:B0-----:R-:W-:Y:S02]  /*d080*/  @P0 IMAD.MOV.U32 R24, RZ, RZ, 0x0 ;  /* 0x00000000ff180424 */ /* 0x001fe400078e00ff */
[----:B------:R-:W-:-:S06]  /*d090*/  @P0 IMAD.MOV.U32 R25, RZ, RZ, -0x40100000 ;  /* 0xbff00000ff190424 */ /* 0x000fcc00078e00ff */
[----:B------:R-:W-:-:S08]  /*d0a0*/  DADD R12, R16, R24 ;  /* 0x00000000100c7229 */ /* 0x000fd00000000018 */
        /* <DEDUP_REMOVED lines=19> */
[----:B------:R-:W-:Y:S02]  /*d1e0*/  @P0 IMAD.MOV.U32 R32, RZ, RZ, 0x0 ;  /* 0x00000000ff200424 */ /* 0x000fe400078e00ff */
[----:B------:R-:W-:-:S02]  /*d1f0*/  @P0 IMAD.MOV.U32 R33, RZ, RZ, 0x7ff00000 ;  /* 0x7ff00000ff210424 */ /* 0x000fc400078e00ff */
[----:B------:R-:W-:Y:S02]  /*d200*/  @P0 IMAD.MOV.U32 R34, RZ, RZ, 0x0 ;  /* 0x00000000ff220424 */ /* 0x000fe400078e00ff */
[----:B------:R-:W-:-:S03]  /*d210*/  @P0 IMAD.MOV.U32 R35, RZ, RZ, -0x40100000 ;  /* 0xbff00000ff230424 */ /* 0x000fc600078e00ff */
[----:B------:R-:W-:Y:S01]  /*d220*/  FFMA R0, RZ, R69, R13 ;  /* 0x00000045ff007223 */ /* 0x000fe2000000000d */
[----:B------:R0:W-:Y:S01]  /*d230*/  @P0 STG.E.64 desc[UR4][R58.64+0x2908], R32 ;  /* 0x002908203a000986 */ /* 0x0001e2000c101b04 */
[----:B------:R-:W-:-:S03]  /*d240*/  FSETP.GEU.AND P1, PT, |R71|, 6.5827683646048100446e-37, PT ;  /* 0x036000004700780b */ /* 0x000fc60003f2e200 */
[----:B------:R0:W-:Y:S01]  /*d250*/  @P0 STG.E.64 desc[UR6][R58.64+0x28f8], R34 ;  /* 0x0028f8223a000986 */ /* 0x0001e2000c101b06 */
[----:B------:R-:W-:-:S13]  /*d260*/  FSETP.GT.AND P0, PT, |R0|, 1.469367938527859385e-39, PT ;  /* 0x001000000000780b */ /* 0x000fda0003f04200 */
[----:B0-----:R-:W-:Y:S05]  /*d270*/  @P0 BRA P1, `(.L_x_232) ;  /* 0x0000000000100947 */ /* 0x001fea0000800000 */
[----:B------:R-:W-:-:S07]  /*d280*/  MOV R0, 0xd2a0 ;  /* 0x0000d2a000007802 */ /* 0x000fce0000000f00 */
[----:B-1----:R-:W-:Y:S05]  /*d290*/  CALL.REL.NOINC `($__internal_0_$__cuda_sm20_div_rn_f64_full) ;  /* 0x0000056000f47944 */ /* 0x002fea0003c00000 */
[----:B------:R-:W-:Y:S02]  /*d2a0*/  IMAD.MOV.U32 R12, RZ, RZ, R74 ;  /* 0x000000ffff0c7224 */ /* 0x000fe400078e004a */
[----:B------:R-:W-:-:S07]  /*d2b0*/  IMAD.MOV.U32 R13, RZ, RZ, R75 ;  /* 0x000000ffff0d7224 */ /* 0x000fce00078e004b */
.L_x_232:
[----:B------:R-:W-:Y:S05]  /*d2c0*/  BSYNC.RECONVERGENT B4 ;  /* 0x0000000000047941 */ /* 0x000fea0003800200 */
.L_x_231:
        /* <DEDUP_REMOVED lines=27> */
.L_x_235:
[----:B------:R-:W-:Y:S05]  /*d480*/  BSYNC.RECONVERGENT B4 ;  /* 0x0000000000047941 */ /* 0x000fea0003800200 */
.L_x_234:
        /* <DEDUP_REMOVED lines=19> */
.L_x_233:
        /* <DEDUP_REMOVED lines=13> */
.L_x_230:
[----:B------:R-:W-:Y:S05]  /*d690*/  BSYNC.RECONVERGENT B3 ;  /* 0x0000000000037941 */ /* 0x000fea0003800200 */
.L_x_229:
[C---:B------:R-:W-:Y:S02]  /*d6a0*/  R2UR UR8, R64.reuse ;  /* 0x00000000400872ca */ /* 0x040fe400000e0000 */
[C---:B------:R-:W-:Y:S02]  /*d6b0*/  R2UR UR9, R65.reuse ;  /* 0x00000000410972ca */ /* 0x040fe400000e0000 */
[C---:B------:R-:W-:Y:S02]  /*d6c0*/  R2UR UR4, R64.reuse ;  /* 0x00000000400472ca */ /* 0x040fe400000e0000 */
[C---:B------:R-:W-:Y:S02]  /*d6d0*/  R2UR UR5, R65.reuse ;  /* 0x00000000410572ca */ /* 0x040fe400000e0000 */
[----:B------:R-:W-:Y:S02]  /*d6e0*/  R2UR UR6, R64 ;  /* 0x00000000400672ca */ /* 0x000fe400000e0000 */
[----:B------:R-:W-:-:S05]  /*d6f0*/  R2UR UR7, R65 ;  /* 0x00000000410772ca */ /* 0x000fca00000e0000 */
[----:B------:R-:W4:Y:S04]  /*d700*/  LDG.E.U8 R14, desc[UR8][R10.64+0x1b] ;  /* 0x00001b080a0e7981 */ /* 0x000f28000c1e1100 */
[----:B------:R-:W5:Y:S04]  /*d710*/  LDG.E.S8 R0, desc[UR4][R30.64] ;  /* 0x000000041e007981 */ /* 0x000f68000c1e1300 */
[----:B--23--:R-:W5:Y:S01]  /*d720*/  LDG.E.S8 R13, desc[UR6][R30.64+0x1] ;  /* 0x000001061e0d7981 */ /* 0x00cf62000c1e1300 */
[----:B------:R-:W-:Y:S01]  /*d730*/  IMAD.MOV.U32 R37, RZ, RZ, 0x519 ;  /* 0x00000519ff257424 */ /* 0x000fe200078e00ff */
[----:B------:R-:W-:Y:S01]  /*d740*/  BSSY.RECONVERGENT B3, `(.L_x_236) ;  /* 0x000008d000037945 */ /* 0x000fe20003800200 */
[----:B------:R-:W-:-:S02]  /*d750*/  IMAD.MOV.U32 R38, RZ, RZ, 0x448 ;  /* 0x00000448ff267424 */ /* 0x000fc400078e00ff */
[----:B------:R-:W-:Y:S02]  /*d760*/  IMAD.MOV.U32 R32, RZ, RZ, -0x800000 ;  /* 0xff800000ff207424 */ /* 0x000fe400078e00ff */
[----:B------:R-:W-:Y:S01]  /*d770*/  IMAD.MOV.U32 R33, RZ, RZ, 0x41cdcd64 ;  /* 0x41cdcd64ff217424 */ /* 0x000fe200078e00ff */
[----:B----4-:R-:W-:Y:S02]  /*d780*/  PRMT R12, R14, 0x8880, RZ ;  /* 0x000088800e0c7816 */ /* 0x010fe400000000ff */
[----:B-----5:R-:W-:-:S05]  /*d790*/  PRMT R13, R0, 0x5410, R13 ;  /* 0x00005410000d7816 */ /* 0x020fca000000000d */
[----:B------:R-:W-:-:S04]  /*d7a0*/  IDP.2A.LO.S16.U8 R12, R13, R37, R12 ;  /* 0x000000250d0c7226 */ /* 0x000fc8000000120c */
[----:B------:R-:W-:-:S04]  /*d7b0*/  IMAD R22, R12, 0x8, R38 ;  /* 0x000000080c167824 */ /* 0x000fc800078e0226 */
[----:B------:R-:W2:Y:S02]  /*d7c0*/  LDC.64 R12, c[0x3][R22+0x5208] ;  /* 0x00d48200160c7b82 */ /* 0x000ea40000000a00 */
[----:B--2---:R-:W-:-:S14]  /*d7d0*/  DSETP.GEU.AND P0, PT, |R12|, R32, PT ;  /* 0x000000200c00722a */ /* 0x004fdc0003f0e200 */
[----:B------:R-:W-:Y:S05]  /*d7e0*/  @P0 BRA `(.L_x_237) ;  /* 0x0000000800080947 */ /* 0x000fea0003800000 */
[----:B------:R-:W-:Y:S02]  /*d7f0*/  PRMT R13, R14, 0x8880, RZ ;  /* 0x000088800e0d7816 */ /* 0x000fe400000000ff */
[----:B------:R-:W-:Y:S02]  /*d800*/  R2UR UR4, R64 ;  /* 0x00000000400472ca */ /* 0x000fe400000e0000 */
[C---:B------:R-:W-:Y:S01]  /*d810*/  R2UR UR5, R65.reuse ;  /* 0x00000000410572ca */ /* 0x040fe200000e0000 */
[----:B------:R-:W-:Y:S01]  /*d820*/  IMAD R0, R0, 0x5, R13 ;  /* 0x0000000500007824 */ /* 0x000fe200078e020d */
[----:B------:R-:W-:Y:S01]  /*d830*/  R2UR UR8, R64 ;  /* 0x00000000400872ca */ /* 0x000fe200000e0000 */
[----:B------:R-:W2:Y:S01]  /*d840*/  LDC.64 R12, c[0x3][R22+0x4e20] ;  /* 0x00d38800160c7b82 */ /* 0x000ea20000000a00 */
[----:B------:R-:W-:Y:S02]  /*d850*/  R2UR UR9, R65 ;  /* 0x00000000410972ca */ /* 0x000fe400000e0000 */
[----:B------:R-:W-:-:S02]  /*d860*/  LEA R35, R0, 0x10000, 0x3 ;  /* 0x0001000000237811 */ /* 0x000fc400078e18ff */
[C---:B------:R-:W-:Y:S02]  /*d870*/  R2UR UR6, R64.reuse ;  /* 0x00000000400672ca */ /* 0x040fe400000e0000 */
[C---:B------:R-:W-:Y:S01]  /*d880*/  R2UR UR7, R65.reuse ;  /* 0x00000000410772ca */ /* 0x040fe200000e0000 */
[----:B------:R-:W2:Y:S01]  /*d890*/  LDC.64 R24, c[0x3][R35+-0x4a38] ;  /* 0x00ed720023187b82 */ /* 0x000ea20000000a00 */
[----:B------:R-:W-:Y:S01]  /*d8a0*/  R2UR UR10, R64 ;  /* 0x00000000400a72ca */ /* 0x000fe200000e0000 */
[----:B------:R-:W3:Y:S01]  /*d8b0*/  LDG.E.64 R16, desc[UR4][R58.64+0x28b8] ;  /* 0x0028b8043a107981 */ /* 0x000ee2000c1e1b00 */
[----:B------:R-:W-:-:S03]  /*d8c0*/  R2UR UR11, R65 ;  /* 0x00000000410b72ca */ /* 0x000fc600000e0000 */
[----:B------:R-:W4:Y:S06]  /*d8d0*/  LDG.E.64 R20, desc[UR4][R58.64+0x28b0] ;  /* 0x0028b0043a147981 */ /* 0x000f2c000c1e1b00 */
[----:B------:R-:W5:Y:S01]  /*d8e0*/  LDG.E.64 R14, desc[UR6][R58.64+0x28c0] ;  /* 0x0028c0063a0e7981 */ /* 0x000f62000c1e1b00 */
[----:B--2---:R-:W-:-:S07]  /*d8f0*/  DADD R24, R24, R12 ;  /* 0x0000000018187229 */ /* 0x004fce000000000c */
[----:B------:R2:W-:Y:S04]  /*d900*/  STG.E.64 desc[UR4][R58.64+0x28f8], R24 ;  /* 0x0028f8183a007986 */ /* 0x0005e8000c101b04 */
[----:B------:R-:W2:Y:S04]  /*d910*/  LDG.E.U8 R12, desc[UR8][R10.64+0x1b] ;  /* 0x00001b080a0c7981 */ /* 0x000ea8000c1e1100 */
[----:B------:R-:W3:Y:S04]  /*d920*/  LDG.E.S8 R0, desc[UR6][R30.64] ;  /* 0x000000061e007981 */ /* 0x000ee8000c1e1300 */
[----:B------:R-:W3:Y:S01]  /*d930*/  LDG.E.S8 R13, desc[UR10][R30.64+0x1] ;  /* 0x0000010a1e0d7981 */ /* 0x000ee2000c1e1300 */
[----:B------:R-:W-:Y:S01]  /*d940*/  BSSY.RECONVERGENT B4, `(.L_x_238) ;  /* 0x0000030000047945 */ /* 0x000fe20003800200 */
[----:B--2---:R-:W-:-:S02]  /*d950*/  PRMT R23, R12, 0x8880, RZ ;  /* 0x000088800c177816 */ /* 0x004fc400000000ff */
[----:B------:R-:W-:Y:S02]  /*d960*/  PRMT R34, R12, 0x8880, RZ ;  /* 0x000088800c227816 */ /* 0x000fe400000000ff */
[C---:B---3--:R-:W-:Y:S01]  /*d970*/  PRMT R13, R0.reuse, 0x5410, R13 ;  /* 0x00005410000d7816 */ /* 0x048fe2000000000d */
[----:B------:R-:W-:-:S04]  /*d980*/  IMAD R12, R0, 0x5, R23 ;  /* 0x00000005000c7824 */ /* 0x000fc800078e0217 */
[----:B------:R-:W-:Y:S01]  /*d990*/  IDP.2A.LO.S16.U8 R13, R13, R37, R34 ;  /* 0x000000250d0d7226 */ /* 0x000fe20000001222 */
[----:B------:R-:W-:-:S03]  /*d9a0*/  LEA R37, R12, 0x10000, 0x3 ;  /* 0x000100000c257811 */ /* 0x000fc600078e18ff */
[----:B------:R-:W-:Y:S01]  /*d9b0*/  IMAD R0, R13, 0x8, R38 ;  /* 0x000000080d007824 */ /* 0x000fe200078e0226 */
[----:B------:R-:W2:Y:S08]  /*d9c0*/  LDC.64 R22, c[0x3][R37+-0x4970] ;  /* 0x00eda40025167b82 */ /* 0x000eb00000000a00 */
[----:B------:R-:W2:Y:S02]  /*d9d0*/  LDC.64 R12, c[0x3][R0+0x5208] ;  /* 0x00d48200000c7b82 */ /* 0x000ea40000000a00 */
[----:B--2---:R-:W-:-:S08]  /*d9e0*/  DADD R22, R22, R12 ;  /* 0x0000000016167229 */ /* 0x004fd0000000000c */
[----:B------:R-:W-:-:S14]  /*d9f0*/  DSETP.GT.AND P0, PT, |R22|, R32, PT ;  /* 0x000000201600722a */ /* 0x000fdc0003f04200 */
[----:B------:R-:W-:Y:S02]  /*da00*/  @P0 IMAD.MOV.U32 R24, RZ, RZ, 0x0 ;  /* 0x00000000ff180424 */ /* 0x000fe400078e00ff */
[----:B------:R-:W-:-:S06]  /*da10*/  @P0 IMAD.MOV.U32 R25, RZ, RZ, -0x40100000 ;  /* 0xbff00000ff190424 */ /* 0x000fcc00078e00ff */
[----:B------:R-:W-:-:S08]  /*da20*/  DADD R12, R16, R24 ;  /* 0x00000000100c7229 */ /* 0x000fd00000000018 */
[----:B-----5:R-:W-:-:S06]  /*da30*/  DADD R68, R12, R14 ;  /* 0x000000000c447229 */ /* 0x020fcc000000000e */
[----:B------:R-:W2:Y:S01]  /*da40*/  MUFU.RCP64H R13, R69 ;  /* 0x00000045000d7308 */ /* 0x000ea20000001800 */
[----:B------:R-:W-:-:S06]  /*da50*/  IMAD.MOV.U32 R12, RZ, RZ, 0x1 ;  /* 0x00000001ff0c7424 */ /* 0x000fcc00078e00ff */
[----:B--2---:R-:W-:-:S08]  /*da60*/  DFMA R32, -R68, R12, 1 ;  /* 0x3ff000004420742b */ /* 0x004fd0000000010c */
[----:B------:R-:W-:-:S08]  /*da70*/  DFMA R32, R32, R32, R32 ;  /* 0x000000202020722b */ /* 0x000fd00000000020 */
[----:B------:R-:W-:Y:S01]  /*da80*/  DFMA R32, R12, R32, R12 ;  /* 0x000000200c20722b */ /* 0x000fe2000000000c */
[----:B------:R2:W-:Y:S07]  /*da90*/  STG.E.64 desc[UR4][R58.64+0x2908], R22 ;  /* 0x002908163a007986 */ /* 0x0005ee000c101b04 */
[----:B------:R-:W-:Y:S01]  /*daa0*/  DFMA R12, -R68, R32, 1 ;  /* 0x3ff00000440c742b */ /* 0x000fe20000000120 */
[----:B--2---:R-:W-:Y:S02]  /*dab0*/  @P0 IMAD.MOV.U32 R22, RZ, RZ, 0x0 ;  /* 0x00000000ff160424 */ /* 0x004fe400078e00ff */
        /* <DEDUP_REMOVED lines=19> */
[----:B--2---:R-:W-:Y:S05]  /*dbf0*/  @P0 BRA P1, `(.L_x_239) ;  /* 0x0000000000100947 */ /* 0x004fea0000800000 */
[----:B------:R-:W-:-:S07]  /*dc00*/  MOV R0, 0xdc20 ;  /* 0x0000dc2000007802 */ /* 0x000fce0000000f00 */
[----:B01----:R-:W-:Y:S05]  /*dc10*/  CALL.REL.NOINC `($__internal_0_$__cuda_sm20_div_rn_f64_full) ;  /* 0x0000055800947944 */ /* 0x003fea0003c00000 */
[----:B------:R-:W-:Y:S02]  /*dc20*/  IMAD.MOV.U32 R12, RZ, RZ, R74 ;  /* 0x000000ffff0c7224 */ /* 0x000fe400078e004a */
[----:B------:R-:W-:-:S07]  /*dc30*/  IMAD.MOV.U32 R13, RZ, RZ, R75 ;  /* 0x000000ffff0d7224 */ /* 0x000fce00078e004b */
.L_x_239:
[----:B------:R-:W-:Y:S05]  /*dc40*/  BSYNC.RECONVERGENT B4 ;  /* 0x0000000000047941 */ /* 0x000fea0003800200 */
.L_x_238:
[----:B------:R-:W-:Y:S02]  /*dc50*/  R2UR UR4, R64 ;  /* 0x00000000400472ca */ /* 0x000fe400000e0000 */
[----:B------:R-:W-:-:S13]  /*dc60*/  R2UR UR5, R65 ;  /* 0x00000000410572ca */ /* 0x000fda00000e0000 */
[----:B------:R2:W-:Y:S01]  /*dc70*/  STG.E.64 desc[UR4][R58.64+0x2918], R12 ;  /* 0x0029180c3a007986 */ /* 0x0005e2000c101b04 */
[----:B------:R-:W-:Y:S01]  /*dc80*/  UMOV UR4, 0xff800000 ;  /* 0xff80000000047882 */ /* 0x000fe20000000000 */
[----:B------:R-:W-:Y:S02]  /*dc90*/  UMOV UR5, 0x41cdcd64 ;  /* 0x41cdcd6400057882 */ /* 0x000fe40000000000 */
[----:B------:R-:W-:-:S14]  /*dca0*/  DSETP.GEU.AND P0, PT, |R26|, UR4, PT ;  /* 0x000000041a007e2a */ /* 0x000fdc000bf0e200 */
[----:B--2---:R-:W-:Y:S05]  /*dcb0*/  @P0 BRA `(.L_x_240) ;  /* 0x0000000000a00947 */ /* 0x004fea0003800000 */
[----:B------:R-:W-:Y:S01]  /*dcc0*/  DADD R16, R28, R16 ;  /* 0x000000001c107229 */ /* 0x000fe20000000010 */
[----:B------:R-:W-:Y:S01]  /*dcd0*/  BSSY.RECONVERGENT B4, `(.L_x_241) ;  /* 0x0000013000047945 */ /* 0x000fe20003800200 */
[----:B------:R-:W-:-:S06]  /*dce0*/  DADD R70, R26, R20 ;  /* 0x000000001a467229 */ /* 0x000fcc0000000014 */
[----:B------:R-:W-:Y:S01]  /*dcf0*/  DADD R68, R14, R16 ;  /* 0x000000000e447229 */ /* 0x000fe20000000010 */
[----:B------:R-:W-:-:S03]  /*dd00*/  IMAD.MOV.U32 R14, RZ, RZ, 0x1 ;  /* 0x00000001ff0e7424 */ /* 0x000fc600078e00ff */
[----:B------:R-:W-:Y:S02]  /*dd10*/  FSETP.GEU.AND P1, PT, |R71|, 6.5827683646048100446e-37, PT ;  /* 0x036000004700780b */ /* 0x000fe40003f2e200 */
[----:B------:R-:W2:Y:S02]  /*dd20*/  MUFU.RCP64H R15, R69 ;  /* 0x00000045000f7308 */ /* 0x000ea40000001800 */
[----:B--2---:R-:W-:-:S08]  /*dd30*/  DFMA R16, -R68, R14, 1 ;  /* 0x3ff000004410742b */ /* 0x004fd0000000010e */
[----:B------:R-:W-:-:S08]  /*dd40*/  DFMA R16, R16, R16, R16 ;  /* 0x000000101010722b */ /* 0x000fd00000000010 */
[----:B------:R-:W-:-:S08]  /*dd50*/  DFMA R16, R14, R16, R14 ;  /* 0x000000100e10722b */ /* 0x000fd0000000000e */
[----:B------:R-:W-:-:S08]  /*dd60*/  DFMA R14, -R68, R16, 1 ;  /* 0x3ff00000440e742b */ /* 0x000fd00000000110 */
[----:B------:R-:W-:-:S08]  /*dd70*/  DFMA R14, R16, R14, R16 ;  /* 0x0000000e100e722b */ /* 0x000fd00000000010 */
[----:B0-----:R-:W-:-:S08]  /*dd80*/  DMUL R74, R70, R14 ;  /* 0x0000000e464a7228 */ /* 0x001fd00000000000 */
[----:B------:R-:W-:-:S08]  /*dd90*/  DFMA R16, -R68, R74, R70 ;  /* 0x0000004a4410722b */ /* 0x000fd00000000146 */
[----:B------:R-:W-:-:S10]  /*dda0*/  DFMA R74, R14, R16, R74 ;  /* 0x000000100e4a722b */ /* 0x000fd4000000004a */
[----:B------:R-:W-:-:S05]  /*ddb0*/  FFMA R0, RZ, R69, R75 ;  /* 0x00000045ff007223 */ /* 0x000fca000000004b */
[----:B------:R-:W-:-:S13]  /*ddc0*/  FSETP.GT.AND P0, PT, |R0|, 1.469367938527859385e-39, PT ;  /* 0x001000000000780b */ /* 0x000fda0003f04200 */
[----:B------:R-:W-:Y:S05]  /*ddd0*/  @P0 BRA P1, `(.L_x_242) ;  /* 0x0000000000080947 */ /* 0x000fea0000800000 */
[----:B------:R-:W-:-:S07]  /*dde0*/  MOV R0, 0xde00 ;  /* 0x0000de0000007802 */ /* 0x000fce0000000f00 */
[----:B-1----:R-:W-:Y:S05]  /*ddf0*/  CALL.REL.NOINC `($__internal_0_$__cuda_sm20_div_rn_f64_full) ;  /* 0x00000558001c7944 */ /* 0x002fea0003c00000 */
.L_x_242:
[----:B------:R-:W-:Y:S05]  /*de00*/  BSYNC.RECONVERGENT B4 ;  /* 0x0000000000047941 */ /* 0x000fea0003800200 */
.L_x_241:
        /* <DEDUP_REMOVED lines=19> */
.L_x_240:
        /* <DEDUP_REMOVED lines=13> */
.L_x_237:
[----:B------:R-:W-:Y:S05]  /*e010*/  BSYNC.RECONVERGENT B3 ;  /* 0x0000000000037941 */ /* 0x000fea0003800200 */
.L_x_236:
[C---:B------:R-:W-:Y:S02]  /*e020*/  R2UR UR4, R64.reuse ;  /* 0x00000000400472ca */ /* 0x040fe400000e0000 */
[C---:B------:R-:W-:Y:S02]  /*e030*/  R2UR UR5, R65.reuse ;  /* 0x00000000410572ca */ /* 0x040fe400000e0000 */
[C---:B------:R-:W-:Y:S02]  /*e040*/  R2UR UR6, R64.reuse ;  /* 0x00000000400672ca */ /* 0x040fe400000e0000 */
[C---:B------:R-:W-:Y:S02]  /*e050*/  R2UR UR7, R65.reuse ;  /* 0x00000000410772ca */ /* 0x040fe400000e0000 */
[----:B------:R-:W-:Y:S02]  /*e060*/  R2UR UR8, R64 ;  /* 0x00000000400872ca */ /* 0x000fe400000e0000 */
[----:B------:R-:W-:-:S05]  /*e070*/  R2UR UR9, R65 ;  /* 0x00000000410972ca */ /* 0x000fca00000e0000 */
[----:B------:R-:W5:Y:S04]  /*e080*/  LDG.E.S8 R0, desc[UR4][R30.64] ;  /* 0x000000041e007981 */ /* 0x000f68000c1e1300 */
[----:B------:R-:W5:Y:S04]  /*e090*/  LDG.E.S8 R15, desc[UR6][R10.64+0x1b] ;  /* 0x00001b060a0f7981 */ /* 0x000f68000c1e1300 */
[----:B---34-:R-:W3:Y:S01]  /*e0a0*/  LDG.E.S8 R12, desc[UR8][R10.64+0x1c] ;  /* 0x00001c080a0c7981 */ /* 0x018ee2000c1e1300 */
[----:B------:R-:W-:Y:S01]  /*e0b0*/  IMAD.MOV.U32 R35, RZ, RZ, 0x519 ;  /* 0x00000519ff237424 */ /* 0x000fe200078e00ff */
[----:B------:R-:W-:Y:S01]  /*e0c0*/  BSSY.RECONVERGENT B3, `(.L_x_243) ;  /* 0x0000093000037945 */ /* 0x000fe20003800200 */
[----:B------:R-:W-:-:S02]  /*e0d0*/  IMAD.MOV.U32 R39, RZ, RZ, 0x448 ;  /* 0x00000448ff277424 */ /* 0x000fc400078e00ff */
[----:B------:R-:W-:Y:S02]  /*e0e0*/  IMAD.MOV.U32 R32, RZ, RZ, -0x800000 ;  /* 0xff800000ff207424 */ /* 0x000fe400078e00ff */
[----:B------:R-:W-:Y:S01]  /*e0f0*/  IMAD.MOV.U32 R33, RZ, RZ, 0x41cdcd64 ;  /* 0x41cdcd64ff217424 */ /* 0x000fe200078e00ff */
[----:B-----5:R-:W-:-:S05]  /*e100*/  PRMT R13, R0, 0x5410, R15 ;  /* 0x00005410000d7816 */ /* 0x020fca000000000f */
[----:B---3--:R-:W-:-:S04]  /*e110*/  IDP.2A.LO.S16.U8 R12, R13, R35, R12 ;  /* 0x000000230d0c7226 */ /* 0x008fc8000000120c */
[----:B------:R-:W-:-:S04]  /*e120*/  IMAD R14, R12, 0x8, R39 ;  /* 0x000000080c0e7824 */ /* 0x000fc800078e0227 */
[----:B------:R-:W3:Y:S02]  /*e130*/  LDC.64 R12, c[0x3][R14+0x59d8] ;  /* 0x00d676000e0c7b82 */ /* 0x000ee40000000a00 */
[----:B---3--:R-:W-:-:S14]  /*e140*/  DSETP.GEU.AND P0, PT, |R12|, R32, PT ;  /* 0x000000200c00722a */ /* 0x008fdc0003f0e200 */
        /* <DEDUP_REMOVED lines=11> */
.L_x_244:
[----:B------:R-:W-:Y:S01]  /*e200*/  IMAD R0, R0, 0x5, R15 ;  /* 0x0000000500007824 */ /* 0x000fe200078e020f */
[----:B------:R-:W3:Y:S01]  /*e210*/  LDC.64 R12, c[0x3][R14+0x55f0] ;  /* 0x00d57c000e0c7b82 */ /* 0x000ee20000000a00 */
[----:B------:R-:W-:Y:S02]  /*e220*/  R2UR UR4, R64 ;  /* 0x00000000400472ca */ /* 0x000fe400000e0000 */
[C---:B------:R-:W-:Y:S02]  /*e230*/  R2UR UR5, R65.reuse ;  /* 0x00000000410572ca */ /* 0x040fe400000e0000 */
[----:B------:R-:W-:Y:S02]  /*e240*/  LEA R34, R0, 0x10000, 0x3 ;  /* 0x0001000000227811 */ /* 0x000fe400078e18ff */
[----:B------:R-:W-:Y:S02]  /*e250*/  R2UR UR6, R64 ;  /* 0x00000000400672ca */ /* 0x000fe400000e0000 */
[----:B------:R-:W3:Y:S01]  /*e260*/  LDC.64 R16, c[0x3][R34+-0x4a38] ;  /* 0x00ed720022107b82 */ /* 0x000ee20000000a00 */
[----:B------:R-:W-:-:S02]  /*e270*/  R2UR UR7, R65 ;  /* 0x00000000410772ca */ /* 0x000fc400000e0000 */
[C---:B------:R-:W-:Y:S02]  /*e280*/  R2UR UR8, R64.reuse ;  /* 0x00000000400872ca */ /* 0x040fe400000e0000 */
[C---:B------:R-:W-:Y:S02]  /*e290*/  R2UR UR9, R65.reuse ;  /* 0x00000000410972ca */ /* 0x040fe400000e0000 */
[----:B------:R-:W-:Y:S01]  /*e2a0*/  R2UR UR10, R64 ;  /* 0x00000000400a72ca */ /* 0x000fe200000e0000 */
[----:B------:R-:W4:Y:S01]  /*e2b0*/  LDG.E.64 R22, desc[UR4][R58.64+0x28b8] ;  /* 0x0028b8043a167981 */ /* 0x000f22000c1e1b00 */
[----:B------:R-:W-:-:S03]  /*e2c0*/  R2UR UR11, R65 ;  /* 0x00000000410b72ca */ /* 0x000fc600000e0000 */
[----:B------:R-:W5:Y:S04]  /*e2d0*/  LDG.E.64 R24, desc[UR4][R58.64+0x28b0] ;  /* 0x0028b0043a187981 */ /* 0x000f68000c1e1b00 */
[----:B------:R-:W2:Y:S01]  /*e2e0*/  LDG.E.64 R20, desc[UR6][R58.64+0x28c0] ;  /* 0x0028c0063a147981 */ /* 0x000ea2000c1e1b00 */
[----:B---3--:R-:W-:-:S07]  /*e2f0*/  DADD R16, R16, R12 ;  /* 0x0000000010107229 */ /* 0x008fce000000000c */
[----:B------:R3:W-:Y:S04]  /*e300*/  STG.E.64 desc[UR4][R58.64+0x28f8], R16 ;  /* 0x0028f8103a007986 */ /* 0x0007e8000c101b04 */
[----:B------:R-:W3:Y:S04]  /*e310*/  LDG.E.S8 R0, desc[UR6][R30.64] ;  /* 0x000000061e007981 */ /* 0x000ee8000c1e1300 */
[----:B------:R-:W3:Y:S04]  /*e320*/  LDG.E.S8 R13, desc[UR8][R10.64+0x1b] ;  /* 0x00001b080a0d7981 */ /* 0x000ee8000c1e1300 */
[----:B------:R-:W4:Y:S01]  /*e330*/  LDG.E.S8 R15, desc[UR10][R10.64+0x1c] ;  /* 0x00001c0a0a0f7981 */ /* 0x000f22000c1e1300 */
[----:B------:R-:W-:Y:S01]  /*e340*/  BSSY.RECONVERGENT B4, `(.L_x_246) ;  /* 0x000002e000047945 */ /* 0x000fe20003800200 */
[C-C-:B---3--:R-:W-:Y:S01]  /*e350*/  IMAD R12, R0.reuse, 0x5, R13.reuse ;  /* 0x00000005000c7824 */ /* 0x148fe200078e020d */
[----:B------:R-:W-:-:S05]  /*e360*/  PRMT R0, R0, 0x5410, R13 ;  /* 0x0000541000007816 */ /* 0x000fca000000000d */
[----:B----4-:R-:W-:Y:S01]  /*e370*/  IDP.2A.LO.S16.U8 R0, R0, R35, R15 ;  /* 0x0000002300007226 */ /* 0x010fe2000000120f */
[----:B------:R-:W-:-:S03]  /*e380*/  LEA R37, R12, 0x10000, 0x3 ;  /* 0x000100000c257811 */ /* 0x000fc600078e18ff */
[----:B------:R-:W-:Y:S01]  /*e390*/  IMAD R0, R0, 0x8, R39 ;  /* 0x0000000800007824 */ /* 0x000fe200078e0227 */
[----:B------:R-:W3:Y:S08]  /*e3a0*/  LDC.64 R14, c[0x3][R37+-0x4970] ;  /* 0x00eda400250e7b82 */ /* 0x000ef00000000a00 */
[----:B------:R-:W3:Y:S02]  /*e3b0*/  LDC.64 R12, c[0x3][R0+0x59d8] ;  /* 0x00d67600000c7b82 */ /* 0x000ee40000000a00 */
[----:B---3--:R-:W-:-:S08]  /*e3c0*/  DADD R14, R14, R12 ;  /* 0x000000000e0e7229 */ /* 0x008fd0000000000c */
[----:B------:R-:W-:-:S14]  /*e3d0*/  DSETP.GT.AND P0, PT, |R14|, R32, PT ;  /* 0x000000200e00722a */ /* 0x000fdc0003f04200 */
[----:B------:R-:W-:Y:S02]  /*e3e0*/  @P0 IMAD.MOV.U32 R16, RZ, RZ, 0x0 ;  /* 0x00000000ff100424 */ /* 0x000fe400078e00ff */
[----:B------:R-:W-:-:S06]  /*e3f0*/  @P0 IMAD.MOV.U32 R17, RZ, RZ, -0x40100000 ;  /* 0xbff00000ff110424 */ /* 0x000fcc00078e00ff */
[----:B------:R-:W-:-:S08]  /*e400*/  DADD R12, R22, R16 ;  /* 0x00000000160c7229 */ /* 0x000fd00000000010 */
[----:B--2---:R-:W-:-:S06]  /*e410*/  DADD R68, R12, R20 ;  /* 0x000000000c447229 */ /* 0x004fcc0000000014 */
        /* <DEDUP_REMOVED lines=10> */
[----:B-----5:R-:W-:-:S08]  /*e4c0*/  DADD R70, R24, R14 ;  /* 0x0000000018467229 */ /* 0x020fd0000000000e */
        /* <DEDUP_REMOVED lines=21> */
.L_x_247:
[----:B------:R-:W-:Y:S05]  /*e620*/  BSYNC.RECONVERGENT B4 ;  /* 0x0000000000047941 */ /* 0x000fea0003800200 */
.L_x_246:
        /* <DEDUP_REMOVED lines=27> */
.L_x_250:
[----:B------:R-:W-:Y:S05]  /*e7e0*/  BSYNC.RECONVERGENT B4 ;  /* 0x0000000000047941 */ /* 0x000fea0003800200 */
.L_x_249:
        /* <DEDUP_REMOVED lines=19> */
.L_x_248:
        /* <DEDUP_REMOVED lines=13> */
.L_x_245:
[----:B------:R-:W-:Y:S05]  /*e9f0*/  BSYNC.RECONVERGENT B3 ;  /* 0x0000000000037941 */ /* 0x000fea0003800200 */
.L_x_243:
[C---:B------:R-:W-:Y:S02]  /*ea00*/  R2UR UR4, R64.reuse ;  /* 0x00000000400472ca */ /* 0x040fe400000e0000 */
[C---:B------:R-:W-:Y:S02]  /*ea10*/  R2UR UR5, R65.reuse ;  /* 0x00000000410572ca */ /* 0x040fe400000e0000 */
[----:B------:R-:W-:Y:S02]  /*ea20*/  R2UR UR6, R64 ;  /* 0x00000000400672ca */ /* 0x000fe400000e0000 */
[----:B------:R-:W-:-:S09]  /*ea30*/  R2UR UR7, R65 ;  /* 0x00000000410772ca */ /* 0x000fd200000e0000 */
[----:B------:R-:W3:Y:S04]  /*ea40*/  LDG.E.S8 R0, desc[UR4][R30.64] ;  /* 0x000000041e007981 */ /* 0x000ee8000c1e1300 */
[----:B0-2---:R-:W3:Y:S01]  /*ea50*/  LDG.E.S8 R13, desc[UR6][R10.64+0x1b] ;  /* 0x00001b060a0d7981 */ /* 0x005ee2000c1e1300 */
        /* <DEDUP_REMOVED lines=11> */
[----:B------:R-:W-:Y:S01]  /*eb10*/  DADD R68, R20, R14 ;  /* 0x0000000014447229 */ /* 0x000fe2000000000e */
[----:B--2---:R-:W-:-:S05]  /*eb20*/  IMAD R0, R0, 0x5, R17 ;  /* 0x0000000500007824 */ /* 0x004fca00078e0211 */
[----:B------:R-:W2:Y:S01]  /*eb30*/  MUFU.RCP64H R17, R69 ;  /* 0x0000004500117308 */ /* 0x000ea20000001800 */
[----:B------:R-:W-:-:S06]  /*eb40*/  LEA R14, R0, 0x10000, 0x3 ;  /* 0x00010000000e7811 */ /* 0x000fcc00078e18ff */
[----:B------:R-:W3:Y:S01]  /*eb50*/  LDC.64 R14, c[0x3][R14+-0x4970] ;  /* 0x00eda4000e0e7b82 */ /* 0x000ee20000000a00 */
[----:B--2---:R-:W-:-:S08]  /*eb60*/  DFMA R32, -R68, R16, 1 ;  /* 0x3ff000004420742b */ /* 0x004fd00000000110 */
[----:B------:R-:W-:-:S08]  /*eb70*/  DFMA R32, R32, R32, R32 ;  /* 0x000000202020722b */ /* 0x000fd00000000020 */
[----:B------:R-:W-:-:S08]  /*eb80*/  DFMA R32, R16, R32, R16 ;  /* 0x000000201020722b */ /* 0x000fd00000000010 */
[----:B------:R-:W-:-:S08]  /*eb90*/  DFMA R10, -R68, R32, 1 ;  /* 0x3ff00000440a742b */ /* 0x000fd00000000120 */
[----:B------:R-:W-:Y:S02]  /*eba0*/  DFMA R10, R32, R10, R32 ;  /* 0x0000000a200a722b */ /* 0x000fe40000000020 */
[----:B---3--:R-:W-:Y:S01]  /*ebb0*/  DADD R70, R24, R14 ;  /* 0x0000000018467229 */ /* 0x008fe2000000000e */
[----:B------:R0:W-:Y:S07]  /*ebc0*/  STG.E.64 desc[UR4][R58.64+0x2908], R14 ;  /* 0x0029080e3a007986 */ /* 0x0001ee000c101b04 */
[----:B----4-:R-:W-:-:S02]  /*ebd0*/  DMUL R74, R70, R10 ;  /* 0x0000000a464a7228 */ /* 0x010fc40000000000 */
        /* <DEDUP_REMOVED lines=8> */
.L_x_252:
[----:B------:R-:W-:Y:S05]  /*ec60*/  BSYNC.RECONVERGENT B3 ;  /* 0x0000000000037941 */ /* 0x000fea0003800200 */
.L_x_251:
[----:B------:R-:W-:Y:S02]  /*ec70*/  R2UR UR4, R64 ;  /* 0x00000000400472ca */ /* 0x000fe400000e0000 */
[----:B------:R-:W-:-:S13]  /*ec80*/  R2UR UR5, R65 ;  /* 0x00000000410572ca */ /* 0x000fda00000e0000 */
[----:B------:R0:W-:Y:S01]  /*ec90*/  STG.E.64 desc[UR4][R58.64+0x2918], R74 ;  /* 0x0029184a3a007986 */ /* 0x0001e2000c101b04 */
[----:B------:R-:W-:Y:S01]  /*eca0*/  UMOV UR4, 0xff800000 ;  /* 0xff80000000047882 */ /* 0x000fe20000000000 */
[----:B------:R-:W-:Y:S02]  /*ecb0*/  UMOV UR5, 0x41cdcd64 ;  /* 0x41cdcd6400057882 */ /* 0x000fe40000000000 */
[----:B------:R-:W-:-:S14]  /*ecc0*/  DSETP.GEU.AND P0, PT, |R26|, UR4, PT ;  /* 0x000000041a007e2a */ /* 0x000fdc000bf0e200 */
[----:B0-----:R-:W-:Y:S05]  /*ecd0*/  @P0 BRA `(.L_x_228) ;  /* 0x0000000000200947 */ /* 0x001fea0003800000 */
[----:B------:R-:W-:Y:S02]  /*ece0*/  R2UR UR4, R64 ;  /* 0x00000000400472ca */ /* 0x000fe400000e0000 */
[----:B------:R-:W-:-:S13]  /*ecf0*/  R2UR UR5, R65 ;  /* 0x00000000410572ca */ /* 0x000fda00000e0000 */
[----:B------:R-:W2:Y:S02]  /*ed00*/  LDG.E.64 R10, desc[UR4][R58.64+0x2910] ;  /* 0x002910043a0a7981 */ /* 0x000ea4000c1e1b00 */
[----:B--2---:R-:W-:-:S06]  /*ed10*/  DSETP.GEU.AND P0, PT, R10, R74, PT ;  /* 0x0000004a0a00722a */ /* 0x004fcc0003f0e000 */
[----:B------:R-:W-:Y:S02]  /*ed20*/  FSEL R14, R14, R26, !P0 ;  /* 0x0000001a0e0e7208 */ /* 0x000fe40004000000 */
[----:B------:R-:W-:Y:S02]  /*ed30*/  FSEL R15, R15, R27, !P0 ;  /* 0x0000001b0f0f7208 */ /* 0x000fe40004000000 */
[----:B------:R-:W-:Y:S02]  /*ed40*/  FSEL R12, R12, R28, !P0 ;  /* 0x0000001c0c0c7208 */ /* 0x000fe40004000000 */
[----:B------:R-:W-:-:S07]  /*ed50*/  FSEL R13, R13, R29, !P0 ;  /* 0x0000001d0d0d7208 */ /* 0x000fce0004000000 */
.L_x_228:
[----:B------:R-:W-:Y:S05]  /*ed60*/  BSYNC.RECONVERGENT B0 ;  /* 0x0000000000007941 */ /* 0x000fea0003800200 */
.L_x_226:
[C---:B------:R-:W-:Y:S01]  /*ed70*/  R2UR UR6, R64.reuse ;  /* 0x00000000400672ca */ /* 0x040fe200000e0000 */
[----:B------:R-:W-:Y:S01]  /*ed80*/  UMOV UR4, 0xa0b5ed8d ;  /* 0xa0b5ed8d00047882 */ /* 0x000fe20000000000 */
[C---:B------:R-:W-:Y:S01]  /*ed90*/  R2UR UR7, R65.reuse ;  /* 0x00000000410772ca */ /* 0x040fe200000e0000 */
[----:B------:R-:W-:Y:S01]  /*eda0*/  UMOV UR5, 0x3eb0c6f7 ;  /* 0x3eb0c6f700057882 */ /* 0x000fe20000000000 */
[C---:B------:R-:W-:Y:S01]  /*edb0*/  R2UR UR8, R64.reuse ;  /* 0x00000000400872ca */ /* 0x040fe200000e0000 */
[----:B------:R-:W-:Y:S01]  /*edc0*/  DADD R12, R12, UR4 ;  /* 0x000000040c0c7e29 */ /* 0x000fe20008000000 */
[C---:B------:R-:W-:Y:S01]  /*edd0*/  R2UR UR9, R65.reuse ;  /* 0x00000000410972ca */ /* 0x040fe200000e0000 */
[----:B------:R-:W-:Y:S01]  /*ede0*/  DADD R14, R14, UR4 ;  /* 0x000000040e0e7e29 */ /* 0x000fe20008000000 */
[----:B------:R-:W-:Y:S01]  /*edf0*/  R2UR UR10, R64 ;  /* 0x00000000400a72ca */ /* 0x000fe200000e0000 */
[----:B------:R-:W4:Y:S01]  /*ee00*/  LDC.64 R10, c[0x0][0x3c0] ;  /* 0x0000f000ff0a7b82 */ /* 0x000f220000000a00 */
[----:B------:R-:W-:-:S02]  /*ee10*/  R2UR UR11, R65 ;  /* 0x00000000410b72ca */ /* 0x000fc400000e0000 */
[C---:B------:R-:W-:Y:S02]  /*ee20*/  R2UR UR12, R64.reuse ;  /* 0x00000000400c72ca */ /* 0x040fe400000e0000 */
[----:B------:R-:W-:Y:S01]  /*ee30*/  R2UR UR13, R65 ;  /* 0x00000000410d72ca */ /* 0x000fe200000e0000 */
[----:B------:R0:W-:Y:S04]  /*ee40*/  STG.E.64 desc[UR6][R58.64+0x28d0], R12 ;  /* 0x0028d00c3a007986 */ /* 0x0001e8000c101b06 */
[----:B------:R0:W-:Y:S04]  /*ee50*/  STG.E.64 desc[UR8][R58.64+0x28d8], R14 ;  /* 0x0028d80e3a007986 */ /* 0x0001e8000c101b08 */
[----:B------:R-:W2:Y:S04]  /*ee60*/  LDG.E R0, desc[UR10][R60.64+0x198] ;  /* 0x0001980a3c007981 */ /* 0x000ea8000c1e1900 */
[----:B------:R-:W3:Y:S01]  /*ee70*/  LDG.E R27, desc[UR12][R60.64+0x19c] ;  /* 0x00019c0c3c1b7981 */ /* 0x000ee2000c1e1900 */
[----:B------:R-:W-:-:S02]  /*ee80*/  R2UR UR4, R64 ;  /* 0x00000000400472ca */ /* 0x000fc400000e0000 */
[----:B------:R-:W-:Y:S01]  /*ee90*/  R2UR UR5, R65 ;  /* 0x00000000410572ca */ /* 0x000fe200000e0000 */
[----:B--2---:R-:W-:Y:S02]  /*eea0*/  VIADD R17, R0, 0xffffffff ;  /* 0xffffffff00117836 */ /* 0x004fe40000000000 */
[----:B---3--:R-:W-:-:S04]  /*eeb0*/  IMAD.IADD R27, R6, 0x1, R27 ;  /* 0x00000001061b7824 */ /* 0x008fc800078e021b */
[----:B------:R-:W-:-:S04]  /*eec0*/  IMAD R17, R36, R17, R27 ;  /* 0x0000001124117224 */ /* 0x000fc800078e021b */
[----:B----4-:R-:W-:-:S05]  /*eed0*/  IMAD.WIDE R10, R17, 0x8, R10 ;  /* 0x00000008110a7825 */ /* 0x010fca00078e020a */
[----:B------:R-:W2:Y:S04]  /*eee0*/  LDG.E.64 R26, desc[UR4][R10.64+0x1388] ;  /* 0x001388040a1a7981 */ /* 0x000ea8000c1e1b00 */
[----:B------:R-:W3:Y:S01]  /*eef0*/  LDG.E.64 R16, desc[UR4][R10.64] ;  /* 0x000000040a107981 */ /* 0x000ee2000c1e1b00 */
[----:B------:R-:W-:Y:S01]  /*ef00*/  BSSY.RECONVERGENT B0, `(.L_x_253) ;  /* 0x0000016000007945 */ /* 0x000fe20003800200 */
[----:B--2---:R-:W-:Y:S02]  /*ef10*/  DADD R26, R12, R26 ;  /* 0x000000000c1a7229 */ /* 0x004fe4000000001a */
[----:B---3--:R-:W-:-:S06]  /*ef20*/  DADD R16, R14, R16 ;  /* 0x000000000e107229 */ /* 0x008fcc0000000010 */
[----:B-----5:R-:W-:Y:S02]  /*ef30*/  DADD R26, R26, R22 ;  /* 0x000000001a1a7229 */ /* 0x020fe40000000016 */
[----:B------:R-:W-:-:S06]  /*ef40*/  DADD R70, R16, R24 ;  /* 0x0000000010467229 */ /* 0x000fcc0000000018 */
[----:B------:R-:W-:Y:S01]  /*ef50*/  DADD R68, R26, R20 ;  /* 0x000000001a447229 */ /* 0x000fe20000000014 */
[----:B------:R-:W-:-:S05]  /*ef60*/  IMAD.MOV.U32 R20, RZ, RZ, 0x1 ;  /* 0x00000001ff147424 */ /* 0x000fca00078e00ff */
[----:B------:R-:W2:Y:S01]  /*ef70*/  MUFU.RCP64H R21, R69 ;  /* 0x0000004500157308 */ /* 0x000ea20000001800 */
[----:B------:R-:W-:Y:S01]  /*ef80*/  FSETP.GEU.AND P1, PT, |R71|, 6.5827683646048100446e-37, PT ;  /* 0x036000004700780b */ /* 0x000fe20003f2e200 */
[----:B--2---:R-:W-:-:S08]  /*ef90*/  DFMA R22, -R68, R20, 1 ;  /* 0x3ff000004416742b */ /* 0x004fd00000000114 */
        /* <DEDUP_REMOVED lines=9> */
[----:B0-----:R-:W-:Y:S05]  /*f030*/  @P0 BRA P1, `(.L_x_254) ;  /* 0x0000000000080947 */ /* 0x001fea0000800000 */
[----:B------:R-:W-:-:S07]  /*f040*/  MOV R0, 0xf060 ;  /* 0x0000f06000007802 */ /* 0x000fce0000000f00 */
[----:B-1----:R-:W-:Y:S05]  /*f050*/  CALL.REL.NOINC `($__internal_0_$__cuda_sm20_div_rn_f64_full) ;  /* 0x0000054400847944 */ /* 0x002fea0003c00000 */
.L_x_254:
[----:B------:R-:W-:Y:S05]  /*f060*/  BSYNC.RECONVERGENT B0 ;  /* 0x0000000000007941 */ /* 0x000fea0003800200 */
.L_x_253:
[C---:B------:R-:W-:Y:S02]  /*f070*/  R2UR UR4, R64.reuse ;  /* 0x00000000400472ca */ /* 0x040fe400000e0000 */
[C---:B------:R-:W-:Y:S02]  /*f080*/  R2UR UR5, R65.reuse ;  /* 0x00000000410572ca */ /* 0x040fe400000e0000 */
[----:B------:R-:W-:Y:S02]  /*f090*/  R2UR UR6, R64 ;  /* 0x00000000400672ca */ /* 0x000fe400000e0000 */
[----:B------:R-:W-:-:S09]  /*f0a0*/  R2UR UR7, R65 ;  /* 0x00000000410772ca */ /* 0x000fd200000e0000 */
[----:B------:R-:W2:Y:S01]  /*f0b0*/  LDG.E.64 R10, desc[UR4][R58.64+0x28c8] ;  /* 0x0028c8043a0a7981 */ /* 0x000ea2000c1e1b00 */
[----:B------:R-:W-:Y:S01]  /*f0c0*/  UMOV UR4, 0x66666666 ;  /* 0x6666666600047882 */ /* 0x000fe20000000000 */
[----:B------:R-:W-:Y:S01]  /*f0d0*/  UMOV UR5, 0x40711266 ;  /* 0x4071126600057882 */ /* 0x000fe20000000000 */
[----:B------:R-:W-:Y:S01]  /*f0e0*/  R2UR UR8, R64 ;  /* 0x00000000400872ca */ /* 0x000fe200000e0000 */
[----:B------:R-:W-:Y:S01]  /*f0f0*/  DADD R74, R74, -UR4 ;  /* 0x800000044a4a7e29 */ /* 0x000fe20008000000 */
[----:B------:R-:W-:Y:S01]  /*f100*/  R2UR UR9, R65 ;  /* 0x00000000410972ca */ /* 0x000fe200000e0000 */
[----:B------:R-:W-:Y:S05]  /*f110*/  BSSY.RECONVERGENT B0, `(.L_x_255) ;  /* 0x0000023000007945 */ /* 0x000fea0003800200 */
[----:B------:R0:W-:Y:S07]  /*f120*/  STG.E.64 desc[UR6][R58.64+0x28e0], R74 ;  /* 0x0028e04a3a007986 */ /* 0x0001ee000c101b06 */
[----:B------:R0:W5:Y:S01]  /*f130*/  LDG.E R21, desc[UR8][R60.64+0x19c] ;  /* 0x00019c083c157981 */ /* 0x000162000c1e1900 */
[----:B--2---:R-:W-:-:S14]  /*f140*/  DSETP.GT.AND P0, PT, R74, R10, PT ;  /* 0x0000000a4a00722a */ /* 0x004fdc0003f04000 */
[----:B0-----:R-:W-:Y:S05]  /*f150*/  @!P0 BRA `(.L_x_256) ;  /* 0x0000000000788947 */ /* 0x001fea0003800000 */
[----:B------:R-:W-:Y:S01]  /*f160*/  R2UR UR4, R64 ;  /* 0x00000000400472ca */ /* 0x000fe200000e0000 */
[----:B------:R-:W0:Y:S01]  /*f170*/  LDC.64 R16, c[0x0][0x3c0] ;  /* 0x0000f000ff107b82 */ /* 0x000e220000000a00 */
[----:B------:R-:W-:-:S13]  /*f180*/  R2UR UR5, R65 ;  /* 0x00000000410572ca */ /* 0x000fda00000e0000 */
[----:B------:R-:W2:Y:S02]  /*f190*/  LDG.E R0, desc[UR4][R60.64+0x198] ;  /* 0x000198043c007981 */ /* 0x000ea4000c1e1900 */
[----:B--2---:R-:W-:Y:S02]  /*f1a0*/  VIADD R11, R0, 0xffffffff ;  /* 0xffffffff000b7836 */ /* 0x004fe40000000000 */
[----:B-----5:R-:W-:-:S04]  /*f1b0*/  IMAD R0, R3, 0x533, R21 ;  /* 0x0000053303007824 */ /* 0x020fc800078e0215 */
[----:B------:R-:W-:-:S04]  /*f1c0*/  IMAD R0, R36, R11, R0 ;  /* 0x0000000b24007224 */ /* 0x000fc800078e0200 */
[----:B------:R-:W-:-:S04]  /*f1d0*/  VIADD R11, R0, 0x270 ;  /* 0x00000270000b7836 */ /* 0x000fc80000000000 */
[----:B0-----:R-:W-:-:S05]  /*f1e0*/  IMAD.WIDE R16, R11, 0x8, R16 ;  /* 0x000000080b107825 */ /* 0x001fca00078e0210 */
[----:B------:R-:W2:Y:S02]  /*f1f0*/  LDG.E.64 R10, desc[UR4][R16.64] ;  /* 0x00000004100a7981 */ /* 0x000ea4000c1e1b00 */
[----:B--2---:R-:W-:-:S08]  /*f200*/  DADD R10, R12, R10 ;  /* 0x000000000c0a7229 */ /* 0x004fd0000000000a */
[----:B------:R-:W-:-:S14]  /*f210*/  DSETP.GEU.AND P0, PT, R10, RZ, PT ;  /* 0x000000ff0a00722a */ /* 0x000fdc0003f0e000 */
[----:B------:R-:W-:Y:S05]  /*f220*/  @P0 BRA `(.L_x_256) ;  /* 0x0000000000440947 */ /* 0x000fea0003800000 */
[----:B------:R-:W-:Y:S02]  /*f230*/  R2UR UR4, R64 ;  /* 0x00000000400472ca */ /* 0x000fe400000e0000 */
[----:B------:R-:W-:-:S13]  /*f240*/  R2UR UR5, R65 ;  /* 0x00000000410572ca */ /* 0x000fda00000e0000 */
[----:B------:R-:W2:Y:S02]  /*f250*/  LDG.E.64 R10, desc[UR4][R16.64+-0x1388] ;  /* 0xffec7804100a7981 */ /* 0x000ea4000c1e1b00 */
[----:B--2---:R-:W-:-:S08]  /*f260*/  DADD R10, R14, R10 ;  /* 0x000000000e0a7229 */ /* 0x004fd0000000000a */
[----:B------:R-:W-:-:S14]  /*f270*/  DSETP.GEU.AND P0, PT, R10, RZ, PT ;  /* 0x000000ff0a00722a */ /* 0x000fdc0003f0e000 */
[----:B------:R-:W-:Y:S05]  /*f280*/  @P0 BRA `(.L_x_256) ;  /* 0x00000000002c0947 */ /* 0x000fea0003800000 */
[C---:B------:R-:W-:Y:S02]  /*f290*/  R2UR UR4, R64.reuse ;  /* 0x00000000400472ca */ /* 0x040fe400000e0000 */
[C---:B------:R-:W-:Y:S02]  /*f2a0*/  R2UR UR5, R65.reuse ;  /* 0x00000000410572ca */ /* 0x040fe400000e0000 */
[C---:B------:R-:W-:Y:S02]  /*f2b0*/  R2UR UR6, R64.reuse ;  /* 0x00000000400672ca */ /* 0x040fe400000e0000 */
[C---:B------:R-:W-:Y:S02]  /*f2c0*/  R2UR UR7, R65.reuse ;  /* 0x00000000410772ca */ /* 0x040fe400000e0000 */
[----:B------:R-:W-:Y:S02]  /*f2d0*/  R2UR UR8, R64 ;  /* 0x00000000400872ca */ /* 0x000fe400000e0000 */
[----:B------:R-:W-:-:S05]  /*f2e0*/  R2UR UR9, R65 ;  /* 0x00000000410972ca */ /* 0x000fca00000e0000 */
[----:B------:R0:W-:Y:S04]  /*f2f0*/  STG.E.64 desc[UR4][R58.64+0x28c8], R74 ;  /* 0x0028c84a3a007986 */ /* 0x0001e8000c101b04 */
[----:B------:R-:W2:Y:S04]  /*f300*/  LDG.E R11, desc[UR6][R60.64+0x198] ;  /* 0x000198063c0b7981 */ /* 0x000ea8000c1e1900 */
[----:B------:R-:W3:Y:S04]  /*f310*/  LDG.E R21, desc[UR8][R60.64+0x19c] ;  /* 0x00019c083c157981 */ /* 0x000ee8000c1e1900 */
[----:B--2---:R0:W-:Y:S04]  /*f320*/  STG.E desc[UR4][R60.64+0x190], R11 ;  /* 0x0001900b3c007986 */ /* 0x0041e8000c101904 */
[----:B---3--:R0:W-:Y:S02]  /*f330*/  STG.E desc[UR6][R60.64+0x194], R21 ;  /* 0x000194153c007986 */ /* 0x0081e4000c101906 */
.L_x_256:
[----:B------:R-:W-:Y:S05]  /*f340*/  BSYNC.RECONVERGENT B0 ;  /* 0x0000000000007941 */ /* 0x000fea0003800200 */
.L_x_255:
[----:B------:R-:W-:Y:S01]  /*f350*/  R2UR UR4, R64 ;  /* 0x00000000400472ca */ /* 0x000fe200000e0000 */
[----:B0----5:R-:W-:Y:S01]  /*f360*/  VIADD R11, R21, 0x1 ;  /* 0x00000001150b7836 */ /* 0x021fe20000000000 */
[----:B------:R-:W-:Y:S02]  /*f370*/  R2UR UR5, R65 ;  /* 0x00000000410572ca */ /* 0x000fe400000e0000 */
[----:B------:R-:W-:-:S11]  /*f380*/  ISETP.GE.AND P0, PT, R21, R36, PT ;  /* 0x000000241500720c */ /* 0x000fd60003f06270 */
[----:B------:R0:W-:Y:S02]  /*f390*/  STG.E desc[UR4][R60.64+0x19c], R11 ;  /* 0x00019c0b3c007986 */ /* 0x0001e4000c101904 */
[----:B------:R-:W-:Y:S05]  /*f3a0*/  @!P0 BRA `(.L_x_257) ;  /* 0xffffffd000b88947 */ /* 0x000fea000383ffff */
[----:B------:R-:W-:Y:S05]  /*f3b0*/  BSYNC.RECONVERGENT B1 ;  /* 0x0000000000017941 */ /* 0x000fea0003800200 */
.L_x_225:
[----:B------:R-:W-:Y:S02]  /*f3c0*/  R2UR UR4, R64 ;  /* 0x00000000400472ca */ /* 0x000fe400000e0000 */
[----:B------:R-:W-:-:S13]  /*f3d0*/  R2UR UR5, R65 ;  /* 0x00000000410572ca */ /* 0x000fda00000e0000 */
[----:B0-----:R-:W2:Y:S02]  /*f3e0*/  LDG.E R11, desc[UR4][R60.64+0x198] ;  /* 0x000198043c0b7981 */ /* 0x001ea4000c1e1900 */
[C---:B--2---:R-:W-:Y:S01]  /*f3f0*/  ISETP.GE.AND P0, PT, R11.reuse, R36, PT ;  /* 0x000000240b00720c */ /* 0x044fe20003f06270 */
[----:B------:R-:W-:-:S05]  /*f400*/  VIADD R13, R11, 0x1 ;  /* 0x000000010b0d7836 */ /* 0x000fca0000000000 */
[----:B------:R0:W-:Y:S07]  /*f410*/  STG.E desc[UR4][R60.64+0x198], R13 ;  /* 0x0001980d3c007986 */ /* 0x0001ee000c101904 */
[----:B------:R-:W-:Y:S05]  /*f420*/  @!P0 BRA `(.L_x_258) ;  /* 0xffffffd000808947 */ /* 0x000fea000383ffff */
[----:B------:R-:W-:Y:S05]  /*f430*/  BSYNC.RECONVERGENT B2 ;  /* 0x0000000000027941 */ /* 0x000fea0003800200 */
.L_x_224:
[----:B------:R-:W-:Y:S02]  /*f440*/  R2UR UR4, R64 ;  /* 0x00000000400472ca */ /* 0x000fe400000e0000 */
[----:B------:R-:W-:-:S13]  /*f450*/  R2UR UR5, R65 ;  /* 0x00000000410572ca */ /* 0x000fda00000e0000 */
[----:B0-----:R-:W2:Y:S01]  /*f460*/  LDG.E.64 R12, desc[UR4][R58.64+0x28c8] ;  /* 0x0028c8043a0c7981 */ /* 0x001ea2000c1e1b00 */
[----:B------:R-:W-:Y:S02]  /*f470*/  IMAD.MOV.U32 R10, RZ, RZ, -0x800000 ;  /* 0xff800000ff0a7424 */ /* 0x000fe400078e00ff */
[----:B------:R-:W-:-:S06]  /*f480*/  IMAD.MOV.U32 R11, RZ, RZ, 0x41cdcd64 ;  /* 0x41cdcd64ff0b7424 */ /* 0x000fcc00078e00ff */
[----:B--2---:R-:W-:-:S14]  /*f490*/  DSETP.GT.AND P0, PT, |R12|, R10, PT ;  /* 0x0000000a0c00722a */ /* 0x004fdc0003f04200 */
[C---:B------:R-:W-:Y:S02]  /*f4a0*/  @!P0 R2UR UR6, R64.reuse ;  /* 0x00000000400682ca */ /* 0x040fe400000e0000 */
[C---:B------:R-:W-:Y:S02]  /*f4b0*/  @!P0 R2UR UR7, R65.reuse ;  /* 0x00000000410782ca */ /* 0x040fe400000e0000 */
[----:B------:R-:W-:Y:S02]  /*f4c0*/  @!P0 R2UR UR4, R64 ;  /* 0x00000000400482ca */ /* 0x000fe400000e0000 */
[----:B------:R-:W-:-:S09]  /*f4d0*/  @!P0 R2UR UR5, R65 ;  /* 0x00000000410582ca */ /* 0x000fd200000e0000 */
[----:B------:R-:W2:Y:S04]  /*f4e0*/  @!P0 LDG.E R12, desc[UR6][R60.64+0x194] ;  /* 0x000194063c0c8981 */ /* 0x000ea8000c1e1900 */
[----:B------:R-:W3:Y:S01]  /*f4f0*/  @!P0 LDG.E R14, desc[UR4][R60.64+0x190] ;  /* 0x000190043c0e8981 */ /* 0x000ee2000c1e1900 */
[C---:B------:R-:W-:Y:S01]  /*f500*/  @P0 R2UR UR4, R64.reuse ;  /* 0x00000000400402ca */ /* 0x040fe200000e0000 */
[----:B------:R-:W-:Y:S01]  /*f510*/  @P0 IMAD.MOV.U32 R17, RZ, RZ, 0x1 ;  /* 0x00000001ff110424 */ /* 0x000fe200078e00ff */
[C---:B------:R-:W-:Y:S02]  /*f520*/  @P0 R2UR UR5, R65.reuse ;  /* 0x00000000410502ca */ /* 0x040fe400000e0000 */
[----:B------:R-:W-:Y:S02]  /*f530*/  @P0 R2UR UR6, R64 ;  /* 0x00000000400602ca */ /* 0x000fe400000e0000 */
[----:B------:R-:W-:-:S02]  /*f540*/  @P0 R2UR UR7, R65 ;  /* 0x00000000410702ca */ /* 0x000fc400000e0000 */
[C---:B------:R-:W-:Y:S02]  /*f550*/  R2UR UR8, R64.reuse ;  /* 0x00000000400872ca */ /* 0x040fe400000e0000 */
[C---:B------:R-:W-:Y:S02]  /*f560*/  R2UR UR9, R65.reuse ;  /* 0x00000000410972ca */ /* 0x040fe400000e0000 */
[----:B------:R-:W-:Y:S02]  /*f570*/  R2UR UR10, R64 ;  /* 0x00000000400a72ca */ /* 0x000fe400000e0000 */
[----:B------:R-:W-:Y:S01]  /*f580*/  R2UR UR11, R65 ;  /* 0x00000000410b72ca */ /* 0x000fe200000e0000 */
[----:B------:R-:W-:Y:S04]  /*f590*/  @P0 STG.E desc[UR4][R60.64+0x194], R17 ;  /* 0x000194113c000986 */ /* 0x000fe8000c101904 */
[----:B------:R0:W-:Y:S01]  /*f5a0*/  @P0 STG.E desc[UR6][R60.64+0x190], R17 ;  /* 0x000190113c000986 */ /* 0x0001e2000c101906 */
[----:B--2---:R-:W-:Y:S01]  /*f5b0*/  @!P0 SHF.R.S32.HI R13, RZ, 0x1f, R12 ;  /* 0x0000001fff0d8819 */ /* 0x004fe2000001140c */
[----:B------:R-:W-:-:S02]  /*f5c0*/  @P0 IMAD.MOV.U32 R12, RZ, RZ, 0x1 ;  /* 0x00000001ff0c0424 */ /* 0x000fc400078e00ff */
[----:B------:R-:W-:Y:S01]  /*f5d0*/  @P0 IMAD.MOV.U32 R13, RZ, RZ, 0x0 ;  /* 0x00000000ff0d0424 */ /* 0x000fe200078e00ff */
[----:B---3--:R-:W-:Y:S01]  /*f5e0*/  @!P0 SHF.R.S32.HI R15, RZ, 0x1f, R14 ;  /* 0x0000001fff0f8819 */ /* 0x008fe2000001140e */
[----:B------:R-:W-:Y:S01]  /*f5f0*/  @P0 IMAD.MOV.U32 R14, RZ, RZ, 0x1 ;  /* 0x00000001ff0e0424 */ /* 0x000fe200078e00ff */
[----:B------:R-:W-:Y:S01]  /*f600*/  IADD3 R12, P2, PT, R12, R62, RZ ;  /* 0x0000003e0c0c7210 */ /* 0x000fe20007f5e0ff */
[----:B------:R-:W-:-:S03]  /*f610*/  @P0 IMAD.MOV.U32 R15, RZ, RZ, 0x0 ;  /* 0x00000000ff0f0424 */ /* 0x000fc600078e00ff */
[----:B------:R-:W-:Y:S01]  /*f620*/  IADD3 R14, P1, PT, R14, R62, RZ ;  /* 0x0000003e0e0e7210 */ /* 0x000fe20007f3e0ff */
[----:B------:R-:W-:-:S04]  /*f630*/  IMAD.X R13, R13, 0x1, R63, P2 ;  /* 0x000000010d0d7824 */ /* 0x000fc800010e063f */
[----:B------:R-:W-:Y:S01]  /*f640*/  IMAD.X R15, R15, 0x1, R63, P1 ;  /* 0x000000010f0f7824 */ /* 0x000fe200008e063f */
[----:B------:R-:W2:Y:S04]  /*f650*/  LDG.E.U8 R22, desc[UR10][R12.64+0x1b] ;  /* 0x00001b0a0c167981 */ /* 0x000ea8000c1e1100 */
[----:B------:R-:W3:Y:S01]  /*f660*/  LDG.E.U8 R23, desc[UR8][R14.64] ;  /* 0x000000080e177981 */ /* 0x000ee2000c1e1100 */
[----:B------:R-:W-:Y:S01]  /*f670*/  BSSY.RECONVERGENT B0, `(.L_x_259) ;  /* 0x000026b000007945 */ /* 0x000fe20003800200 */
[----:B--2---:R-:W-:Y:S02]  /*f680*/  PRMT R0, R22, 0x8880, RZ ;  /* 0x0000888016007816 */ /* 0x004fe400000000ff */
[----:B---3--:R-:W-:-:S05]  /*f690*/  PRMT R25, R23, 0x8880, RZ ;  /* 0x0000888017197816 */ /* 0x008fca00000000ff */
[----:B------:R-:W-:-:S05]  /*f6a0*/  IMAD.IADD R0, R25, 0x1, R0 ;  /* 0x0000000119007824 */ /* 0x000fca00078e0200 */
[----:B------:R-:W-:-:S13]  /*f6b0*/  ISETP.NE.AND P0, PT, R0, 0x3, PT ;  /* 0x000000030000780c */ /* 0x000fda0003f05270 */
[C---:B------:R-:W-:Y:S02]  /*f6c0*/  @P0 R2UR UR4, R64.reuse ;  /* 0x00000000400402ca */ /* 0x040fe400000e0000 */
[C---:B------:R-:W-:Y:S02]  /*f6d0*/  @P0 R2UR UR5, R65.reuse ;  /* 0x00000000410502ca */ /* 0x040fe400000e0000 */
[----:B------:R-:W-:Y:S02]  /*f6e0*/  @P0 R2UR UR6, R64 ;  /* 0x00000000400602ca */ /* 0x000fe400000e0000 */
[----:B------:R-:W-:Y:S01]  /*f6f0*/  @P0 R2UR UR7, R65 ;  /* 0x00000000410702ca */ /* 0x000fe200000e0000 */
[----:B------:R-:W-:Y:S02]  /*f700*/  @P0 IMAD.MOV.U32 R16, RZ, RZ, 0x0 ;  /* 0x00000000ff100424 */ /* 0x000fe400078e00ff */
[----:B0-----:R-:W-:Y:S02]  /*f710*/  @P0 IMAD.MOV.U32 R17, RZ, RZ, -0x40100000 ;  /* 0xbff00000ff110424 */ /* 0x001fe400078e00ff */
[----:B------:R-:W-:-:S02]  /*f720*/  @P0 IMAD.MOV.U32 R20, RZ, RZ, 0x0 ;  /* 0x00000000ff140424 */ /* 0x000fc400078e00ff */
[----:B------:R-:W-:Y:S02]  /*f730*/  @P0 IMAD.MOV.U32 R21, RZ, RZ, 0x7ff00000 ;  /* 0x7ff00000ff150424 */ /* 0x000fe400078e00ff */
[----:B------:R0:W-:Y:S04]  /*f740*/  @P0 STG.E.64 desc[UR4][R58.64+0x28d0], R16 ;  /* 0x0028d0103a000986 */ /* 0x0001e8000c101b04 */
[----:B------:R0:W-:Y:S01]  /*f750*/  @P0 STG.E.64 desc[UR6][R58.64+0x28d8], R20 ;  /* 0x0028d8143a000986 */ /* 0x0001e2000c101b06 */
[----:B------:R-:W-:Y:S05]  /*f760*/  @P0 BRA `(.L_x_260) ;  /* 0x00000024006c0947 */ /* 0x000fea0003800000 */
[C---:B------:R-:W-:Y:S02]  /*f770*/  R2UR UR6, R64.reuse ;  /* 0x00000000400672ca */ /* 0x040fe400000e0000 */
[C---:B------:R-:W-:Y:S02]  /*f780*/  R2UR UR7, R65.reuse ;  /* 0x00000000410772ca */ /* 0x040fe400000e0000 */
[----:B------:R-:W-:Y:S02]  /*f790*/  R2UR UR4, R64 ;  /* 0x00000000400472ca */ /* 0x000fe400000e0000 */
[----:B------:R-:W-:-:S09]  /*f7a0*/  R2UR UR5, R65 ;  /* 0x00000000410572ca */ /* 0x000fd200000e0000 */
[----:B0-----:R-:W2:Y:S04]  /*f7b0*/  LDG.E.U8 R16, desc[UR6][R14.64+0x1] ;  /* 0x000001060e107981 */ /* 0x001ea8000c1e1100 */
[----:B------:R-:W3:Y:S01]  /*f7c0*/  LDG.E.S8 R0, desc[UR4][R12.64+0x1c] ;  /* 0x00001c040c007981 */ /* 0x000ee2000c1e1300 */
        /* <DEDUP_REMOVED lines=12> */
[----:B--2---:R-:W-:-:S04]  /*f890*/  PRMT R16, R23, 0x3340, R16 ;  /* 0x0000334017107816 */ /* 0x004fc80000000010 */
[----:B------:R-:W-:Y:S01]  /*f8a0*/  PRMT R17, R16, 0x5410, R17 ;  /* 0x0000541010117816 */ /* 0x000fe20000000011 */
[----:B------:R-:W-:-:S04]  /*f8b0*/  IMAD.MOV.U32 R16, RZ, RZ, R22 ;  /* 0x000000ffff107224 */ /* 0x000fc800078e0016 */
[----:B---3--:R-:W-:Y:S02]  /*f8c0*/  IDP.4A.S8.U8 R17, R17, UR4, R0 ;  /* 0x0000000411117c26 */ /* 0x008fe40008000200 */
        /* <DEDUP_REMOVED lines=9> */
[----:B------:R-:W3:Y:S04]  /*f960*/  LDG.E.S8 R0, desc[UR8][R14.64] ;  /* 0x000000080e007981 */ /* 0x000ee8000c1e1300 */
[----:B------:R-:W3:Y:S04]  /*f970*/  LDG.E.U8 R21, desc[UR14][R14.64+0x1] ;  /* 0x0000010e0e157981 */ /* 0x000ee8000c1e1100 */
[----:B------:R-:W4:Y:S01]  /*f980*/  LDG.E.S8 R17, desc[UR12][R12.64+0x1c] ;  /* 0x00001c0c0c117981 */ /* 0x000f22000c1e1300 */
[----:B--2---:R-:W-:-:S02]  /*f990*/  PRMT R20, R16, 0x3340, RZ ;  /* 0x0000334010147816 */ /* 0x004fc400000000ff */
[----:B------:R-:W-:Y:S02]  /*f9a0*/  PRMT R16, R16, 0x8880, RZ ;  /* 0x0000888010107816 */ /* 0x000fe400000000ff */
[----:B---3--:R-:W-:-:S04]  /*f9b0*/  PRMT R21, R0, 0x3340, R21 ;  /* 0x0000334000157816 */ /* 0x008fc80000000015 */
[----:B------:R-:W-:Y:S01]  /*f9c0*/  PRMT R20, R21, 0x5410, R20 ;  /* 0x0000541015147816 */ /* 0x000fe20000000014 */
[----:B------:R-:W-:-:S04]  /*f9d0*/  IMAD.MOV.U32 R21, RZ, RZ, R16 ;  /* 0x000000ffff157224 */ /* 0x000fc800078e0010 */
[----:B----4-:R-:W-:Y:S01]  /*f9e0*/  IDP.4A.S8.U8 R17, R20, UR4, R17 ;  /* 0x0000000414117c26 */ /* 0x010fe20008000211 */
[----:B------:R-:W-:Y:S01]  /*f9f0*/  R2UR UR4, R64 ;  /* 0x00000000400472ca */ /* 0x000fe200000e0000 */
[----:B------:R-:W-:Y:S02]  /*fa00*/  IMAD R0, R0, 0x5, R21 ;  /* 0x0000000500007824 */ /* 0x000fe400078e0215 */
[----:B------:R-:W-:-:S03]  /*fa10*/  IMAD R17, R17, 0x8, R37 ;  /* 0x0000000811117824 */ /* 0x000fc600078e0225 */
[----:B------:R-:W-:Y:S01]  /*fa20*/  LEA R24, R0, 0x10000, 0x3 ;  /* 0x0001000000187811 */ /* 0x000fe200078e18ff */
[----:B------:R-:W-:-:S03]  /*fa30*/  VIADD R26, R17, 0x10000 ;  /* 0x00010000111a7836 */ /* 0x000fc60000000000 */
[----:B------:R-:W0:Y:S08]  /*fa40*/  LDC.64 R30, c[0x3][R24+-0x4970] ;  /* 0x00eda400181e7b82 */ /* 0x000e300000000a00 */
[----:B------:R-:W0:Y:S02]  /*fa50*/  LDC.64 R16, c[0x3][R26+-0x6208] ;  /* 0x00e77e001a107b82 */ /* 0x000e240000000a00 */
[----:B0-----:R-:W-:-:S07]  /*fa60*/  DADD R30, R30, R16 ;  /* 0x000000001e1e7229 */ /* 0x001fce0000000010 */
[----:B------:R0:W-:Y:S01]  /*fa70*/  STG.E.64 desc[UR4][R58.64+0x2900], R30 ;  /* 0x0029001e3a007986 */ /* 0x0001e2000c101b04 */
        /* <DEDUP_REMOVED lines=20> */
[----:B----4-:R-:W-:Y:S02]  /*fbc0*/  PRMT R23, R22, 0x8880, RZ ;  /* 0x0000888016177816 */ /* 0x010fe400000000ff */
[----:B-----5:R-:W-:-:S05]  /*fbd0*/  PRMT R0, R25, 0x5410, R0 ;  /* 0x0000541019007816 */ /* 0x020fca0000000000 */
[----:B------:R-:W-:-:S04]  /*fbe0*/  IDP.2A.LO.S16.U8 R0, R0, R39, R23 ;  /* 0x0000002700007226 */ /* 0x000fc80000001217 */
[----:B------:R-:W-:-:S04]  /*fbf0*/  IMAD R0, R0, 0x8, R37 ;  /* 0x0000000800007824 */ /* 0x000fc800078e0225 */
[----:B--2---:R-:W0:Y:S02]  /*fc00*/  LDC.64 R16, c[0x3][R0+0x5208] ;  /* 0x00d4820000107b82 */ /* 0x004e240000000a00 */
[----:B0-----:R-:W-:-:S14]  /*fc10*/  DSETP.GEU.AND P1, PT, |R16|, R10, PT ;  /* 0x0000000a1000722a */ /* 0x001fdc0003f2e200 */
[----:B---3--:R-:W-:Y:S05]  /*fc20*/  @P1 BRA `(.L_x_262) ;  /* 0x00000008004c1947 */ /* 0x008fea0003800000 */
        /* <DEDUP_REMOVED lines=26> */
[----:B------:R-:W4:Y:S01]  /*fdd0*/  LDG.E.64 R24, desc[UR4][R58.64+0x28b0] ;  /* 0x0028b0043a187981 */ /* 0x000f22000c1e1b00 */
[----:B--2---:R-:W-:-:S03]  /*fde0*/  DADD R16, R16, R20 ;  /* 0x0000000010107229 */ /* 0x004fc60000000014 */
[----:B------:R-:W2:Y:S05]  /*fdf0*/  LDG.E.64 R20, desc[UR6][R58.64+0x28c0] ;  /* 0x0028c0063a147981 */ /* 0x000eaa000c1e1b00 */
[----:B0-----:R-:W-:-:S07]  /*fe00*/  DADD R28, R16, R28 ;  /* 0x00000000101c7229 */ /* 0x001fce000000001c */
[----:B------:R0:W-:Y:S04]  /*fe10*/  STG.E.64 desc[UR4][R58.64+0x28f8], R28 ;  /* 0x0028f81c3a007986 */ /* 0x0001e8000c101b04 */
[----:B------:R-:W5:Y:S04]  /*fe20*/  LDG.E.S8 R16, desc[UR6][R14.64] ;  /* 0x000000060e107981 */ /* 0x000f68000c1e1300 */
[----:B------:R-:W5:Y:S04]  /*fe30*/  LDG.E.S8 R27, desc[UR10][R14.64+0x1] ;  /* 0x0000010a0e1b7981 */ /* 0x000f68000c1e1300 */
[----:B------:R-:W3:Y:S04]  /*fe40*/  LDG.E.S8 R17, desc[UR8][R12.64+0x1b] ;  /* 0x00001b080c117981 */ /* 0x000ee8000c1e1300 */
[----:B------:R-:W4:Y:S01]  /*fe50*/  LDG.E.S8 R34, desc[UR12][R12.64+0x1c] ;  /* 0x00001c0c0c227981 */ /* 0x000f22000c1e1300 */
[----:B------:R-:W-:Y:S01]  /*fe60*/  BSSY.RECONVERGENT B2, `(.L_x_263) ;  /* 0x0000033000027945 */ /* 0x000fe20003800200 */
[C---:B-----5:R-:W-:Y:S01]  /*fe70*/  PRMT R26, R16.reuse, 0x5410, R27 ;  /* 0x00005410101a7816 */ /* 0x060fe2000000001b */
[----:B---3--:R-:W-:-:S04]  /*fe80*/  IMAD R0, R16, 0x5, R17 ;  /* 0x0000000510007824 */ /* 0x008fc800078e0211 */
[-CC-:B------:R-:W-:Y:S01]  /*fe90*/  IDP.2A.LO.S16.U8 R26, R26, R39.reuse, R17.reuse ;  /* 0x000000271a1a7226 */ /* 0x180fe20000001211 */
[----:B------:R-:W-:Y:S02]  /*fea0*/  PRMT R17, R16, 0x5410, R17 ;  /* 0x0000541010117816 */ /* 0x000fe40000000011 */
[----:B------:R-:W-:Y:S01]  /*feb0*/  LEA R38, R0, 0x10000, 0x3 ;  /* 0x0001000000267811 */ /* 0x000fe200078e18ff */
[--C-:B------:R-:W-:Y:S02]  /*fec0*/  IMAD R0, R26, 0x8, R37.reuse ;  /* 0x000000081a007824 */ /* 0x100fe400078e0225 */
[----:B----4-:R-:W-:Y:S02]  /*fed0*/  IDP.2A.LO.S16.U8 R34, R17, R39, R34 ;  /* 0x0000002711227226 */ /* 0x010fe40000001222 */
[----:B------:R-:W3:Y:S02]  /*fee0*/  LDC.64 R16, c[0x3][R38+-0x4970] ;  /* 0x00eda40026107b82 */ /* 0x000ee40000000a00 */
[----:B------:R-:W-:-:S06]  /*fef0*/  IMAD R37, R34, 0x8, R37 ;  /* 0x0000000822257824 */ /* 0x000fcc00078e0225 */
[----:B------:R-:W3:Y:S08]  /*ff00*/  LDC.64 R26, c[0x3][R0+0x5208] ;  /* 0x00d48200001a7b82 */ /* 0x000ef00000000a00 */
[----:B------:R-:W4:Y:S01]  /*ff10*/  LDC.64 R34, c[0x3][R37+0x59d8] ;  /* 0x00d6760025227b82 */ /* 0x000f220000000a00 */
[----:B---3--:R-:W-:-:S08]  /*ff20*/  DADD R26, R16, R26 ;  /* 0x00000000101a7229 */ /* 0x008fd0000000001a */
[----:B----4-:R-:W-:-:S08]  /*ff30*/  DADD R26, R26, R34 ;  /* 0x000000001a1a7229 */ /* 0x010fd00000000022 */
[----:B------:R-:W-:-:S14]  /*ff40*/  DSETP.GT.AND P0, PT, |R26|, R10, PT ;  /* 0x0000000a1a00722a */ /* 0x000fdc0003f04200 */
[----:B0-----:R-:W-:Y:S02]  /*ff50*/  @P0 IMAD.MOV.U32 R28, RZ, RZ, 0x0 ;  /* 0x00000000ff1c0424 */ /* 0x001fe400078e00ff */
[----:B------:R-:W-:-:S06]  /*ff60*/  @P0 IMAD.MOV.U32 R29, RZ, RZ, -0x40100000 ;  /* 0xbff00000ff1d0424 */ /* 0x000fcc00078e00ff */
[----:B------:R-:W-:-:S08]  /*ff70*/  DADD R16, R22, R28 ;  /* 0x0000000016107229 */ /* 0x000fd0000000001c */
[----:B--2---:R-:W-:-:S06]  /*ff80*/  DADD R68, R16, R20 ;  /* 0x0000000010447229 */ /* 0x004fcc0000000014 */
        /* <DEDUP_REMOVED lines=32> */
.L_x_264:
[----:B------:R-:W-:Y:S05]  /*10190*/  BSYNC.RECONVERGENT B2 ;  /* 0x0000000000027941 */ /* 0x000fea0003800200 */
.L_x_263:
        /* <DEDUP_REMOVED lines=27> */
.L_x_267:
[----:B------:R-:W-:Y:S05]  /*10350*/  BSYNC.RECONVERGENT B2 ;  /* 0x0000000000027941 */ /* 0x000fea0003800200 */
.L_x_266:
        /* <DEDUP_REMOVED lines=19> */
.L_x_265:
        /* <DEDUP_REMOVED lines=13> */
.L_x_262:
[----:B------:R-:W-:Y:S05]  /*10560*/  BSYNC.RECONVERGENT B1 ;  /* 0x0000000000017941 */ /* 0x000fea0003800200 */
.L_x_261:
[C---:B------:R-:W-:Y:S02]  /*10570*/  R2UR UR8, R64.reuse ;  /* 0x00000000400872ca */ /* 0x040fe400000e0000 */
[C---:B------:R-:W-:Y:S02]  /*10580*/  R2UR UR9, R65.reuse ;  /* 0x00000000410972ca */ /* 0x040fe400000e0000 */
[C---:B------:R-:W-:Y:S02]  /*10590*/  R2UR UR4, R64.reuse ;  /* 0x00000000400472ca */ /* 0x040fe400000e0000 */
[C---:B------:R-:W-:Y:S02]  /*105a0*/  R2UR UR5, R65.reuse ;  /* 0x00000000410572ca */ /* 0x040fe400000e0000 */
[----:B------:R-:W-:Y:S02]  /*105b0*/  R2UR UR6, R64 ;  /* 0x00000000400672ca */ /* 0x000fe400000e0000 */
[----:B------:R-:W-:-:S05]  /*105c0*/  R2UR UR7, R65 ;  /* 0x00000000410772ca */ /* 0x000fca00000e0000 */
[----:B------:R-:W2:Y:S04]  /*105d0*/  LDG.E.U8 R20, desc[UR8][R12.64+0x1b] ;  /* 0x00001b080c147981 */ /* 0x000ea8000c1e1100 */
[----:B------:R-:W4:Y:S04]  /*105e0*/  LDG.E.S8 R21, desc[UR4][R14.64] ;  /* 0x000000040e157981 */ /* 0x000f28000c1e1300 */
[----:B------:R-:W4:Y:S01]  /*105f0*/  LDG.E.S8 R0, desc[UR6][R14.64+0x1] ;  /* 0x000001060e007981 */ /* 0x000f22000c1e1300 */
[----:B------:R-:W-:Y:S01]  /*10600*/  IMAD.MOV.U32 R38, RZ, RZ, 0x519 ;  /* 0x00000519ff267424 */ /* 0x000fe200078e00ff */
[----:B------:R-:W-:Y:S01]  /*10610*/  BSSY.RECONVERGENT B1, `(.L_x_268) ;  /* 0x000008f000017945 */ /* 0x000fe20003800200 */
[----:B------:R-:W-:-:S02]  /*10620*/  IMAD.MOV.U32 R39, RZ, RZ, 0x448 ;  /* 0x00000448ff277424 */ /* 0x000fc400078e00ff */
[----:B------:R-:W-:Y:S02]  /*10630*/  IMAD.MOV.U32 R34, RZ, RZ, -0x800000 ;  /* 0xff800000ff227424 */ /* 0x000fe400078e00ff */
[----:B------:R-:W-:Y:S01]  /*10640*/  IMAD.MOV.U32 R35, RZ, RZ, 0x41cdcd64 ;  /* 0x41cdcd64ff237424 */ /* 0x000fe200078e00ff */
[----:B--23--:R-:W-:Y:S02]  /*10650*/  PRMT R17, R20, 0x8880, RZ ;  /* 0x0000888014117816 */ /* 0x00cfe400000000ff */
[----:B----4-:R-:W-:-:S05]  /*10660*/  PRMT R0, R21, 0x5410, R0 ;  /* 0x0000541015007816 */ /* 0x010fca0000000000 */
[----:B------:R-:W-:-:S04]  /*10670*/  IDP.2A.LO.S16.U8 R0, R0, R38, R17 ;  /* 0x0000002600007226 */ /* 0x000fc80000001211 */
[----:B------:R-:W-:-:S04]  /*10680*/  IMAD R0, R0, 0x8, R39 ;  /* 0x0000000800007824 */ /* 0x000fc800078e0227 */
[----:B------:R-:W2:Y:S02]  /*10690*/  LDC.64 R16, c[0x3][R0+0x5208] ;  /* 0x00d4820000107b82 */ /* 0x000ea40000000a00 */
[----:B--2---:R-:W-:-:S14]  /*106a0*/  DSETP.GEU.AND P0, PT, |R16|, R34, PT ;  /* 0x000000221000722a */ /* 0x004fdc0003f0e200 */
[----:B------:R-:W-:Y:S05]  /*106b0*/  @P0 BRA `(.L_x_269) ;  /* 0x0000000800100947 */ /* 0x000fea0003800000 */
[----:B------:R-:W-:Y:S02]  /*106c0*/  PRMT R16, R20, 0x8880, RZ ;  /* 0x0000888014107816 */ /* 0x000fe400000000ff */
[C---:B------:R-:W-:Y:S02]  /*106d0*/  R2UR UR4, R64.reuse ;  /* 0x00000000400472ca */ /* 0x040fe400000e0000 */
[----:B------:R-:W-:Y:S01]  /*106e0*/  R2UR UR5, R65 ;  /* 0x00000000410572ca */ /* 0x000fe200000e0000 */
[----:B------:R-:W-:Y:S01]  /*106f0*/  IMAD R16, R21, 0x5, R16 ;  /* 0x0000000515107824 */ /* 0x000fe200078e0210 */
[----:B------:R-:W-:Y:S02]  /*10700*/  R2UR UR8, R64 ;  /* 0x00000000400872ca */ /* 0x000fe400000e0000 */
[----:B------:R-:W-:Y:S02]  /*10710*/  R2UR UR9, R65 ;  /* 0x00000000410972ca */ /* 0x000fe400000e0000 */
[----:B------:R-:W-:-:S02]  /*10720*/  LEA R37, R16, 0x10000, 0x3 ;  /* 0x0001000010257811 */ /* 0x000fc400078e18ff */
[----:B------:R-:W2:Y:S01]  /*10730*/  LDC.64 R16, c[0x3][R0+0x4e20] ;  /* 0x00d3880000107b82 */ /* 0x000ea20000000a00 */
[C---:B------:R-:W-:Y:S02]  /*10740*/  R2UR UR6, R64.reuse ;  /* 0x00000000400672ca */ /* 0x040fe400000e0000 */
[C---:B------:R-:W-:Y:S02]  /*10750*/  R2UR UR7, R65.reuse ;  /* 0x00000000410772ca */ /* 0x040fe400000e0000 */
[----:B------:R-:W-:Y:S01]  /*10760*/  R2UR UR10, R64 ;  /* 0x00000000400a72ca */ /* 0x000fe200000e0000 */
[----:B------:R-:W3:Y:S01]  /*10770*/  LDG.E.64 R22, desc[UR4][R58.64+0x28b8] ;  /* 0x0028b8043a167981 */ /* 0x000ee2000c1e1b00 */
[----:B------:R-:W-:Y:S01]  /*10780*/  R2UR UR11, R65 ;  /* 0x00000000410b72ca */ /* 0x000fe200000e0000 */
[----:B------:R-:W2:Y:S02]  /*10790*/  LDC.64 R28, c[0x3][R37+-0x4a38] ;  /* 0x00ed7200251c7b82 */ /* 0x000ea40000000a00 */
        /* <DEDUP_REMOVED lines=9> */
[----:B------:R-:W-:-:S03]  /*10830*/  PRMT R40, R17, 0x8880, RZ ;  /* 0x0000888011287816 */ /* 0x000fc600000000ff */
[----:B------:R-:W-:Y:S02]  /*10840*/  IMAD.MOV.U32 R17, RZ, RZ, R26 ;  /* 0x000000ffff117224 */ /* 0x000fe400078e001a */
[----:B------:R-:W-:Y:S01]  /*10850*/  IMAD.MOV.U32 R26, RZ, RZ, R40 ;  /* 0x000000ffff1a7224 */ /* 0x000fe200078e0028 */
[C---:B---3--:R-:W-:Y:S01]  /*10860*/  PRMT R27, R16.reuse, 0x5410, R27 ;  /* 0x00005410101b7816 */ /* 0x048fe2000000001b */
[----:B------:R-:W-:-:S04]  /*10870*/  IMAD R0, R16, 0x5, R17 ;  /* 0x0000000510007824 */ /* 0x000fc800078e0211 */
[----:B------:R-:W-:Y:S01]  /*10880*/  IDP.2A.LO.S16.U8 R26, R27, R38, R26 ;  /* 0x000000261b1a7226 */ /* 0x000fe2000000121a */
[----:B------:R-:W-:-:S03]  /*10890*/  LEA R37, R0, 0x10000, 0x3 ;  /* 0x0001000000257811 */ /* 0x000fc600078e18ff */
[----:B------:R-:W-:Y:S02]  /*108a0*/  IMAD R0, R26, 0x8, R39 ;  /* 0x000000081a007824 */ /* 0x000fe400078e0227 */
        /* <DEDUP_REMOVED lines=40> */
.L_x_271:
[----:B------:R-:W-:Y:S05]  /*10b30*/  BSYNC.RECONVERGENT B2 ;  /* 0x0000000000027941 */ /* 0x000fea0003800200 */
.L_x_270:
        /* <DEDUP_REMOVED lines=27> */
.L_x_274:
[----:B------:R-:W-:Y:S05]  /*10cf0*/  BSYNC.RECONVERGENT B2 ;  /* 0x0000000000027941 */ /* 0x000fea0003800200 */
.L_x_273:
        /* <DEDUP_REMOVED lines=19> */
.L_x_272:
        /* <DEDUP_REMOVED lines=13> */
.L_x_269:
[----:B------:R-:W-:Y:S05]  /*10f00*/  BSYNC.RECONVERGENT B1 ;  /* 0x0000000000017941 */ /* 0x000fea0003800200 */
.L_x_268:
[C---:B------:R-:W-:Y:S02]  /*10f10*/  R2UR UR4, R64.reuse ;  /* 0x00000000400472ca */ /* 0x040fe400000e0000 */
[C---:B------:R-:W-:Y:S02]  /*10f20*/  R2UR UR5, R65.reuse ;  /* 0x00000000410572ca */ /* 0x040fe400000e0000 */
[C---:B------:R-:W-:Y:S02]  /*10f30*/  R2UR UR6, R64.reuse ;  /* 0x00000000400672ca */ /* 0x040fe400000e0000 */
[C---:B------:R-:W-:Y:S02]  /*10f40*/  R2UR UR7, R65.reuse ;  /* 0x00000000410772ca */ /* 0x040fe400000e0000 */
[----:B------:R-:W-:Y:S02]  /*10f50*/  R2UR UR8, R64 ;  /* 0x00000000400872ca */ /* 0x000fe400000e0000 */
[----:B------:R-:W-:-:S05]  /*10f60*/  R2UR UR9, R65 ;  /* 0x00000000410972ca */ /* 0x000fca00000e0000 */
[----:B------:R-:W3:Y:S04]  /*10f70*/  LDG.E.S8 R20, desc[UR4][R14.64] ;  /* 0x000000040e147981 */ /* 0x000ee8000c1e1300 */
[----:B------:R-:W3:Y:S04]  /*10f80*/  LDG.E.S8 R21, desc[UR6][R12.64+0x1b] ;  /* 0x00001b060c157981 */ /* 0x000ee8000c1e1300 */
[----:B------:R-:W5:Y:S01]  /*10f90*/  LDG.E.S8 R0, desc[UR8][R12.64+0x1c] ;  /* 0x00001c080c007981 */ /* 0x000f62000c1e1300 */
[----:B------:R-:W-:Y:S01]  /*10fa0*/  IMAD.MOV.U32 R38, RZ, RZ, 0x519 ;  /* 0x00000519ff267424 */ /* 0x000fe200078e00ff */
[----:B------:R-:W-:Y:S01]  /*10fb0*/  BSSY.RECONVERGENT B1, `(.L_x_275) ;  /* 0x0000093000017945 */ /* 0x000fe20003800200 */
[----:B------:R-:W-:-:S02]  /*10fc0*/  IMAD.MOV.U32 R39, RZ, RZ, 0x448 ;  /* 0x00000448ff277424 */ /* 0x000fc400078e00ff */
[----:B------:R-:W-:Y:S02]  /*10fd0*/  IMAD.MOV.U32 R34, RZ, RZ, -0x800000 ;  /* 0xff800000ff227424 */ /* 0x000fe400078e00ff */
[----:B------:R-:W-:Y:S01]  /*10fe0*/  IMAD.MOV.U32 R35, RZ, RZ, 0x41cdcd64 ;  /* 0x41cdcd64ff237424 */ /* 0x000fe200078e00ff */
[----:B---34-:R-:W-:-:S05]  /*10ff0*/  PRMT R17, R20, 0x5410, R21 ;  /* 0x0000541014117816 */ /* 0x018fca0000000015 */
[----:B-----5:R-:W-:-:S04]  /*11000*/  IDP.2A.LO.S16.U8 R0, R17, R38, R0 ;  /* 0x0000002611007226 */ /* 0x020fc80000001200 */
        /* <DEDUP_REMOVED lines=14> */
.L_x_276:
[----:B------:R-:W-:Y:S01]  /*110f0*/  IMAD R16, R20, 0x5, R21 ;  /* 0x0000000514107824 */ /* 0x000fe200078e0215 */
[----:B------:R-:W-:Y:S02]  /*11100*/  R2UR UR4, R64 ;  /* 0x00000000400472ca */ /* 0x000fe400000e0000 */
[C---:B------:R-:W-:Y:S02]  /*11110*/  R2UR UR5, R65.reuse ;  /* 0x00000000410572ca */ /* 0x040fe400000e0000 */
[----:B------:R-:W-:Y:S02]  /*11120*/  LEA R37, R16, 0x10000, 0x3 ;  /* 0x0001000010257811 */ /* 0x000fe400078e18ff */
[----:B------:R-:W3:Y:S01]  /*11130*/  LDC.64 R16, c[0x3][R0+0x55f0] ;  /* 0x00d57c0000107b82 */ /* 0x000ee20000000a00 */
[----:B------:R-:W-:Y:S02]  /*11140*/  R2UR UR6, R64 ;  /* 0x00000000400672ca */ /* 0x000fe400000e0000 */
[----:B------:R-:W-:-:S02]  /*11150*/  R2UR UR7, R65 ;  /* 0x00000000410772ca */ /* 0x000fc400000e0000 */
[C---:B------:R-:W-:Y:S02]  /*11160*/  R2UR UR8, R64.reuse ;  /* 0x00000000400872ca */ /* 0x040fe400000e0000 */
[C---:B------:R-:W-:Y:S01]  /*11170*/  R2UR UR9, R65.reuse ;  /* 0x00000000410972ca */ /* 0x040fe200000e0000 */
[----:B------:R-:W3:Y:S01]  /*11180*/  LDC.64 R22, c[0x3][R37+-0x4a38] ;  /* 0x00ed720025167b82 */ /* 0x000ee20000000a00 */
        /* <DEDUP_REMOVED lines=56> */
.L_x_279:
[----:B------:R-:W-:Y:S05]  /*11510*/  BSYNC.RECONVERGENT B2 ;  /* 0x0000000000027941 */ /* 0x000fea0003800200 */
.L_x_278:
        /* <DEDUP_REMOVED lines=27> */
.L_x_282:
[----:B------:R-:W-:Y:S05]  /*116d0*/  BSYNC.RECONVERGENT B2 ;  /* 0x0000000000027941 */ /* 0x000fea0003800200 */
.L_x_281:
        /* <DEDUP_REMOVED lines=19> */
.L_x_280:
        /* <DEDUP_REMOVED lines=13> */
.L_x_277:
[----:B------:R-:W-:Y:S05]  /*118e0*/  BSYNC.RECONVERGENT B1 ;  /* 0x0000000000017941 */ /* 0x000fea0003800200 */
.L_x_275:
        /* <DEDUP_REMOVED lines=13> */
[----:B------:R3:W2:Y:S01]  /*119c0*/  LDG.E.S8 R21, desc[UR8][R12.64+0x1b] ;  /* 0x00001b080c157981 */ /* 0x0006a2000c1e1300 */
[----:B-----5:R-:W-:Y:S01]  /*119d0*/  DADD R26, R16, R26 ;  /* 0x00000000101a7229 */ /* 0x020fe2000000001a */
[----:B------:R-:W-:Y:S01]  /*119e0*/  IMAD.MOV.U32 R22, RZ, RZ, 0x1 ;  /* 0x00000001ff167424 */ /* 0x000fe200078e00ff */
[----:B------:R-:W-:Y:S06]  /*119f0*/  BSSY.RECONVERGENT B1, `(.L_x_283) ;  /* 0x0000016000017945 */ /* 0x000fec0003800200 */
[----:B------:R-:W-:-:S06]  /*11a00*/  DADD R68, R26, R24 ;  /* 0x000000001a447229 */ /* 0x000fcc0000000018 */
[----:B------:R-:W1:Y:S02]  /*11a10*/  MUFU.RCP64H R23, R69 ;  /* 0x0000004500177308 */ /* 0x000e640000001800 */
[----:B-1----:R-:W-:-:S08]  /*11a20*/  DFMA R24, -R68, R22, 1 ;  /* 0x3ff000004418742b */ /* 0x002fd00000000116 */
[----:B------:R-:W-:-:S08]  /*11a30*/  DFMA R24, R24, R24, R24 ;  /* 0x000000181818722b */ /* 0x000fd00000000018 */
[----:B------:R-:W-:-:S08]  /*11a40*/  DFMA R24, R22, R24, R22 ;  /* 0x000000181618722b */ /* 0x000fd00000000016 */
[----:B---3--:R-:W-:-:S08]  /*11a50*/  DFMA R12, -R68, R24, 1 ;  /* 0x3ff00000440c742b */ /* 0x008fd00000000118 */
[----:B------:R-:W-:Y:S01]  /*11a60*/  DFMA R12, R24, R12, R24 ;  /* 0x0000000c180c722b */ /* 0x000fe20000000018 */
[----:B--2---:R-:W-:-:S05]  /*11a70*/  IMAD R0, R0, 0x5, R21 ;  /* 0x0000000500007824 */ /* 0x004fca00078e0215 */
[----:B------:R-:W-:-:S06]  /*11a80*/  LEA R20, R0, 0x10000, 0x3 ;  /* 0x0001000000147811 */ /* 0x000fcc00078e18ff */
[----:B------:R-:W1:Y:S02]  /*11a90*/  LDC.64 R20, c[0x3][R20+-0x4970] ;  /* 0x00eda40014147b82 */ /* 0x000e640000000a00 */
[----:B-1----:R-:W-:Y:S01]  /*11aa0*/  DADD R70, R20, R28 ;  /* 0x0000000014467229 */ /* 0x002fe2000000001c */
        /* <DEDUP_REMOVED lines=9> */
[----:B------:R-:W-:Y:S05]  /*11b40*/  CALL.REL.NOINC `($__internal_0_$__cuda_sm20_div_rn_f64_full) ;  /* 0x0000051800c87944 */ /* 0x000fea0003c00000 */
.L_x_284:
[----:B------:R-:W-:Y:S05]  /*11b50*/  BSYNC.RECONVERGENT B1 ;  /* 0x0000000000017941 */ /* 0x000fea0003800200 */
.L_x_283:
        /* <DEDUP_REMOVED lines=21> */
[----:B------:R-:W-:Y:S05]  /*11cb0*/  BRA `(.L_x_260) ;  /* 0x0000000000187947 */ /* 0x000fea0003800000 */
.L_x_285:
[C---:B------:R-:W-:Y:S02]  /*11cc0*/  R2UR UR4, R64.reuse ;  /* 0x00000000400472ca */ /* 0x040fe400000e0000 */
[C---:B------:R-:W-:Y:S02]  /*11cd0*/  R2UR UR5, R65.reuse ;  /* 0x00000000410572ca */ /* 0x040fe400000e0000 */
[----:B------:R-:W-:Y:S02]  /*11ce0*/  R2UR UR6, R64 ;  /* 0x00000000400672ca */ /* 0x000fe400000e0000 */
[----:B------:R-:W-:-:S09]  /*11cf0*/  R2UR UR7, R65 ;  /* 0x00000000410772ca */ /* 0x000fd200000e0000 */
[----:B------:R3:W-:Y:S04]  /*11d00*/  STG.E.64 desc[UR4][R58.64+0x28d0], R16 ;  /* 0x0028d0103a007986 */ /* 0x0007e8000c101b04 */
[----:B------:R3:W-:Y:S02]  /*11d10*/  STG.E.64 desc[UR6][R58.64+0x28d8], R20 ;  /* 0x0028d8143a007986 */ /* 0x0007e4000c101b06 */
.L_x_260:
[----:B------:R-:W-:Y:S05]  /*11d20*/  BSYNC.RECONVERGENT B0 ;  /* 0x0000000000007941 */ /* 0x000fea0003800200 */
.L_x_259:
[----:B------:R-:W-:Y:S01]  /*11d30*/  R2UR UR4, R64 ;  /* 0x00000000400472ca */ /* 0x000fe200000e0000 */
[----:B------:R-:W-:Y:S01]  /*11d40*/  BSSY.RECONVERGENT B0, `(.L_x_286) ;  /* 0x000000f000007945 */ /* 0x000fe20003800200 */
[----:B------:R-:W-:Y:S01]  /*11d50*/  R2UR UR5, R65 ;  /* 0x00000000410572ca */ /* 0x000fe200000e0000 */
[----:B------:R-:W-:-:S12]  /*11d60*/  IMAD.MOV.U32 R15, RZ, RZ, RZ ;  /* 0x000000ffff0f7224 */ /* 0x000fd800078e00ff */
[----:B------:R4:W-:Y:S02]  /*11d70*/  STG.E desc[UR4][R60.64+0x198], RZ ;  /* 0x000198ff3c007986 */ /* 0x0009e4000c101904 */
.L_x_287:
[C---:B------:R-:W-:Y:S01]  /*11d80*/  R2UR UR4, R64.reuse ;  /* 0x00000000400472ca */ /* 0x040fe200000e0000 */
[----:B------:R-:W-:Y:S01]  /*11d90*/  IMAD.WIDE R12, R15, 0x4, R60 ;  /* 0x000000040f0c7825 */ /* 0x000fe200078e023c */
[C---:B------:R-:W-:Y:S02]  /*11da0*/  R2UR UR5, R65.reuse ;  /* 0x00000000410572ca */ /* 0x040fe400000e0000 */
[----:B------:R-:W-:Y:S02]  /*11db0*/  R2UR UR6, R64 ;  /* 0x00000000400672ca */ /* 0x000fe400000e0000 */
[----:B------:R-:W-:-:S09]  /*11dc0*/  R2UR UR7, R65 ;  /* 0x00000000410772ca */ /* 0x000fd200000e0000 */
[----:B------:R0:W-:Y:S04]  /*11dd0*/  STG.E desc[UR4][R12.64], RZ ;  /* 0x000000ff0c007986 */ /* 0x0001e8000c101904 */
[----:B------:R-:W5:Y:S02]  /*11de0*/  LDG.E R15, desc[UR6][R60.64+0x198] ;  /* 0x000198063c0f7981 */ /* 0x000f64000c1e1900 */
[----:B-----5:R-:W-:-:S05]  /*11df0*/  VIADD R15, R15, 0x1 ;  /* 0x000000010f0f7836 */ /* 0x020fca0000000000 */
[----:B------:R-:W-:Y:S01]  /*11e00*/  ISETP.GE.AND P0, PT, R15, R36, PT ;  /* 0x000000240f00720c */ /* 0x000fe20003f06270 */
[----:B------:R0:W-:-:S12]  /*11e10*/  STG.E desc[UR4][R60.64+0x198], R15 ;  /* 0x0001980f3c007986 */ /* 0x0001d8000c101904 */
[----:B0-----:R-:W-:Y:S05]  /*11e20*/  @!P0 BRA `(.L_x_287) ;  /* 0xfffffffc00d48947 */ /* 0x001fea000383ffff */
[----:B------:R-:W-:Y:S05]  /*11e30*/  BSYNC.RECONVERGENT B0 ;  /* 0x0000000000007941 */ /* 0x000fea0003800200 */
.L_x_286:
[----:B------:R-:W-:Y:S01]  /*11e40*/  R2UR UR4, R64 ;  /* 0x00000000400472ca */ /* 0x000fe200000e0000 */
[----:B------:R-:W-:Y:S01]  /*11e50*/  BSSY.RECONVERGENT B0, `(.L_x_288) ;  /* 0x000000f000007945 */ /* 0x000fe20003800200 */
[----:B------:R-:W-:Y:S01]  /*11e60*/  R2UR UR5, R65 ;  /* 0x00000000410572ca */ /* 0x000fe200000e0000 */
[----:B------:R-:W-:-:S12]  /*11e70*/  IMAD.MOV.U32 R15, RZ, RZ, RZ ;  /* 0x000000ffff0f7224 */ /* 0x000fd800078e00ff */
[----:B------:R0:W-:Y:S02]  /*11e80*/  STG.E desc[UR4][R60.64+0x19c], RZ ;  /* 0x00019cff3c007986 */ /* 0x0001e4000c101904 */
.L_x_289:
        /* <DEDUP_REMOVED lines=12> */
.L_x_288:
[C---:B------:R-:W-:Y:S01]  /*11f50*/  R2UR UR4, R64.reuse ;  /* 0x00000000400472ca */ /* 0x040fe200000e0000 */
[----:B------:R-:W0:Y:S01]  /*11f60*/  LDC.64 R12, c[0x0][0x3c0] ;  /* 0x0000f000ff0c7b82 */ /* 0x000e220000000a00 */
[C---:B------:R-:W-:Y:S02]  /*11f70*/  R2UR UR5, R65.reuse ;  /* 0x00000000410572ca */ /* 0x040fe400000e0000 */
[----:B------:R-:W-:Y:S02]  /*11f80*/  R2UR UR6, R64 ;  /* 0x00000000400672ca */ /* 0x000fe400000e0000 */
[----:B------:R-:W-:-:S09]  /*11f90*/  R2UR UR7, R65 ;  /* 0x00000000410772ca */ /* 0x000fd200000e0000 */
[----:B--2---:R-:W2:Y:S04]  /*11fa0*/  LDG.E R33, desc[UR4][R60.64+0x190] ;  /* 0x000190043c217981 */ /* 0x004ea8000c1e1900 */
[----:B------:R-:W5:Y:S01]  /*11fb0*/  LDG.E R32, desc[UR6][R60.64+0x194] ;  /* 0x000194063c207981 */ /* 0x000f62000c1e1900 */
[----:B--2---:R-:W-:Y:S02]  /*11fc0*/  VIADD R15, R33, 0xffffffff ;  /* 0xffffffff210f7836 */ /* 0x004fe40000000000 */
[----:B-----5:R-:W-:-:S04]  /*11fd0*/  IMAD.IADD R0, R6, 0x1, R32 ;  /* 0x0000000106007824 */ /* 0x020fc800078e0220 */
[----:B---3--:R-:W-:-:S04]  /*11fe0*/  IMAD R17, R36, R15, R0 ;  /* 0x0000000f24117224 */ /* 0x008fc800078e0200 */
[----:B0-----:R-:W-:-:S06]  /*11ff0*/  IMAD.WIDE R12, R17, 0x8, R12 ;  /* 0x00000008110c7825 */ /* 0x001fcc00078e020c */
[----:B------:R-:W2:Y:S01]  /*12000*/  LDG.E.64 R12, desc[UR4][R12.64] ;  /* 0x000000040c0c7981 */ /* 0x000ea2000c1e1b00 */
[----:B------:R-:W-:Y:S01]  /*12010*/  BSSY.RECONVERGENT B1, `(.L_x_290) ;  /* 0x00007e8000017945 */ /* 0x000fe20003800200 */
[----:B--2---:R-:W-:-:S14]  /*12020*/  DSETP.GEU.AND P0, PT, |R12|, R10, PT ;  /* 0x0000000a0c00722a */ /* 0x004fdc0003f0e200 */
[----:B------:R-:W-:Y:S05]  /*12030*/  @!P0 BRA `(.L_x_291) ;  /* 0x0000000000108947 */ /* 0x000fea0003800000 */
[----:B------:R-:W-:Y:S02]  /*12040*/  R2UR UR4, R64 ;  /* 0x00000000400472ca */ /* 0x000fe400000e0000 */
[----:B------:R-:W-:-:S13]  /*12050*/  R2UR UR5, R65 ;  /* 0x00000000410572ca */ /* 0x000fda00000e0000 */
[----:B------:R2:W5:Y:S01]  /*12060*/  LDG.E.64 R10, desc[UR4][R58.64+0x28e8] ;  /* 0x0028e8043a0a7981 */ /* 0x000562000c1e1b00 */
[----:B------:R-:W-:Y:S05]  /*12070*/  BRA `(.L_x_292) ;  /* 0x0000007c00847947 */ /* 0x000fea0003800000 */
.L_x_291:
[----:B------:R-:W0:Y:S01]  /*12080*/  LDC.64 R12, c[0x0][0x3c8] ;  /* 0x0000f200ff0c7b82 */ /* 0x000e220000000a00 */
[----:B------:R-:W-:Y:S01]  /*12090*/  IMAD R11, R3, -0x4be, R6 ;  /* 0xfffffb42030b7824 */ /* 0x000fe200078e0206 */
[C---:B------:R-:W-:Y:S01]  /*120a0*/  R2UR UR4, R64.reuse ;  /* 0x00000000400472ca */ /* 0x040fe200000e0000 */
[----:B------:R-:W-:Y:S01]  /*120b0*/  BSSY.RECONVERGENT B0, `(.L_x_293) ;  /* 0x00005f2000007945 */ /* 0x000fe20003800200 */
[C---:B------:R-:W-:Y:S02]  /*120c0*/  R2UR UR5, R65.reuse ;  /* 0x00000000410572ca */ /* 0x040fe400000e0000 */
[----:B------:R-:W-:Y:S02]  /*120d0*/  R2UR UR6, R64 ;  /* 0x00000000400672ca */ /* 0x000fe400000e0000 */
[----:B------:R-:W-:Y:S02]  /*120e0*/  R2UR UR7, R65 ;  /* 0x00000000410772ca */ /* 0x000fe400000e0000 */
[----:B------:R-:W-:Y:S01]  /*120f0*/  IADD3 R17, PT, PT, R11, 0x19, R32 ;  /* 0x000000190b117810 */ /* 0x000fe20007ffe020 */
[----:B------:R-:W-:-:S06]  /*12100*/  IMAD.WIDE R10, R15, 0x4, R60 ;  /* 0x000000040f0a7825 */ /* 0x000fcc00078e023c */
[----:B------:R2:W-:Y:S01]  /*12110*/  STG.E desc[UR4][R10.64], R32 ;  /* 0x000000200a007986 */ /* 0x0005e2000c101904 */
[----:B0-----:R-:W-:-:S05]  /*12120*/  IMAD.WIDE R12, R17, 0x4, R12 ;  /* 0x00000004110c7825 */ /* 0x001fca00078e020c */
[----:B------:R2:W-:Y:S02]  /*12130*/  STG.E desc[UR6][R12.64], R33 ;  /* 0x000000210c007986 */ /* 0x0005e4000c101906 */
.L_x_361:
[----:B0-----:R-:W0:Y:S01]  /*12140*/  LDCU.64 UR4, c[0x0][0x3b8] ;  /* 0x00007700ff0477ac */ /* 0x001e220008000a00 */
[----:B------:R-:W-:Y:S01]  /*12150*/  IMAD R0, R3, 0x36, R32 ;  /* 0x0000003603007824 */ /* 0x000fe200078e0220 */
[----:B------:R-:W-:Y:S01]  /*12160*/  R2UR UR6, R64 ;  /* 0x00000000400672ca */ /* 0x000fe200000e0000 */
[----:B------:R-:W-:Y:S01]  /*12170*/  IMAD.MOV.U32 R38, RZ, RZ, 0x0 ;  /* 0x00000000ff267424 */ /* 0x000fe200078e00ff */
[C---:B------:R-:W-:Y:S01]  /*12180*/  R2UR UR7, R65.reuse ;  /* 0x00000000410772ca */ /* 0x040fe200000e0000 */
[----:B------:R-:W-:Y:S01]  /*12190*/  VIADD R0, R0, 0x1b ;  /* 0x0000001b00007836 */ /* 0x000fe20000000000 */
[C---:B------:R-:W-:Y:S01]  /*121a0*/  R2UR UR8, R64.reuse ;  /* 0x00000000400872ca */ /* 0x040fe200000e0000 */
[----:B------:R-:W-:Y:S01]  /*121b0*/  IMAD.MOV.U32 R39, RZ, RZ, -0x40100000 ;  /* 0xbff00000ff277424 */ /* 0x000fe200078e00ff */
[C---:B------:R-:W-:Y:S01]  /*121c0*/  R2UR UR9, R65.reuse ;  /* 0x00000000410972ca */ /* 0x040fe200000e0000 */
[----:B------:R-:W-:Y:S01]  /*121d0*/  IMAD.MOV.U32 R34, RZ, RZ, 0x0 ;  /* 0x00000000ff227424 */ /* 0x000fe200078e00ff */
[----:B------:R-:W-:Y:S01]  /*121e0*/  R2UR UR10, R64 ;  /* 0x00000000400a72ca */ /* 0x000fe200000e0000 */
[----:B------:R-:W-:Y:S01]  /*121f0*/  IMAD.MOV.U32 R35, RZ, RZ, 0x7ff00000 ;  /* 0x7ff00000ff237424 */ /* 0x000fe200078e00ff */
[----:B------:R-:W-:-:S02]  /*12200*/  R2UR UR11, R65 ;  /* 0x00000000410b72ca */ /* 0x000fc400000e0000 */
[----:B------:R-:W-:Y:S02]  /*12210*/  R2UR UR12, R64 ;  /* 0x00000000400c72ca */ /* 0x000fe400000e0000 */
[----:B------:R-:W-:Y:S01]  /*12220*/  R2UR UR13, R65 ;  /* 0x00000000410d72ca */ /* 0x000fe200000e0000 */
[----:B---3--:R3:W-:Y:S01]  /*12230*/  STG.E.64 desc[UR6][R58.64+0x28f0], R38 ;  /* 0x0028f0263a007986 */ /* 0x0087e2000c101b06 */
[C---:B--2---:R-:W-:Y:S02]  /*12240*/  IADD3 R12, P0, PT, R33.reuse, R62, RZ ;  /* 0x0000003e210c7210 */ /* 0x044fe40007f1e0ff */
[C---:B0-----:R-:W-:Y:S01]  /*12250*/  IADD3 R10, P1, PT, R0.reuse, UR4, RZ ;  /* 0x00000004000a7c10 */ /* 0x041fe2000ff3e0ff */
[----:B------:R3:W-:Y:S01]  /*12260*/  STG.E.64 desc[UR8][R58.64+0x28f8], R34 ;  /* 0x0028f8223a007986 */ /* 0x0007e2000c101b08 */
[----:B------:R-:W-:Y:S02]  /*12270*/  LEA.HI.X.SX32 R13, R33, R63, 0x1, P0 ;  /* 0x0000003f210d7211 */ /* 0x000fe400000f0eff */
[----:B------:R-:W-:-:S03]  /*12280*/  LEA.HI.X.SX32 R11, R0, UR5, 0x1, P1 ;  /* 0x00000005000b7c11 */ /* 0x000fc600088f0eff */
[----:B------:R-:W2:Y:S04]  /*12290*/  LDG.E.U8 R15, desc[UR10][R12.64] ;  /* 0x0000000a0c0f7981 */ /* 0x000ea8000c1e1100 */
[----:B------:R-:W5:Y:S01]  /*122a0*/  LDG.E.U8 R21, desc[UR12][R10.64] ;  /* 0x0000000c0a157981 */ /* 0x000f62000c1e1100 */
[----:B------:R-:W-:Y:S01]  /*122b0*/  BSSY.RECONVERGENT B3, `(.L_x_294) ;  /* 0x0000247000037945 */ /* 0x000fe20003800200 */
[----:B--2---:R-:W-:Y:S02]  /*122c0*/  PRMT R17, R15, 0x8880, RZ ;  /* 0x000088800f117816 */ /* 0x004fe400000000ff */
[----:B-----5:R-:W-:-:S05]  /*122d0*/  PRMT R0, R21, 0x8880, RZ ;  /* 0x0000888015007816 */ /* 0x020fca00000000ff */
[----:B------:R-:W-:-:S05]  /*122e0*/  IMAD.IADD R0, R17, 0x1, R0 ;  /* 0x0000000111007824 */ /* 0x000fca00078e0200 */
[----:B------:R-:W-:-:S13]  /*122f0*/  ISETP.NE.AND P0, PT, R0, 0x3, PT ;  /* 0x000000030000780c */ /* 0x000fda0003f05270 */
[----:B---34-:R-:W-:Y:S05]  /*12300*/  @!P0 BRA `(.L_x_295) ;  /* 0x0000000000408947 */ /* 0x018fea0003800000 */
[----:B------:R-:W0:Y:S01]  /*12310*/  LDC.64 R16, c[0x0][0x3c0] ;  /* 0x0000f000ff107b82 */ /* 0x000e220000000a00 */
[----:B------:R-:W-:Y:S01]  /*12320*/  VIADD R15, R33, 0xffffffff ;  /* 0xffffffff210f7836 */ /* 0x000fe20000000000 */
[C---:B------:R-:W-:Y:S01]  /*12330*/  R2UR UR4, R64.reuse ;  /* 0x00000000400472ca */ /* 0x040fe200000e0000 */
[----:B------:R-:W-:Y:S01]  /*12340*/  IMAD R0, R3, 0x533, R32 ;  /* 0x0000053303007824 */ /* 0x000fe200078e0220 */
[C---:B------:R-:W-:Y:S02]  /*12350*/  R2UR UR5, R65.reuse ;  /* 0x00000000410572ca */ /* 0x040fe400000e0000 */
[----:B------:R-:W-:Y:S01]  /*12360*/  R2UR UR6, R64 ;  /* 0x00000000400672ca */ /* 0x000fe200000e0000 */
[----:B------:R-:W-:Y:S01]  /*12370*/  IMAD R0, R36, R15, R0 ;  /* 0x0000000f24007224 */ /* 0x000fe200078e0200 */
[C---:B------:R-:W-:Y:S02]  /*12380*/  R2UR UR7, R65.reuse ;  /* 0x00000000410772ca */ /* 0x040fe400000e0000 */
[----:B------:R-:W-:Y:S01]  /*12390*/  R2UR UR8, R64 ;  /* 0x00000000400872ca */ /* 0x000fe200000e0000 */
[----:B------:R-:W-:Y:S01]  /*123a0*/  VIADD R15, R0, 0x270 ;  /* 0x00000270000f7836 */ /* 0x000fe20000000000 */
[----:B------:R-:W-:-:S03]  /*123b0*/  R2UR UR9, R65 ;  /* 0x00000000410972ca */ /* 0x000fc600000e0000 */
[----:B0-----:R-:W-:-:S05]  /*123c0*/  IMAD.WIDE R16, R15, 0x8, R16 ;  /* 0x000000080f107825 */ /* 0x001fca00078e0210 */
[----:B------:R3:W-:Y:S04]  /*123d0*/  STG.E.64 desc[UR4][R16.64], R38 ;  /* 0x0000002610007986 */ /* 0x0007e8000c101b04 */
[----:B------:R3:W-:Y:S04]  /*123e0*/  STG.E.64 desc[UR6][R16.64+-0x1388], R34 ;  /* 0xffec782210007986 */ /* 0x0007e8000c101b06 */
[----:B------:R3:W5:Y:S01]  /*123f0*/  LDG.E.64 R14, desc[UR8][R58.64+0x28f0] ;  /* 0x0028f0083a0e7981 */ /* 0x000762000c1e1b00 */
[----:B------:R-:W-:Y:S05]  /*12400*/  BRA `(.L_x_296) ;  /* 0x0000002000c47947 */ /* 0x000fea0003800000 */
.L_x_295:
[C---:B------:R-:W-:Y:S02]  /*12410*/  R2UR UR6, R64.reuse ;  /* 0x00000000400672ca */ /* 0x040fe400000e0000 */
[C---:B------:R-:W-:Y:S02]  /*12420*/  R2UR UR7, R65.reuse ;  /* 0x00000000410772ca */ /* 0x040fe400000e0000 */
[----:B------:R-:W-:Y:S02]  /*12430*/  R2UR UR4, R64 ;  /* 0x00000000400472ca */ /* 0x000fe400000e0000 */
[----:B------:R-:W-:-:S09]  /*12440*/  R2UR UR5, R65 ;  /* 0x00000000410572ca */ /* 0x000fd200000e0000 */
[----:B------:R-:W2:Y:S04]  /*12450*/  LDG.E.U8 R14, desc[UR6][R10.64+-0x1] ;  /* 0xffffff060a0e7981 */ /* 0x000ea8000c1e1100 */
[----:B------:R-:W3:Y:S01]  /*12460*/  LDG.E.S8 R0, desc[UR4][R12.64+-0x1] ;  /* 0xffffff040c007981 */ /* 0x000ee2000c1e1300 */
        /* <DEDUP_REMOVED lines=14> */
[----:B---3--:R-:W-:Y:S02]  /*12550*/  IDP.4A.S8.U8 R15, R15, UR4, R0 ;  /* 0x000000040f0f7c26 */ /* 0x008fe40008000200 */
        /* <DEDUP_REMOVED lines=11> */
[----:B------:R-:W3:Y:S04]  /*12610*/  LDG.E.S8 R14, desc[UR8][R12.64] ;  /* 0x000000080c0e7981 */ /* 0x000ee8000c1e1300 */
[----:B------:R-:W5:Y:S01]  /*12620*/  LDG.E.S8 R16, desc[UR12][R12.64+-0x1] ;  /* 0xffffff0c0c107981 */ /* 0x000f62000c1e1300 */
[----:B--2---:R-:W-:-:S02]  /*12630*/  PRMT R20, R20, 0x3340, R15 ;  /* 0x0000334014147816 */ /* 0x004fc4000000000f */
[----:B------:R-:W-:Y:S02]  /*12640*/  PRMT R15, R15, 0x8880, RZ ;  /* 0x000088800f0f7816 */ /* 0x000fe400000000ff */
[----:B---3--:R-:W-:-:S03]  /*12650*/  PRMT R17, R14, 0x3340, RZ ;  /* 0x000033400e117816 */ /* 0x008fc600000000ff */
        /* <DEDUP_REMOVED lines=9> */
[----:B0-----:R-:W-:Y:S01]  /*126f0*/  DADD R28, R28, R14 ;  /* 0x000000001c1c7229 */ /* 0x001fe2000000000e */
[----:B------:R-:W-:Y:S02]  /*12700*/  IMAD.MOV.U32 R14, RZ, RZ, -0x800000 ;  /* 0xff800000ff0e7424 */ /* 0x000fe400078e00ff */
[----:B------:R-:W-:-:S04]  /*12710*/  IMAD.MOV.U32 R15, RZ, RZ, 0x41cdcd64 ;  /* 0x41cdcd64ff0f7424 */ /* 0x000fc800078e00ff */
[----:B------:R0:W-:Y:S02]  /*12720*/  STG.E.64 desc[UR4][R58.64+0x2908], R28 ;  /* 0x0029081c3a007986 */ /* 0x0001e4000c101b04 */
[----:B------:R-:W-:-:S14]  /*12730*/  DSETP.GT.AND P0, PT, |R28|, R14, PT ;  /* 0x0000000e1c00722a */ /* 0x000fdc0003f04200 */
[C---:B------:R-:W-:Y:S02]  /*12740*/  @P0 R2UR UR6, R64.reuse ;  /* 0x00000000400602ca */ /* 0x040fe400000e0000 */
[C---:B------:R-:W-:Y:S02]  /*12750*/  @P0 R2UR UR7, R65.reuse ;  /* 0x00000000410702ca */ /* 0x040fe400000e0000 */
[----:B------:R-:W-:Y:S02]  /*12760*/  @P0 R2UR UR8, R64 ;  /* 0x00000000400802ca */ /* 0x000fe400000e0000 */
[----:B------:R-:W-:-:S09]  /*12770*/  @P0 R2UR UR9, R65 ;  /* 0x00000000410902ca */ /* 0x000fd200000e0000 */
[----:B------:R2:W-:Y:S04]  /*12780*/  @P0 STG.E.64 desc[UR6][R58.64+0x2908], R34 ;  /* 0x002908223a000986 */ /* 0x0005e8000c101b06 */
[----:B------:R2:W-:Y:S04]  /*12790*/  @P0 STG.E.64 desc[UR8][R58.64+0x2900], R38 ;  /* 0x002900263a000986 */ /* 0x0005e8000c101b08 */
[----:B------:R-:W3:Y:S04]  /*127a0*/  LDG.E.U8 R20, desc[UR14][R12.64] ;  /* 0x0000000e0c147981 */ /* 0x000ee8000c1e1100 */
        /* <DEDUP_REMOVED lines=8> */
[C---:B---3--:R-:W-:Y:S02]  /*12830*/  PRMT R17, R20.reuse, 0x8880, RZ ;  /* 0x0000888014117816 */ /* 0x048fe400000000ff */
        /* <DEDUP_REMOVED lines=21> */
[----:B------:R-:W-:Y:S01]  /*12990*/  R2UR UR4, R64 ;  /* 0x00000000400472ca */ /* 0x000fe200000e0000 */
[----:B------:R-:W0:Y:S01]  /*129a0*/  LDC.64 R20, c[0x3][R37+0x4e20] ;  /* 0x00d3880025147b82 */ /* 0x000e220000000a00 */
[C---:B------:R-:W-:Y:S02]  /*129b0*/  R2UR UR5, R65.reuse ;  /* 0x00000000410572ca */ /* 0x040fe400000e0000 */
[----:B------:R-:W-:Y:S02]  /*129c0*/  LEA R43, R16, 0x10000, 0x3 ;  /* 0x00010000102b7811 */ /* 0x000fe400078e18ff */
[C---:B------:R-:W-:Y:S02]  /*129d0*/  R2UR UR8, R64.reuse ;  /* 0x00000000400872ca */ /* 0x040fe400000e0000 */
[----:B------:R-:W-:Y:S01]  /*129e0*/  R2UR UR9, R65 ;  /* 0x00000000410972ca */ /* 0x000fe200000e0000 */
[----:B------:R-:W0:Y:S01]  /*129f0*/  LDC.64 R16, c[0x3][R43+-0x4a38] ;  /* 0x00ed72002b107b82 */ /* 0x000e220000000a00 */
[----:B------:R-:W-:-:S02]  /*12a00*/  R2UR UR10, R64 ;  /* 0x00000000400a72ca */ /* 0x000fc400000e0000 */
[C---:B------:R-:W-:Y:S02]  /*12a10*/  R2UR UR11, R65.reuse ;  /* 0x00000000410b72ca */ /* 0x040fe400000e0000 */
[C---:B------:R-:W-:Y:S01]  /*12a20*/  R2UR UR6, R64.reuse ;  /* 0x00000000400672ca */ /* 0x040fe200000e0000 */
[----:B------:R-:W2:Y:S01]  /*12a30*/  LDG.E.64 R24, desc[UR4][R58.64+0x28b8] ;  /* 0x0028b8043a187981 */ /* 0x000ea2000c1e1b00 */
[C---:B------:R-:W-:Y:S01]  /*12a40*/  R2UR UR7, R65.reuse ;  /* 0x00000000410772ca */ /* 0x040fe200000e0000 */
[----:B------:R-:W3:Y:S01]  /*12a50*/  LDC.64 R22, c[0x3][R44+0x5a38] ;  /* 0x00d68e002c167b82 */ /* 0x000ee20000000a00 */
[----:B------:R-:W-:Y:S01]  /*12a60*/  R2UR UR12, R64 ;  /* 0x00000000400c72ca */ /* 0x000fe200000e0000 */
[----:B------:R-:W5:Y:S01]  /*12a70*/  LDG.E.64 R26, desc[UR4][R58.64+0x28b0] ;  /* 0x0028b0043a1a7981 */ /* 0x000f62000c1e1b00 */
[----:B------:R-:W-:Y:S01]  /*12a80*/  R2UR UR13, R65 ;  /* 0x00000000410d72ca */ /* 0x000fe200000e0000 */
[----:B0-----:R-:W-:-:S08]  /*12a90*/  DADD R20, R16, R20 ;  /* 0x0000000010147229 */ /* 0x001fd00000000014 */
[----:B---3--:R-:W-:Y:S01]  /*12aa0*/  DADD R20, R20, R22 ;  /* 0x0000000014147229 */ /* 0x008fe20000000016 */
[----:B------:R-:W3:Y:S06]  /*12ab0*/  LDG.E.64 R22, desc[UR6][R58.64+0x28c0] ;  /* 0x0028c0063a167981 */ /* 0x000eec000c1e1b00 */
[----:B------:R0:W-:Y:S04]  /*12ac0*/  STG.E.64 desc[UR4][R58.64+0x2918], R20 ;  /* 0x002918143a007986 */ /* 0x0001e8000c101b04 */
[----:B------:R-:W4:Y:S04]  /*12ad0*/  LDG.E.S8 R17, desc[UR8][R10.64] ;  /* 0x000000080a117981 */ /* 0x000f28000c1e1300 */
[----:B------:R-:W4:Y:S04]  /*12ae0*/  LDG.E.S8 R42, desc[UR10][R10.64+-0x1] ;  /* 0xffffff0a0a2a7981 */ /* 0x000f28000c1e1300 */
[----:B------:R-:W2:Y:S04]  /*12af0*/  LDG.E.S8 R16, desc[UR6][R12.64] ;  /* 0x000000060c107981 */ /* 0x000ea8000c1e1300 */
[----:B------:R-:W5:Y:S01]  /*12b00*/  LDG.E.S8 R41, desc[UR12][R12.64+-0x1] ;  /* 0xffffff0c0c297981 */ /* 0x000f62000c1e1300 */
[----:B------:R-:W-:Y:S01]  /*12b10*/  BSSY.RECONVERGENT B4, `(.L_x_300) ;  /* 0x000002f000047945 */ /* 0x000fe20003800200 */
[--C-:B----4-:R-:W-:Y:S01]  /*12b20*/  PRMT R37, R42, 0x5410, R17.reuse ;  /* 0x000054102a257816 */ /* 0x110fe20000000011 */
[----:B--2---:R-:W-:-:S04]  /*12b30*/  IMAD R40, R16, 0x5, R17 ;  /* 0x0000000510287824 */ /* 0x004fc800078e0211 */
        /* <DEDUP_REMOVED lines=44> */
.L_x_301:
[----:B------:R-:W-:Y:S05]  /*12e00*/  BSYNC.RECONVERGENT B4 ;  /* 0x0000000000047941 */ /* 0x000fea0003800200 */
.L_x_300:
        /* <DEDUP_REMOVED lines=27> */
.L_x_304:
[----:B------:R-:W-:Y:S05]  /*12fc0*/  BSYNC.RECONVERGENT B4 ;  /* 0x0000000000047941 */ /* 0x000fea0003800200 */
.L_x_303:
        /* <DEDUP_REMOVED lines=19> */
.L_x_302:
        /* <DEDUP_REMOVED lines=14> */
.L_x_299:
        /* <DEDUP_REMOVED lines=13> */
[----:B------:R-:W3:Y:S10]  /*132b0*/  LDG.E.64 R26, desc[UR4][R58.64+0x28b0] ;  /* 0x0028b0043a1a7981 */ /* 0x000ef4000c1e1b00 */
[----:B------:R-:W5:Y:S01]  /*132c0*/  LDG.E.64 R22, desc[UR6][R58.64+0x28c0] ;  /* 0x0028c0063a167981 */ /* 0x000f62000c1e1b00 */
[----:B0-----:R-:W-:-:S07]  /*132d0*/  DADD R20, R20, R16 ;  /* 0x0000000014147229 */ /* 0x001fce0000000010 */
[----:B------:R0:W-:Y:S04]  /*132e0*/  STG.E.64 desc[UR4][R58.64+0x2918], R20 ;  /* 0x002918143a007986 */ /* 0x0001e8000c101b04 */
[----:B------:R-:W4:Y:S04]  /*132f0*/  LDG.E.S8 R17, desc[UR8][R10.64] ;  /* 0x000000080a117981 */ /* 0x000f28000c1e1300 */
[----:B------:R-:W4:Y:S04]  /*13300*/  LDG.E.S8 R40, desc[UR10][R10.64+-0x1] ;  /* 0xffffff0a0a287981 */ /* 0x000f28000c1e1300 */
[----:B------:R-:W2:Y:S01]  /*13310*/  LDG.E.S8 R16, desc[UR6][R12.64] ;  /* 0x000000060c107981 */ /* 0x000ea2000c1e1300 */
[----:B------:R-:W-:Y:S01]  /*13320*/  BSSY.RECONVERGENT B4, `(.L_x_306) ;  /* 0x000002a000047945 */ /* 0x000fe20003800200 */
[--C-:B----4-:R-:W-:Y:S01]  /*13330*/  PRMT R37, R40, 0x5410, R17.reuse ;  /* 0x0000541028257816 */ /* 0x110fe20000000011 */
[----:B--2---:R-:W-:-:S04]  /*13340*/  IMAD R17, R16, 0x5, R17 ;  /* 0x0000000510117824 */ /* 0x004fc800078e0211 */
[----:B------:R-:W-:Y:S01]  /*13350*/  IDP.2A.LO.S16.U8 R41, R37, R45, R16 ;  /* 0x0000002d25297226 */ /* 0x000fe20000001210 */
[----:B------:R-:W-:-:S03]  /*13360*/  LEA R42, R17, 0x10000, 0x3 ;  /* 0x00010000112a7811 */ /* 0x000fc600078e18ff */
[----:B------:R-:W-:Y:S01]  /*13370*/  IMAD R0, R41, 0x8, R0 ;  /* 0x0000000829007824 */ /* 0x000fe200078e0200 */
        /* <DEDUP_REMOVED lines=36> */
.L_x_307:
[----:B------:R-:W-:Y:S05]  /*135c0*/  BSYNC.RECONVERGENT B4 ;  /* 0x0000000000047941 */ /* 0x000fea0003800200 */
.L_x_306:
        /* <DEDUP_REMOVED lines=27> */
.L_x_310:
[----:B------:R-:W-:Y:S05]  /*13780*/  BSYNC.RECONVERGENT B4 ;  /* 0x0000000000047941 */ /* 0x000fea0003800200 */
.L_x_309:
        /* <DEDUP_REMOVED lines=19> */
.L_x_308:
        /* <DEDUP_REMOVED lines=14> */
.L_x_298:
        /* <DEDUP_REMOVED lines=21> */
.L_x_311:
        /* <DEDUP_REMOVED lines=11> */
[----:B------:R-:W3:Y:S07]  /*13ba0*/  LDG.E.64 R26, desc[UR4][R58.64+0x28b0] ;  /* 0x0028b0043a1a7981 */ /* 0x000eee000c1e1b00 */
[----:B------:R-:W5:Y:S01]  /*13bb0*/  LDG.E.64 R22, desc[UR6][R58.64+0x28c0] ;  /* 0x0028c0063a167981 */ /* 0x000f62000c1e1b00 */
[----:B0-----:R-:W-:-:S07]  /*13bc0*/  DADD R20, R20, R16 ;  /* 0x0000000014147229 */ /* 0x001fce0000000010 */
[----:B------:R0:W-:Y:S04]  /*13bd0*/  STG.E.64 desc[UR4][R58.64+0x2918], R20 ;  /* 0x002918143a007986 */ /* 0x0001e8000c101b04 */
[----:B------:R-:W4:Y:S04]  /*13be0*/  LDG.E.U8 R16, desc[UR8][R10.64] ;  /* 0x000000080a107981 */ /* 0x000f28000c1e1100 */
[----:B------:R-:W2:Y:S04]  /*13bf0*/  LDG.E.S8 R0, desc[UR6][R12.64] ;  /* 0x000000060c007981 */ /* 0x000ea8000c1e1300 */
[----:B------:R-:W3:Y:S01]  /*13c00*/  LDG.E.S8 R17, desc[UR4][R12.64+-0x1] ;  /* 0xffffff040c117981 */ /* 0x000ee2000c1e1300 */
[----:B------:R-:W-:Y:S01]  /*13c10*/  BSSY.RECONVERGENT B4, `(.L_x_312) ;  /* 0x000002c000047945 */ /* 0x000fe20003800200 */
[----:B----4-:R-:W-:-:S02]  /*13c20*/  PRMT R41, R16, 0x8880, RZ ;  /* 0x0000888010297816 */ /* 0x010fc400000000ff */
[----:B------:R-:W-:-:S03]  /*13c30*/  PRMT R37, R16, 0x8880, RZ ;  /* 0x0000888010257816 */ /* 0x000fc600000000ff */
[----:B--2---:R-:W-:-:S04]  /*13c40*/  IMAD R0, R0, 0x5, R41 ;  /* 0x0000000500007824 */ /* 0x004fc800078e0229 */
[----:B------:R-:W-:Y:S01]  /*13c50*/  IMAD R16, R37, 0x18, R0 ;  /* 0x0000001825107824 */ /* 0x000fe200078e0200 */
[----:B------:R-:W-:-:S03]  /*13c60*/  LEA R37, R0, 0x10000, 0x3 ;  /* 0x0001000000257811 */ /* 0x000fc600078e18ff */
[----:B---3--:R-:W-:-:S04]  /*13c70*/  IMAD.IADD R16, R17, 0x1, R16 ;  /* 0x0000000111107824 */ /* 0x008fc800078e0210 */
[----:B------:R-:W-:Y:S02]  /*13c80*/  IMAD.SHL.U32 R0, R16, 0x8, RZ ;  /* 0x0000000810007824 */ /* 0x000fe400078e00ff */
        /* <DEDUP_REMOVED lines=36> */
.L_x_313:
[----:B------:R-:W-:Y:S05]  /*13ed0*/  BSYNC.RECONVERGENT B4 ;  /* 0x0000000000047941 */ /* 0x000fea0003800200 */
.L_x_312:
        /* <DEDUP_REMOVED lines=27> */
.L_x_316:
[----:B------:R-:W-:Y:S05]  /*14090*/  BSYNC.RECONVERGENT B4 ;  /* 0x0000000000047941 */ /* 0x000fea0003800200 */
.L_x_315:
        /* <DEDUP_REMOVED lines=19> */
.L_x_314:
        /* <DEDUP_REMOVED lines=13> */
.L_x_305:
[----:B------:R-:W-:Y:S05]  /*142a0*/  BSYNC.RECONVERGENT B2 ;  /* 0x0000000000027941 */ /* 0x000fea0003800200 */
.L_x_297:
[C---:B------:R-:W-:Y:S02]  /*142b0*/  R2UR UR4, R64.reuse ;  /* 0x00000000400472ca */ /* 0x040fe400000e0000 */
[C---:B------:R-:W-:Y:S02]  /*142c0*/  R2UR UR5, R65.reuse ;  /* 0x00000000410572ca */ /* 0x040fe400000e0000 */
[----:B------:R-:W-:Y:S02]  /*142d0*/  R2UR UR6, R64 ;  /* 0x00000000400672ca */ /* 0x000fe400000e0000 */
[----:B------:R-:W-:-:S09]  /*142e0*/  R2UR UR7, R65 ;  /* 0x00000000410772ca */ /* 0x000fd200000e0000 */
[----:B------:R-:W2:Y:S04]  /*142f0*/  LDG.E.S8 R0, desc[UR4][R12.64] ;  /* 0x000000040c007981 */ /* 0x000ea8000c1e1300 */
[----:B0-234-:R-:W2:Y:S01]  /*14300*/  LDG.E.S8 R15, desc[UR6][R10.64] ;  /* 0x000000060a0f7981 */ /* 0x01dea2000c1e1300 */
[----:B------:R-:W-:Y:S02]  /*14310*/  R2UR UR8, R64 ;  /* 0x00000000400872ca */ /* 0x000fe400000e0000 */
[----:B------:R-:W-:Y:S01]  /*14320*/  R2UR UR9, R65 ;  /* 0x00000000410972ca */ /* 0x000fe200000e0000 */
[----:B--2---:R-:W-:-:S05]  /*14330*/  IMAD R0, R0, 0x5, R15 ;  /* 0x0000000500007824 */ /* 0x004fca00078e020f */
        /* <DEDUP_REMOVED lines=29> */
.L_x_318:
[----:B------:R-:W-:Y:S05]  /*14510*/  BSYNC.RECONVERGENT B2 ;  /* 0x0000000000027941 */ /* 0x000fea0003800200 */
.L_x_317:
        /* <DEDUP_REMOVED lines=26> */
.L_x_319:
[C---:B------:R-:W-:Y:S02]  /*146c0*/  R2UR UR6, R64.reuse ;  /* 0x00000000400672ca */ /* 0x040fe400000e0000 */
[C---:B------:R-:W-:Y:S02]  /*146d0*/  R2UR UR7, R65.reuse ;  /* 0x00000000410772ca */ /* 0x040fe400000e0000 */
[----:B------:R-:W-:Y:S02]  /*146e0*/  R2UR UR4, R64 ;  /* 0x00000000400472ca */ /* 0x000fe400000e0000 */
[----:B------:R-:W-:-:S09]  /*146f0*/  R2UR UR5, R65 ;  /* 0x00000000410572ca */ /* 0x000fd200000e0000 */
[----:B------:R2:W-:Y:S04]  /*14700*/  STG.E.64 desc[UR6][R58.64+0x28f8], R16 ;  /* 0x0028f8103a007986 */ /* 0x0005e8000c101b06 */
[----:B------:R2:W-:Y:S02]  /*14710*/  STG.E.64 desc[UR4][R58.64+0x28f0], R14 ;  /* 0x0028f00e3a007986 */ /* 0x0005e4000c101b04 */
.L_x_296:
[----:B------:R-:W-:Y:S05]  /*14720*/  BSYNC.RECONVERGENT B3 ;  /* 0x0000000000037941 */ /* 0x000fea0003800200 */
.L_x_294:
[----:B0-23--:R-:W0:Y:S01]  /*14730*/  LDC.64 R16, c[0x0][0x3c0] ;  /* 0x0000f000ff107b82 */ /* 0x00de220000000a00 */
[----:B------:R-:W-:Y:S01]  /*14740*/  VIADD R35, R33, 0xffffffff ;  /* 0xffffffff21237836 */ /* 0x000fe20000000000 */
[----:B------:R-:W-:Y:S01]  /*14750*/  R2UR UR4, R64 ;  /* 0x00000000400472ca */ /* 0x000fe200000e0000 */
[----:B------:R-:W-:Y:S01]  /*14760*/  IMAD R30, R3, 0x533, R32 ;  /* 0x00000533031e7824 */ /* 0x000fe200078e0220 */
[----:B------:R-:W-:Y:S01]  /*14770*/  R2UR UR5, R65 ;  /* 0x00000000410572ca */ /* 0x000fe200000e0000 */
[----:B------:R-:W-:Y:S02]  /*14780*/  IMAD R31, R36, R35, RZ ;  /* 0x00000023241f7224 */ /* 0x000fe400078e02ff */
[----:B------:R-:W-:-:S04]  /*14790*/  VIADD R30, R30, 0x270 ;  /* 0x000002701e1e7836 */ /* 0x000fc80000000000 */
[----:B------:R-:W-:-:S04]  /*147a0*/  IMAD.IADD R29, R31, 0x1, R30 ;  /* 0x000000011f1d7824 */ /* 0x000fc800078e021e */
[----:B0-----:R-:W-:-:S05]  /*147b0*/  IMAD.WIDE R28, R29, 0x8, R16 ;  /* 0x000000081d1c7825 */ /* 0x001fca00078e0210 */
[----:B------:R-:W2:Y:S01]  /*147c0*/  LDG.E.64 R22, desc[UR4][R28.64] ;  /* 0x000000041c167981 */ /* 0x000ea2000c1e1b00 */
[----:B-----5:R-:W-:Y:S01]  /*147d0*/  IMAD.MOV.U32 R27, RZ, RZ, R15 ;  /* 0x000000ffff1b7224 */ /* 0x020fe200078e000f */
[----:B------:R-:W-:Y:S01]  /*147e0*/  BSSY.RELIABLE B2, `(.L_x_320) ;  /* 0x0000021000027945 */ /* 0x000fe20003800100 */
[----:B------:R-:W-:Y:S02]  /*147f0*/  IMAD.MOV.U32 R20, RZ, RZ, -0x771c970f ;  /* 0x88e368f1ff147424 */ /* 0x000fe400078e00ff */
[----:B------:R-:W-:Y:S01]  /*14800*/  IMAD.MOV.U32 R21, RZ, RZ, 0x3ee4f8b5 ;  /* 0x3ee4f8b5ff157424 */ /* 0x000fe200078e00ff */
[C-C-:B--2---:R-:W-:Y:S01]  /*14810*/  DSETP.MAX.AND P1, P2, |R22|.reuse, |R14|.reuse, PT ;  /* 0x4000000e1600722a */ /* 0x144fe20003a2f200 */
[----:B------:R-:W-:Y:S01]  /*14820*/  IMAD.MOV.U32 R0, RZ, RZ, R23 ;  /* 0x000000ffff007224 */ /* 0x000fe200078e0017 */
[----:B------:R-:W-:Y:S01]  /*14830*/  DADD R24, R22, -R14 ;  /* 0x0000000016187229 */ /* 0x000fe2000000080e */
[----:B------:R-:W-:-:S03]  /*14840*/  IMAD.MOV.U32 R15, RZ, RZ, 0x41cdcd64 ;  /* 0x41cdcd64ff0f7424 */ /* 0x000fc600078e00ff */
[----:B------:R-:W-:Y:S02]  /*14850*/  FSEL R37, |R0|, |R27|, P1 ;  /* 0x4000001b00257208 */ /* 0x000fe40000800200 */
[----:B------:R-:W-:Y:S01]  /*14860*/  SEL R22, R22, R14, P1 ;  /* 0x0000000e16167207 */ /* 0x000fe20000800000 */
[----:B------:R-:W-:Y:S01]  /*14870*/  IMAD.MOV.U32 R14, RZ, RZ, -0x800000 ;  /* 0xff800000ff0e7424 */ /* 0x000fe200078e00ff */
[----:B------:R-:W-:-:S04]  /*14880*/  DSETP.GEU.AND P0, PT, |R24|, R20, PT ;  /* 0x000000141800722a */ /* 0x000fc80003f0e200 */
[----:B------:R-:W-:-:S05]  /*14890*/  @P2 LOP3.LUT R37, R27, 0x80000, RZ, 0xfc, !PT ;  /* 0x000800001b252812 */ /* 0x000fca00078efcff */
[----:B------:R-:W-:-:S06]  /*148a0*/  IMAD.MOV.U32 R23, RZ, RZ, R37 ;  /* 0x000000ffff177224 */ /* 0x000fcc00078e0025 */
[----:B------:R-:W-:-:S14]  /*148b0*/  DSETP.GT.OR P0, PT, R22, R14, P0 ;  /* 0x0000000e1600722a */ /* 0x000fdc0000704400 */
[----:B------:R-:W-:Y:S05]  /*148c0*/  @P0 BRA `(.L_x_321) ;  /* 0x0000000000480947 */ /* 0x000fea0003800000 */
[C---:B------:R-:W-:Y:S02]  /*148d0*/  R2UR UR4, R64.reuse ;  /* 0x00000000400472ca */ /* 0x040fe400000e0000 */
[C---:B------:R-:W-:Y:S02]  /*148e0*/  R2UR UR5, R65.reuse ;  /* 0x00000000410572ca */ /* 0x040fe400000e0000 */
[----:B------:R-:W-:Y:S02]  /*148f0*/  R2UR UR6, R64 ;  /* 0x00000000400672ca */ /* 0x000fe400000e0000 */
[----:B------:R-:W-:-:S09]  /*14900*/  R2UR UR7, R65 ;  /* 0x00000000410772ca */ /* 0x000fd200000e0000 */
[----:B------:R-:W2:Y:S04]  /*14910*/  LDG.E.64 R22, desc[UR4][R28.64+-0x1388] ;  /* 0xffec78041c167981 */ /* 0x000ea8000c1e1b00 */
[----:B------:R-:W3:Y:S01]  /*14920*/  LDG.E.64 R26, desc[UR6][R58.64+0x28f8] ;  /* 0x0028f8063a1a7981 */ /* 0x000ee2000c1e1b00 */
[----:B--2---:R-:W-:Y:S01]  /*14930*/  IMAD.MOV.U32 R0, RZ, RZ, R23 ;  /* 0x000000ffff007224 */ /* 0x004fe200078e0017 */
[C-C-:B---3--:R-:W-:Y:S01]  /*14940*/  DSETP.MAX.AND P0, P1, |R22|.reuse, |R26|.reuse, PT ;  /* 0x4000001a1600722a */ /* 0x148fe2000390f200 */
[----:B------:R-:W-:Y:S01]  /*14950*/  IMAD.MOV.U32 R37, RZ, RZ, R27 ;  /* 0x000000ffff257224 */ /* 0x000fe200078e001b */
[----:B------:R-:W-:-:S04]  /*14960*/  DADD R24, R22, -R26 ;  /* 0x0000000016187229 */ /* 0x000fc8000000081a */
[----:B------:R-:W-:Y:S02]  /*14970*/  FSEL R39, |R0|, |R37|, P0 ;  /* 0x4000002500277208 */ /* 0x000fe40000000200 */
[----:B------:R-:W-:Y:S02]  /*14980*/  SEL R22, R22, R26, P0 ;  /* 0x0000001a16167207 */ /* 0x000fe40000000000 */
[----:B------:R-:W-:-:S04]  /*14990*/  DSETP.GEU.AND P0, PT, |R24|, R20, PT ;  /* 0x000000141800722a */ /* 0x000fc80003f0e200 */
[----:B------:R-:W-:-:S05]  /*149a0*/  @P1 LOP3.LUT R39, R37, 0x80000, RZ, 0xfc, !PT ;  /* 0x0008000025271812 */ /* 0x000fca00078efcff */
[----:B------:R-:W-:-:S06]  /*149b0*/  IMAD.MOV.U32 R23, RZ, RZ, R39 ;  /* 0x000000ffff177224 */ /* 0x000fcc00078e0027 */
[----:B------:R-:W-:-:S14]  /*149c0*/  DSETP.LEU.AND P1, PT, R22, R14, PT ;  /* 0x0000000e1600722a */ /* 0x000fdc0003f2b000 */
[----:B------:R-:W-:Y:S05]  /*149d0*/  @!P0 BREAK.RELIABLE P1, B2 ;  /* 0x0000000000028942 */ /* 0x000fea0000800100 */
[----:B------:R-:W-:Y:S05]  /*149e0*/  @!P0 BRA P1, `(.L_x_322) ;  /* 0x0000003400788947 */ /* 0x000fea0000800000 */
.L_x_321:
[----:B------:R-:W-:Y:S05]  /*149f0*/  BSYNC.RELIABLE B2 ;  /* 0x0000000000027941 */ /* 0x000fea0003800100 */
.L_x_320:
[----:B------:R-:W-:Y:S01]  /*14a00*/  VIMNMX R0, PT, PT, R33, R32, PT ;  /* 0x0000002021007248 */ /* 0x000fe20003fe0100 */
[----:B------:R-:W-:Y:S01]  /*14a10*/  BSSY.RECONVERGENT B2, `(.L_x_323) ;  /* 0x0000045000027945 */ /* 0x000fe20003800200 */
[----:B------:R-:W-:Y:S02]  /*14a20*/  R2UR UR4, R64 ;  /* 0x00000000400472ca */ /* 0x000fe400000e0000 */
[----:B------:R-:W-:Y:S02]  /*14a30*/  R2UR UR5, R65 ;  /* 0x00000000410572ca */ /* 0x000fe400000e0000 */
[----:B------:R-:W-:Y:S02]  /*14a40*/  ISETP.GE.AND P1, PT, R0, 0x2, PT ;  /* 0x000000020000780c */ /* 0x000fe40003f26270 */
[----:B------:R-:W-:-:S09]  /*14a50*/  PLOP3.LUT P0, PT, PT, PT, PT, 0x80, 0x8 ;  /* 0x000000000008781c */ /* 0x000fd20003f0f070 */
[----:B------:R0:W-:Y:S02]  /*14a60*/  STG.E desc[UR4][R60.64+0x1ac], RZ ;  /* 0x0001acff3c007986 */ /* 0x0001e4000c101904 */
[----:B------:R-:W-:Y:S05]  /*14a70*/  @!P1 BRA `(.L_x_324) ;  /* 0x0000000000f89947 */ /* 0x000fea0003800000 */
[C---:B------:R-:W-:Y:S02]  /*14a80*/  R2UR UR10, R64.reuse ;  /* 0x00000000400a72ca */ /* 0x040fe400000e0000 */
[C---:B------:R-:W-:Y:S02]  /*14a90*/  R2UR UR11, R65.reuse ;  /* 0x00000000410b72ca */ /* 0x040fe400000e0000 */
[C---:B------:R-:W-:Y:S02]  /*14aa0*/  R2UR UR8, R64.reuse ;  /* 0x00000000400872ca */ /* 0x040fe400000e0000 */
[C---:B------:R-:W-:Y:S02]  /*14ab0*/  R2UR UR9, R65.reuse ;  /* 0x00000000410972ca */ /* 0x040fe400000e0000 */
[----:B------:R-:W-:Y:S02]  /*14ac0*/  R2UR UR6, R64 ;  /* 0x00000000400672ca */ /* 0x000fe400000e0000 */
[----:B------:R-:W-:-:S02]  /*14ad0*/  R2UR UR7, R65 ;  /* 0x00000000410772ca */ /* 0x000fc400000e0000 */
[----:B------:R-:W-:Y:S02]  /*14ae0*/  IADD3 R22, P0, PT, R33, R62, RZ ;  /* 0x0000003e21167210 */ /* 0x000fe40007f1e0ff */
[----:B------:R-:W-:Y:S01]  /*14af0*/  R2UR UR4, R64 ;  /* 0x00000000400472ca */ /* 0x000fe200000e0000 */
[----:B------:R-:W2:Y:S01]  /*14b00*/  LDG.E.U8 R24, desc[UR10][R10.64+-0x1] ;  /* 0xffffff0a0a187981 */ /* 0x000ea2000c1e1100 */
[----:B------:R-:W-:Y:S01]  /*14b10*/  R2UR UR5, R65 ;  /* 0x00000000410572ca */ /* 0x000fe200000e0000 */
[----:B------:R-:W-:Y:S02]  /*14b20*/  IMAD.X R23, RZ, RZ, R63, P0 ;  /* 0x000000ffff177224 */ /* 0x000fe400000e063f */
[----:B------:R-:W3:Y:S04]  /*14b30*/  LDG.E.U8 R13, desc[UR8][R12.64] ;  /* 0x000000080c0d7981 */ /* 0x000ee8000c1e1100 */
[----:B------:R-:W3:Y:S06]  /*14b40*/  LDG.E.U8 R22, desc[UR6][R22.64+-0x1] ;  /* 0xffffff0616167981 */ /* 0x000eec000c1e1100 */
[----:B------:R-:W5:Y:S01]  /*14b50*/  LDG.E.S8 R0, desc[UR4][R10.64] ;  /* 0x000000040a007981 */ /* 0x000f62000c1e1300 */
[----:B------:R-:W-:Y:S01]  /*14b60*/  UMOV UR4, 0x57d19 ;  /* 0x00057d1900047882 */ /* 0x000fe20000000000 */
[----:B--2---:R-:W-:-:S02]  /*14b70*/  PRMT R25, R24, 0x3340, RZ ;  /* 0x0000334018197816 */ /* 0x004fc400000000ff */
[----:B---3--:R-:W-:-:S04]  /*14b80*/  PRMT R24, R13, 0x3340, R22 ;  /* 0x000033400d187816 */ /* 0x008fc80000000016 */
[----:B------:R-:W-:-:S05]  /*14b90*/  PRMT R25, R24, 0x5410, R25 ;  /* 0x0000541018197816 */ /* 0x000fca0000000019 */
[----:B-----5:R-:W-:Y:S01]  /*14ba0*/  IDP.4A.S8.U8 R0, R25, UR4, R0 ;  /* 0x0000000419007c26 */ /* 0x020fe20008000200 */
[----:B------:R-:W-:-:S04]  /*14bb0*/  UMOV UR4, 0x448 ;  /* 0x0000044800047882 */ /* 0x000fc80000000000 */
[----:B------:R-:W-:-:S04]  /*14bc0*/  LEA R0, R0, UR4, 0x3 ;  /* 0x0000000400007c11 */ /* 0x000fc8000f8e18ff */
[----:B------:R-:W2:Y:S01]  /*14bd0*/  LDC.64 R12, c[0x3][R0] ;  /* 0x00c00000000c7b82 */ /* 0x000ea20000000a00 */
[----:B------:R-:W-:Y:S02]  /*14be0*/  IADD3 R24, PT, PT, R30, R31, -R36 ;  /* 0x0000001f1e187210 */ /* 0x000fe40007ffe824 */
[----:B------:R-:W-:-:S03]  /*14bf0*/  R2UR UR4, R64 ;  /* 0x00000000400472ca */ /* 0x000fc600000e0000 */
[----:B------:R-:W-:-:S04]  /*14c00*/  VIADD R11, R24, 0xffffffff ;  /* 0xffffffff180b7836 */ /* 0x000fc80000000000 */
[----:B------:R-:W-:-:S06]  /*14c10*/  IMAD.WIDE R16, R11, 0x8, R16 ;  /* 0x000000080b107825 */ /* 0x000fcc00078e0210 */
[----:B--2---:R2:W-:Y:S04]  /*14c20*/  STG.E.64 desc[UR4][R58.64+0x2990], R12 ;  /* 0x0029900c3a007986 */ /* 0x0045e8000c101b04 */
[----:B------:R-:W3:Y:S04]  /*14c30*/  LDG.E.64 R16, desc[UR8][R16.64] ;  /* 0x0000000810107981 */ /* 0x000ee8000c1e1b00 */
[----:B------:R-:W5:Y:S01]  /*14c40*/  LDG.E.64 R10, desc[UR6][R28.64] ;  /* 0x000000061c0a7981 */ /* 0x000f62000c1e1b00 */
[----:B---3--:R-:W-:-:S08]  /*14c50*/  DADD R22, R12, R16 ;  /* 0x000000000c167229 */ /* 0x008fd00000000010 */
[C-C-:B-----5:R-:W-:Y:S01]  /*14c60*/  DSETP.MAX.AND P0, P2, |R10|.reuse, |R22|.reuse, PT ;  /* 0x400000160a00722a */ /* 0x160fe20003a0f200 */
[----:B------:R-:W-:Y:S01]  /*14c70*/  IMAD.MOV.U32 R26, RZ, RZ, R11 ;  /* 0x000000ffff1a7224 */ /* 0x000fe200078e000b */
[----:B------:R-:W-:Y:S01]  /*14c80*/  DADD R24, R10, -R22 ;  /* 0x000000000a187229 */ /* 0x000fe20000000816 */
[----:B------:R-:W-:-:S05]  /*14c90*/  IMAD.MOV.U32 R11, RZ, RZ, R23 ;  /* 0x000000ffff0b7224 */ /* 0x000fca00078e0017 */
[----:B------:R-:W-:-:S06]  /*14ca0*/  FSEL R27, |R26|, |R11|, P0 ;  /* 0x4000000b1a1b7208 */ /* 0x000fcc0000000200 */
[----:B------:R-:W-:Y:S01]  /*14cb0*/  @P2 LOP3.LUT R27, R11, 0x80000, RZ, 0xfc, !PT ;  /* 0x000800000b1b2812 */ /* 0x000fe200078efcff */
[----:B------:R-:W-:Y:S01]  /*14cc0*/  DSETP.GEU.AND P1, PT, |R24|, R20, PT ;  /* 0x000000141800722a */ /* 0x000fe20003f2e200 */
[----:B------:R-:W-:-:S03]  /*14cd0*/  SEL R10, R10, R22, P0 ;  /* 0x000000160a0a7207 */ /* 0x000fc60000000000 */
[----:B------:R-:W-:-:S06]  /*14ce0*/  IMAD.MOV.U32 R11, RZ, RZ, R27 ;  /* 0x000000ffff0b7224 */ /* 0x000fcc00078e001b */
[----:B------:R-:W-:-:S14]  /*14cf0*/  DSETP.LEU.AND P1, PT, R10, R14, !P1 ;  /* 0x0000000e0a00722a */ /* 0x000fdc0004f2b000 */
[----:B------:R-:W-:Y:S01]  /*14d00*/  @!P1 R2UR UR4, R64 ;  /* 0x00000000400492ca */ /* 0x000fe200000e0000 */
[----:B--2---:R-:W2:Y:S01]  /*14d10*/  @P1 LDC.64 R12, c[0x0][0x3c8] ;  /* 0x0000f200ff0c1b82 */ /* 0x004ea20000000a00 */
[----:B------:R-:W-:-:S13]  /*14d20*/  @!P1 R2UR UR5, R65 ;  /* 0x00000000410592ca */ /* 0x000fda00000e0000 */
[----:B------:R-:W3:Y:S01]  /*14d30*/  @!P1 LDG.E R0, desc[UR4][R60.64+0x1ac] ;  /* 0x0001ac043c009981 */ /* 0x000ee2000c1e1900 */
[----:B------:R-:W-:Y:S01]  /*14d40*/  @P1 VIADD R32, R32, 0xffffffff ;  /* 0xffffffff20201836 */ /* 0x000fe20000000000 */
[C---:B------:R-:W-:Y:S01]  /*14d50*/  @P1 R2UR UR4, R64.reuse ;  /* 0x00000000400412ca */ /* 0x040fe200000e0000 */
[----:B------:R-:W-:Y:S01]  /*14d60*/  @P1 IMAD R15, R3, -0x4be, R6 ;  /* 0xfffffb42030f1824 */ /* 0x000fe200078e0206 */
[C---:B------:R-:W-:Y:S02]  /*14d70*/  @P1 R2UR UR5, R65.reuse ;  /* 0x00000000410512ca */ /* 0x040fe400000e0000 */
[C---:B------:R-:W-:Y:S02]  /*14d80*/  @P1 R2UR UR6, R64.reuse ;  /* 0x00000000400612ca */ /* 0x040fe400000e0000 */
[----:B------:R-:W-:Y:S02]  /*14d90*/  @P1 R2UR UR7, R65 ;  /* 0x00000000410712ca */ /* 0x000fe400000e0000 */
[----:B------:R-:W-:-:S02]  /*14da0*/  @P1 R2UR UR8, R64 ;  /* 0x00000000400812ca */ /* 0x000fc400000e0000 */
[----:B------:R-:W-:Y:S02]  /*14db0*/  @P1 R2UR UR9, R65 ;  /* 0x00000000410912ca */ /* 0x000fe400000e0000 */
[----:B------:R-:W-:Y:S01]  /*14dc0*/  @P1 IADD3 R15, PT, PT, R15, 0x19, R32 ;  /* 0x000000190f0f1810 */ /* 0x000fe20007ffe020 */
[----:B------:R-:W-:-:S04]  /*14dd0*/  @P1 IMAD.WIDE R10, R33, 0x4, R60 ;  /* 0x00000004210a1825 */ /* 0x000fc800078e023c */
[----:B--2---:R-:W-:Y:S01]  /*14de0*/  @P1 IMAD.WIDE R12, R15, 0x4, R12 ;  /* 0x000000040f0c1825 */ /* 0x004fe200078e020c */
[----:B------:R2:W-:Y:S03]  /*14df0*/  @P1 STG.E desc[UR4][R10.64+-0x8], R32 ;  /* 0xfffff8200a001986 */ /* 0x0005e6000c101904 */
[----:B------:R-:W-:Y:S01]  /*14e00*/  @P1 IMAD.MOV.U32 R15, RZ, RZ, 0x1 ;  /* 0x00000001ff0f1424 */ /* 0x000fe200078e00ff */
[----:B------:R2:W-:Y:S04]  /*14e10*/  @P1 STG.E desc[UR6][R12.64], R35 ;  /* 0x000000230c001986 */ /* 0x0005e8000c101906 */
[----:B------:R2:W-:Y:S01]  /*14e20*/  @P1 STG.E desc[UR8][R60.64+0x1ac], R15 ;  /* 0x0001ac0f3c001986 */ /* 0x0005e2000c101908 */
[----:B------:R-:W-:Y:S01]  /*14e30*/  @P1 IMAD.MOV.U32 R33, RZ, RZ, R35 ;  /* 0x000000ffff211224 */ /* 0x000fe200078e0023 */
[----:B---3--:R-:W-:-:S02]  /*14e40*/  @!P1 ISETP.EQ.AND P0, PT, R0, RZ, PT ;  /* 0x000000ff0000920c */ /* 0x008fc40003f02270 */
[----:B--2---:R-:W-:-:S13]  /*14e50*/  @P1 PLOP3.LUT P0, PT, PT, PT, PT, 0x8, 0x80 ;  /* 0x000000000080181c */ /* 0x004fda0003f0e170 */
.L_x_324:
[----:B------:R-:W-:Y:S05]  /*14e60*/  BSYNC.RECONVERGENT B2 ;  /* 0x0000000000027941 */ /* 0x000fea0003800200 */
.L_x_323:
[----:B------:R-:W-:Y:S01]  /*14e70*/  R2UR UR4, R64 ;  /* 0x00000000400472ca */ /* 0x000fe200000e0000 */
[----:B------:R-:W-:Y:S01]  /*14e80*/  IMAD.MOV.U32 R11, RZ, RZ, 0x3 ;  /* 0x00000003ff0b7424 */ /* 0x000fe200078e00ff */
[----:B------:R-:W-:Y:S01]  /*14e90*/  R2UR UR5, R65 ;  /* 0x00000000410572ca */ /* 0x000fe200000e0000 */
[----:B------:R-:W-:-:S12]  /*14ea0*/  BSSY.RECONVERGENT B4, `(.L_x_325) ;  /* 0x0000311000047945 */ /* 0x000fd80003800200 */
[----:B------:R2:W-:Y:S01]  /*14eb0*/  STG.E desc[UR4][R60.64+0x1a0], R11 ;  /* 0x0001a00b3c007986 */ /* 0x0005e2000c101904 */
[----:B------:R-:W-:Y:S05]  /*14ec0*/  @!P0 BRA `(.L_x_326) ;  /* 0x0000003000388947 */ /* 0x000fea0003800000 */
[----:B--2---:R-:W-:-:S07]  /*14ed0*/  IMAD.MOV.U32 R11, RZ, RZ, 0x3 ;  /* 0x00000003ff0b7424 */ /* 0x004fce00078e00ff */
.L_x_360:
[----:B------:R-:W-:-:S13]  /*14ee0*/  ISETP.GT.AND P0, PT, R11, 0x20, PT ;  /* 0x000000200b00780c */ /* 0x000fda0003f04270 */
[----:B---34-:R-:W-:Y:S05]  /*14ef0*/  @P0 BRA `(.L_x_326) ;  /* 0x00000030002c0947 */ /* 0x018fea0003800000 */
[----:B------:R-:W-:Y:S01]  /*14f00*/  VIADD R0, R32, 0x1 ;  /* 0x0000000120007836 */ /* 0x000fe20000000000 */
[----:B------:R-:W-:Y:S01]  /*14f10*/  R2UR UR4, R64 ;  /* 0x00000000400472ca */ /* 0x000fe200000e0000 */
[----:B------:R-:W-:Y:S01]  /*14f20*/  VIADD R21, R33, 0xffffffff ;  /* 0xffffffff21157836 */ /* 0x000fe20000000000 */
[C---:B------:R-:W-:Y:S01]  /*14f30*/  R2UR UR5, R65.reuse ;  /* 0x00000000410572ca */ /* 0x040fe200000e0000 */
[----:B------:R-:W-:Y:S01]  /*14f40*/  IMAD.IADD R17, R0, 0x1, -R11 ;  /* 0x0000000100117824 */ /* 0x000fe200078e0a0b */
[----:B------:R-:W-:Y:S01]  /*14f50*/  R2UR UR6, R64 ;  /* 0x00000000400672ca */ /* 0x000fe200000e0000 */
[----:B------:R-:W-:Y:S01]  /*14f60*/  IMAD.MOV.U32 R23, RZ, RZ, R21 ;  /* 0x000000ffff177224 */ /* 0x000fe200078e0015 */
[----:B------:R-:W-:Y:S01]  /*14f70*/  R2UR UR7, R65 ;  /* 0x00000000410772ca */ /* 0x000fe200000e0000 */
[----:B------:R-:W-:Y:S01]  /*14f80*/  IMAD.MOV.U32 R25, RZ, RZ, R17 ;  /* 0x000000ffff197224 */ /* 0x000fe200078e0011 */
[----:B------:R-:W-:Y:S01]  /*14f90*/  ISETP.GT.AND P0, PT, R17, RZ, PT ;  /* 0x000000ff1100720c */ /* 0x000fe20003f04270 */
[----:B------:R-:W2:Y:S01]  /*14fa0*/  LDC.64 R12, c[0x0][0x3c0] ;  /* 0x0000f000ff0c7b82 */ /* 0x000ea20000000a00 */
[----:B------:R-:W-:Y:S01]  /*14fb0*/  IMAD R11, R3, 0x533, R0 ;  /* 0x00000533030b7824 */ /* 0x000fe200078e0200 */
[-C--:B------:R-:W-:Y:S01]  /*14fc0*/  IADD3 R14, P1, PT, R32, R62.reuse, RZ ;  /* 0x0000003e200e7210 */ /* 0x080fe20007f3e0ff */
[C---:B------:R-:W-:Y:S01]  /*14fd0*/  IMAD.IADD R30, R33.reuse, 0x1, R32 ;  /* 0x00000001211e7824 */ /* 0x040fe200078e0220 */
[----:B------:R-:W-:Y:S01]  /*14fe0*/  IADD3 R10, P2, PT, R33, R62, RZ ;  /* 0x0000003e210a7210 */ /* 0x000fe20007f5e0ff */
[----:B------:R-:W-:Y:S01]  /*14ff0*/  IMAD R11, R36, R21, R11 ;  /* 0x00000015240b7224 */ /* 0x000fe200078e020b */
[----:B------:R-:W-:Y:S01]  /*15000*/  BSSY.RECONVERGENT B3, `(.L_x_327) ;  /* 0x00002f4000037945 */ /* 0x000fe20003800200 */
[----:B------:R-:W-:Y:S01]  /*15010*/  VIADD R31, R30, 0xc2d ;  /* 0x00000c2d1e1f7836 */ /* 0x000fe20000000000 */
[----:B------:R-:W-:Y:S01]  /*15020*/  LEA.HI.X.SX32 R15, R32, R63, 0x1, P1 ;  /* 0x0000003f200f7211 */ /* 0x000fe200008f0eff */
[----:B------:R-:W-:-:S02]  /*15030*/  VIADD R11, R11, 0xfffffffe ;  /* 0xfffffffe0b0b7836 */ /* 0x000fc40000000000 */
[----:B------:R-:W-:Y:S01]  /*15040*/  VIADD R30, R30, 0xc4b ;  /* 0x00000c4b1e1e7836 */ /* 0x000fe20000000000 */
[----:B------:R-:W-:Y:S01]  /*15050*/  @!P0 IADD3 R23, PT, PT, R17, -0x1, R21 ;  /* 0xffffffff11178810 */ /* 0x000fe20007ffe015 */
[----:B------:R-:W-:Y:S02]  /*15060*/  @!P0 IMAD.MOV.U32 R25, RZ, RZ, 0x1 ;  /* 0x00000001ff198424 */ /* 0x000fe400078e00ff */
[----:B------:R-:W-:Y:S02]  /*15070*/  @!P0 IMAD.MOV.U32 R17, RZ, RZ, 0x1 ;  /* 0x00000001ff118424 */ /* 0x000fe400078e00ff */
[----:B------:R3:W-:Y:S01]  /*15080*/  STG.E desc[UR4][R60.64+0x1a4], R23 ;  /* 0x0001a4173c007986 */ /* 0x0007e2000c101904 */
[----:B------:R-:W-:-:S03]  /*15090*/  @!P0 IMAD.MOV.U32 R21, RZ, RZ, R23 ;  /* 0x000000ffff158224 */ /* 0x000fc600078e0017 */
[----:B------:R3:W-:Y:S01]  /*150a0*/  STG.E desc[UR6][R60.64+0x1a8], R25 ;  /* 0x0001a8193c007986 */ /* 0x0007e2000c101906 */
[----:B--2---:R-:W-:Y:S01]  /*150b0*/  IMAD.WIDE R12, R11, 0x8, R12 ;  /* 0x000000080b0c7825 */ /* 0x004fe200078e020c */
[----:B---3--:R-:W-:-:S07]  /*150c0*/  LEA.HI.X.SX32 R11, R33, R63, 0x1, P2 ;  /* 0x0000003f210b7211 */ /* 0x008fce00010f0eff */
.L_x_359:
[----:B------:R-:W-:-:S04]  /*150d0*/  ISETP.GE.AND P0, PT, R17, R32, PT ;  /* 0x000000201100720c */ /* 0x000fc80003f06270 */
[----:B------:R-:W-:-:S13]  /*150e0*/  ISETP.LT.OR P0, PT, R21, 0x1, P0 ;  /* 0x000000011500780c */ /* 0x000fda0000701670 */
[----:B--2-4-:R-:W-:Y:S05]  /*150f0*/  @P0 BRA `(.L_x_328) ;  /* 0x0000002c00900947 */ /* 0x014fea0003800000 */
        /* <DEDUP_REMOVED lines=14> */
[----:B------:R-:W3:Y:S04]  /*151e0*/  LDG.E R17, desc[UR8][R60.64+0x1a4] ;  /* 0x0001a4083c117981 */ /* 0x000ee8000c1e1900 */
[----:B------:R-:W5:Y:S01]  /*151f0*/  LDG.E R23, desc[UR10][R60.64+0x1a8] ;  /* 0x0001a80a3c177981 */ /* 0x000f62000c1e1900 */
[----:B------:R-:W-:Y:S01]  /*15200*/  IMAD.MOV.U32 R20, RZ, RZ, 0x0 ;  /* 0x00000000ff147424 */ /* 0x000fe200078e00ff */
[----:B------:R-:W-:Y:S01]  /*15210*/  BSSY.RECONVERGENT B2, `(.L_x_329) ;  /* 0x0000290000027945 */ /* 0x000fe20003800200 */
[----:B------:R-:W-:Y:S01]  /*15220*/  IMAD.MOV.U32 R21, RZ, RZ, -0x3f56d000 ;  /* 0xc0a93000ff157424 */ /* 0x000fe200078e00ff */
[----:B------:R2:W-:Y:S02]  /*15230*/  STG.E.64 desc[UR6][R58.64+0x2918], RZ ;  /* 0x002918ff3a007986 */ /* 0x0005e4000c101b06 */
[----:B------:R-:W-:Y:S02]  /*15240*/  BSSY.RELIABLE B5, `(.L_x_330) ;  /* 0x000000d000057945 */ /* 0x000fe40003800100 */
[----:B------:R2:W-:Y:S01]  /*15250*/  STG.E.64 desc[UR4][R58.64+0x2910], R20 ;  /* 0x002910143a007986 */ /* 0x0005e2000c101b04 */
[----:B---3--:R-:W-:-:S02]  /*15260*/  IMAD.IADD R0, R33, 0x1, -R17 ;  /* 0x0000000121007824 */ /* 0x008fc400078e0a11 */
[----:B-----5:R-:W-:-:S03]  /*15270*/  IMAD.IADD R16, R23, 0x1, -R32 ;  /* 0x0000000117107824 */ /* 0x020fc600078e0a20 */
[----:B------:R-:W-:Y:S02]  /*15280*/  ISETP.EQ.AND P2, PT, R0, 0x1, PT ;  /* 0x000000010000780c */ /* 0x000fe40003f42270 */
[----:B------:R-:W-:-:S13]  /*15290*/  ISETP.GE.AND P1, PT, R16, -0x1, PT ;  /* 0xffffffff1000780c */ /* 0x000fda0003f26270 */
[----:B--2---:R-:W-:Y:S05]  /*152a0*/  @!P1 BRA P2, `(.L_x_331) ;  /* 0x0000000000189947 */ /* 0x004fea0001000000 */
[----:B------:R-:W-:Y:S02]  /*152b0*/  VIADD R0, R23, 0x1 ;  /* 0x0000000117007836 */ /* 0x000fe40000000000 */
[----:B------:R-:W-:-:S03]  /*152c0*/  IMAD.IADD R20, R17, 0x1, -R33 ;  /* 0x0000000111147824 */ /* 0x000fc600078e0a21 */
[----:B------:R-:W-:-:S04]  /*152d0*/  ISETP.NE.AND P1, PT, R32, R0, PT ;  /* 0x000000002000720c */ /* 0x000fc80003f25270 */
[----:B------:R-:W-:-:S13]  /*152e0*/  ISETP.GT.OR P1, PT, R20, -0x2, P1 ;  /* 0xfffffffe1400780c */ /* 0x000fda0000f24670 */
[----:B------:R-:W-:Y:S05]  /*152f0*/  @P1 BREAK.RELIABLE B5 ;  /* 0x0000000000051942 */ /* 0x000fea0003800100 */
[----:B------:R-:W-:Y:S05]  /*15300*/  @P1 BRA `(.L_x_332) ;  /* 0x00000010008c1947 */ /* 0x000fea0003800000 */
.L_x_331:
[----:B------:R-:W-:Y:S05]  /*15310*/  BSYNC.RELIABLE B5 ;  /* 0x0000000000057941 */ /* 0x000fea0003800100 */
.L_x_330:
        /* <DEDUP_REMOVED lines=10> */
[----:B------:R-:W-:Y:S02]  /*153c0*/  VIADD R21, R23, 0x1 ;  /* 0x0000000117157836 */ /* 0x000fe40000000000 */
[----:B------:R-:W-:Y:S02]  /*153d0*/  IMAD.MOV.U32 R28, RZ, RZ, 0x0 ;  /* 0x00000000ff1c7424 */ /* 0x000fe400078e00ff */
[----:B------:R-:W-:Y:S01]  /*153e0*/  IMAD.MOV.U32 R29, RZ, RZ, -0x3f56d000 ;  /* 0xc0a93000ff1d7424 */ /* 0x000fe200078e00ff */
[----:B------:R-:W-:Y:S02]  /*153f0*/  ISETP.NE.OR P1, PT, R32, R21, P1 ;  /* 0x000000152000720c */ /* 0x000fe40000f25670 */
[----:B------:R-:W-:-:S11]  /*15400*/  CS2R R20, SRZ ;  /* 0x0000000000147805 */ /* 0x000fd6000001ff00 */
[----:B------:R-:W-:Y:S05]  /*15410*/  @P1 BREAK.RELIABLE B6 ;  /* 0x0000000000061942 */ /* 0x000fea0003800100 */
[----:B------:R-:W-:Y:S05]  /*15420*/  @P1 BRA `(.L_x_337) ;  /* 0x0000000000c81947 */ /* 0x000fea0003800000 */
.L_x_336:
[----:B------:R-:W-:Y:S05]  /*15430*/  BSYNC.RELIABLE B6 ;  /* 0x0000000000067941 */ /* 0x000fea0003800100 */
.L_x_335:
        /* <DEDUP_REMOVED lines=13> */
[----:B------:R-:W-:-:S03]  /*15510*/  R2UR UR5, R65 ;  /* 0x00000000410572ca */ /* 0x000fc600000e0000 */
[----:B------:R-:W3:Y:S10]  /*15520*/  LDG.E.U8 R20, desc[UR10][R26.64+0x1b] ;  /* 0x00001b0a1a147981 */ /* 0x000ef4000c1e1100 */
[----:B------:R-:W5:Y:S01]  /*15530*/  LDG.E.S8 R16, desc[UR4][R14.64+0x1b] ;  /* 0x00001b040e107981 */ /* 0x000f62000c1e1300 */
[----:B------:R-:W-:Y:S01]  /*15540*/  UMOV UR4, 0x5197d ;  /* 0x0005197d00047882 */ /* 0x000fe20000000000 */
[----:B------:R-:W-:-:S02]  /*15550*/  R2UR UR12, R64 ;  /* 0x00000000400c72ca */ /* 0x000fc400000e0000 */
[C---:B------:R-:W-:Y:S02]  /*15560*/  R2UR UR13, R65.reuse ;  /* 0x00000000410d72ca */ /* 0x040fe400000e0000 */
[----:B------:R-:W-:Y:S02]  /*15570*/  R2UR UR14, R64 ;  /* 0x00000000400e72ca */ /* 0x000fe400000e0000 */
[----:B------:R-:W-:Y:S02]  /*15580*/  R2UR UR15, R65 ;  /* 0x00000000410f72ca */ /* 0x000fe400000e0000 */
[----:B--2---:R-:W-:Y:S02]  /*15590*/  PRMT R0, R0, 0x3340, R21 ;  /* 0x0000334000007816 */ /* 0x004fe40000000015 */
[----:B---3--:R-:W-:-:S04]  /*155a0*/  PRMT R21, R20, 0x3340, RZ ;  /* 0x0000334014157816 */ /* 0x008fc800000000ff */
[----:B------:R-:W-:Y:S02]  /*155b0*/  PRMT R21, R0, 0x5410, R21 ;  /* 0x0000541000157816 */ /* 0x000fe40000000015 */
[----:B------:R-:W-:-:S03]  /*155c0*/  IADD3 R0, PT, PT, R30, -R17, -R23 ;  /* 0x800000111e007210 */ /* 0x000fc60007ffe817 */
[----:B-----5:R-:W-:Y:S01]  /*155d0*/  IDP.4A.S8.U8 R16, R21, UR4, R16 ;  /* 0x0000000415107c26 */ /* 0x020fe20008000210 */
[----:B------:R-:W-:Y:S02]  /*155e0*/  UMOV UR4, 0x448 ;  /* 0x0000044800047882 */ /* 0x000fe40000000000 */
[----:B------:R-:W-:Y:S02]  /*155f0*/  LEA R0, R0, UR4, 0x3 ;  /* 0x0000000400007c11 */ /* 0x000fe4000f8e18ff */
[----:B------:R-:W-:Y:S02]  /*15600*/  LEA R16, R16, UR4, 0x3 ;  /* 0x0000000410107c11 */ /* 0x000fe4000f8e18ff */
[----:B------:R-:W2:Y:S08]  /*15610*/  LDC.64 R20, c[0x3][R0] ;  /* 0x00c0000000147b82 */ /* 0x000eb00000000a00 */
[----:B------:R-:W2:Y:S02]  /*15620*/  LDC.64 R28, c[0x3][R16+0x1388] ;  /* 0x00c4e200101c7b82 */ /* 0x000ea40000000a00 */
[----:B--2---:R-:W-:-:S07]  /*15630*/  DADD R20, R20, R28 ;  /* 0x0000000014147229 */ /* 0x004fce000000001c */
[----:B------:R2:W-:Y:S04]  /*15640*/  STG.E.64 desc[UR6][R58.64+0x2918], R20 ;  /* 0x002918143a007986 */ /* 0x0005e8000c101b06 */
[----:B------:R-:W3:Y:S04]  /*15650*/  LDG.E.U8 R24, desc[UR10][R24.64] ;  /* 0x0000000a18187981 */ /* 0x000ee8000c1e1100 */
[----:B------:R-:W3:Y:S04]  /*15660*/  LDG.E.U8 R29, desc[UR12][R10.64] ;  /* 0x0000000c0a1d7981 */ /* 0x000ee8000c1e1100 */
[----:B------:R-:W5:Y:S04]  /*15670*/  LDG.E.U8 R26, desc[UR14][R26.64+0x1b] ;  /* 0x00001b0e1a1a7981 */ /* 0x000f68000c1e1100 */
[----:B------:R-:W4:Y:S01]  /*15680*/  LDG.E.S8 R22, desc[UR8][R14.64+0x1b] ;  /* 0x00001b080e167981 */ /* 0x000f22000c1e1300 */
[----:B------:R-:W-:Y:S01]  /*15690*/  UMOV UR5, 0x57d19 ;  /* 0x00057d1900057882 */ /* 0x000fe20000000000 */
[----:B---3--:R-:W-:-:S02]  /*156a0*/  PRMT R29, R29, 0x3340, R24 ;  /* 0x000033401d1d7816 */ /* 0x008fc40000000018 */
[----:B-----5:R-:W-:-:S04]  /*156b0*/  PRMT R28, R26, 0x3340, RZ ;  /* 0x000033401a1c7816 */ /* 0x020fc800000000ff */
[----:B------:R-:W-:-:S05]  /*156c0*/  PRMT R29, R29, 0x5410, R28 ;  /* 0x000054101d1d7816 */ /* 0x000fca000000001c */
[----:B----4-:R-:W-:-:S05]  /*156d0*/  IDP.4A.S8.U8 R22, R29, UR5, R22 ;  /* 0x000000051d167c26 */ /* 0x010fca0008000216 */
[----:B------:R-:W-:Y:S01]  /*156e0*/  LEA R22, R22, UR4, 0x3 ;  /* 0x0000000416167c11 */ /* 0x000fe2000f8e18ff */
[----:B------:R-:W3:Y:S08]  /*156f0*/  LDC.64 R28, c[0x3][R0+-0x2d0] ;  /* 0x00ff4c00001c7b82 */ /* 0x000ef00000000a00 */
[----:B------:R-:W3:Y:S01]  /*15700*/  LDC.64 R24, c[0x3][R22] ;  /* 0x00c0000016187b82 */ /* 0x000ee20000000a00 */
[----:B------:R-:W-:-:S02]  /*15710*/  R2UR UR4, R64 ;  /* 0x00000000400472ca */ /* 0x000fc400000e0000 */
[----:B------:R-:W-:Y:S01]  /*15720*/  R2UR UR5, R65 ;  /* 0x00000000410572ca */ /* 0x000fe200000e0000 */
[----:B---3--:R-:W-:-:S12]  /*15730*/  DADD R28, R28, R24 ;  /* 0x000000001c1c7229 */ /* 0x008fd80000000018 */
[----:B------:R2:W-:Y:S02]  /*15740*/  STG.E.64 desc[UR4][R58.64+0x2910], R28 ;  /* 0x0029101c3a007986 */ /* 0x0005e4000c101b04 */
.L_x_337:
[----:B------:R-:W-:Y:S05]  /*15750*/  BSYNC.RECONVERGENT B5 ;  /* 0x0000000000057941 */ /* 0x000fea0003800200 */
.L_x_334:
[----:B------:R-:W3:Y:S01]  /*15760*/  LDC.64 R40, c[0x0][0x3c0] ;  /* 0x0000f000ff287b82 */ /* 0x000ee20000000a00 */
[----:B------:R-:W-:Y:S01]  /*15770*/  VIADD R17, R17, 0xffffffff ;  /* 0xffffffff11117836 */ /* 0x000fe20000000000 */
[----:B------:R-:W-:Y:S01]  /*15780*/  R2UR UR4, R64 ;  /* 0x00000000400472ca */ /* 0x000fe200000e0000 */
[----:B------:R-:W-:Y:S01]  /*15790*/  IMAD.IADD R23, R6, 0x1, R23 ;  /* 0x0000000106177824 */ /* 0x000fe200078e0217 */
[----:B------:R-:W-:-:S03]  /*157a0*/  R2UR UR5, R65 ;  /* 0x00000000410572ca */ /* 0x000fc600000e0000 */
[----:B------:R-:W-:Y:S01]  /*157b0*/  IMAD R17, R36, R17, R23 ;  /* 0x0000001124117224 */ /* 0x000fe200078e0217 */
[----:B------:R-:W-:Y:S02]  /*157c0*/  R2UR UR6, R64 ;  /* 0x00000000400672ca */ /* 0x000fe400000e0000 */
[----:B------:R-:W-:-:S07]  /*157d0*/  R2UR UR7, R65 ;  /* 0x00000000410772ca */ /* 0x000fce00000e0000 */
[----:B------:R-:W5:Y:S04]  /*157e0*/  LDG.E.64 R24, desc[UR4][R58.64+0x28b8] ;  /* 0x0028b8043a187981 */ /* 0x000f68000c1e1b00 */
[----:B------:R-:W4:Y:S01]  /*157f0*/  LDG.E.64 R26, desc[UR4][R58.64+0x28b0] ;  /* 0x0028b0043a1a7981 */ /* 0x000f22000c1e1b00 */
[----:B---3--:R-:W-:-:S03]  /*15800*/  IMAD.WIDE R40, R17, 0x8, R40 ;  /* 0x0000000811287825 */ /* 0x008fc600078e0228 */
[----:B------:R-:W3:Y:S04]  /*15810*/  LDG.E.64 R22, desc[UR6][R58.64+0x28c0] ;  /* 0x0028c0063a167981 */ /* 0x000ee8000c1e1b00 */
[----:B------:R-:W2:Y:S02]  /*15820*/  LDG.E.64 R16, desc[UR4][R40.64] ;  /* 0x0000000428107981 */ /* 0x000ea4000c1e1b00 */
[----:B--2---:R-:W-:-:S07]  /*15830*/  DADD R20, R16, R20 ;  /* 0x0000000010147229 */ /* 0x004fce0000000014 */
[----:B------:R2:W-:Y:S04]  /*15840*/  STG.E.64 desc[UR4][R58.64+0x2918], R20 ;  /* 0x002918143a007986 */ /* 0x0005e8000c101b04 */
[----:B------:R-:W5:Y:S01]  /*15850*/  LDG.E.64 R16, desc[UR6][R40.64+0x1388] ;  /* 0x0013880628107981 */ /* 0x000f62000c1e1b00 */
[----:B------:R-:W-:Y:S01]  /*15860*/  UMOV UR4, 0xff800000 ;  /* 0xff80000000047882 */ /* 0x000fe20000000000 */
[----:B------:R-:W-:Y:S02]  /*15870*/  UMOV UR5, 0x41cdcd64 ;  /* 0x41cdcd6400057882 */ /* 0x000fe40000000000 */
[----:B------:R-:W-:-:S14]  /*15880*/  DSETP.GT.AND P1, PT, |R20|, UR4, PT ;  /* 0x0000000414007e2a */ /* 0x000fdc000bf24200 */
[----:B--2---:R-:W-:Y:S02]  /*15890*/  @P1 IMAD.MOV.U32 R20, RZ, RZ, 0x0 ;  /* 0x00000000ff141424 */ /* 0x004fe400078e00ff */
[----:B------:R-:W-:-:S06]  /*158a0*/  @P1 IMAD.MOV.U32 R21, RZ, RZ, 0x7ff00000 ;  /* 0x7ff00000ff151424 */ /* 0x000fcc00078e00ff */
[----:B----4-:R-:W-:Y:S01]  /*158b0*/  DADD R70, R20, R26 ;  /* 0x0000000014467229 */ /* 0x010fe2000000001a */
[----:B------:R-:W-:Y:S02]  /*158c0*/  @P1 R2UR UR4, R64 ;  /* 0x00000000400412ca */ /* 0x000fe400000e0000 */
[----:B------:R-:W-:-:S07]  /*158d0*/  @P1 R2UR UR5, R65 ;  /* 0x00000000410512ca */ /* 0x000fce00000e0000 */
[----:B------:R-:W-:-:S06]  /*158e0*/  FSETP.GEU.AND P2, PT, |R71|, 6.5827683646048100446e-37, PT ;  /* 0x036000004700780b */ /* 0x000fcc0003f4e200 */
[----:B------:R-:W-:Y:S01]  /*158f0*/  @P1 STG.E.64 desc[UR4][R58.64+0x2918], R34 ;  /* 0x002918223a001986 */ /* 0x000fe2000c101b04 */
[----:B------:R-:W-:Y:S01]  /*15900*/  BSSY.RECONVERGENT B5, `(.L_x_338) ;  /* 0x0000019000057945 */ /* 0x000fe20003800200 */
[----:B-----5:R-:W-:-:S07]  /*15910*/  DADD R16, R16, R28 ;  /* 0x0000000010107229 */ /* 0x020fce000000001c */
[----:B------:R2:W-:Y:S02]  /*15920*/  STG.E.64 desc[UR6][R58.64+0x2910], R16 ;  /* 0x002910103a007986 */ /* 0x0005e4000c101b06 */
[----:B--2---:R-:W-:Y:S02]  /*15930*/  @P1 IMAD.MOV.U32 R16, RZ, RZ, 0x0 ;  /* 0x00000000ff101424 */ /* 0x004fe400078e00ff */
[----:B------:R-:W-:-:S06]  /*15940*/  @P1 IMAD.MOV.U32 R17, RZ, RZ, -0x40100000 ;  /* 0xbff00000ff111424 */ /* 0x000fcc00078e00ff */
[----:B------:R-:W-:-:S08]  /*15950*/  DADD R28, R16, R24 ;  /* 0x00000000101c7229 */ /* 0x000fd00000000018 */
[----:B---3--:R-:W-:-:S06]  /*15960*/  DADD R68, R28, R22 ;  /* 0x000000001c447229 */ /* 0x008fcc0000000016 */
[----:B------:R-:W2:Y:S01]  /*15970*/  MUFU.RCP64H R29, R69 ;  /* 0x00000045001d7308 */ /* 0x000ea20000001800 */
[----:B------:R-:W-:-:S06]  /*15980*/  IMAD.MOV.U32 R28, RZ, RZ, 0x1 ;  /* 0x00000001ff1c7424 */ /* 0x000fcc00078e00ff */
[----:B--2---:R-:W-:-:S08]  /*15990*/  DFMA R40, -R68, R28, 1 ;  /* 0x3ff000004428742b */ /* 0x004fd0000000011c */
        /* <DEDUP_REMOVED lines=8> */
[----:B------:R-:W-:-:S10]  /*15a20*/  DFMA R74, R28, R40, R74 ;  /* 0x000000281c4a722b */ /* 0x000fd4000000004a */
[----:B------:R-:W-:Y:S01]  /*15a30*/  FFMA R0, RZ, R69, R75 ;  /* 0x00000045ff007223 */ /* 0x000fe2000000004b */
[----:B------:R2:W-:Y:S04]  /*15a40*/  @P1 STG.E.64 desc[UR6][R58.64+0x2910], R38 ;  /* 0x002910263a001986 */ /* 0x0005e8000c101b06 */
[----:B------:R-:W-:-:S13]  /*15a50*/  FSETP.GT.AND P1, PT, |R0|, 1.469367938527859385e-39, PT ;  /* 0x001000000000780b */ /* 0x000fda0003f24200 */
[----:B--2---:R-:W-:Y:S05]  /*15a60*/  @P1 BRA P2, `(.L_x_339) ;  /* 0x0000000000081947 */ /* 0x004fea0001000000 */
[----:B------:R-:W-:-:S07]  /*15a70*/  MOV R0, 0x15a90 ;  /* 0x00015a9000007802 */ /* 0x000fce0000000f00 */
[----:B01----:R-:W-:Y:S05]  /*15a80*/  CALL.REL.NOINC `($__internal_0_$__cuda_sm20_div_rn_f64_full) ;  /* 0x000004d800f87944 */ /* 0x003fea0003c00000 */
.L_x_339:
[----:B------:R-:W-:Y:S05]  /*15a90*/  BSYNC.RECONVERGENT B5 ;  /* 0x0000000000057941 */ /* 0x000fea0003800200 */
.L_x_338:
[C---:B------:R-:W-:Y:S02]  /*15aa0*/  R2UR UR4, R64.reuse ;  /* 0x00000000400472ca */ /* 0x040fe400000e0000 */
[C---:B------:R-:W-:Y:S02]  /*15ab0*/  R2UR UR5, R65.reuse ;  /* 0x00000000410572ca */ /* 0x040fe400000e0000 */
[----:B------:R-:W-:Y:S02]  /*15ac0*/  R2UR UR6, R64 ;  /* 0x00000000400672ca */ /* 0x000fe400000e0000 */
[----:B------:R-:W-:-:S09]  /*15ad0*/  R2UR UR7, R65 ;  /* 0x00000000410772ca */ /* 0x000fd200000e0000 */
[----:B------:R2:W-:Y:S04]  /*15ae0*/  STG.E.64 desc[UR4][R58.64+0x2900], R74 ;  /* 0x0029004a3a007986 */ /* 0x0005e8000c101b04 */
[----:B------:R-:W3:Y:S04]  /*15af0*/  LDG.E.64 R34, desc[UR6][R12.64+0x1388] ;  /* 0x001388060c227981 */ /* 0x000ee8000c1e1b00 */
[----:B------:R-:W4:Y:S01]  /*15b00*/  LDG.E.64 R28, desc[UR4][R12.64] ;  /* 0x000000040c1c7981 */ /* 0x000f22000c1e1b00 */
[----:B------:R-:W-:Y:S01]  /*15b10*/  BSSY.RECONVERGENT B5, `(.L_x_340) ;  /* 0x0000014000057945 */ /* 0x000fe20003800200 */
[----:B---3--:R-:W-:-:S02]  /*15b20*/  DADD R34, R24, R34 ;  /* 0x0000000018227229 */ /* 0x008fc40000000022 */
[----:B----4-:R-:W-:-:S06]  /*15b30*/  DADD R70, R26, R28 ;  /* 0x000000001a467229 */ /* 0x010fcc000000001c */
[----:B------:R-:W-:Y:S01]  /*15b40*/  DADD R68, R22, R34 ;  /* 0x0000000016447229 */ /* 0x000fe20000000022 */
[----:B------:R-:W-:-:S05]  /*15b50*/  IMAD.MOV.U32 R22, RZ, RZ, 0x1 ;  /* 0x00000001ff167424 */ /* 0x000fca00078e00ff */
[----:B------:R-:W3:Y:S01]  /*15b60*/  MUFU.RCP64H R23, R69 ;  /* 0x0000004500177308 */ /* 0x000ee20000001800 */
[----:B------:R-:W-:Y:S01]  /*15b70*/  FSETP.GEU.AND P2, PT, |R71|, 6.5827683646048100446e-37, PT ;  /* 0x036000004700780b */ /* 0x000fe20003f4e200 */
[----:B---3--:R-:W-:-:S08]  /*15b80*/  DFMA R24, -R68, R22, 1 ;  /* 0x3ff000004418742b */ /* 0x008fd00000000116 */
[----:B------:R-:W-:-:S08]  /*15b90*/  DFMA R24, R24, R24, R24 ;  /* 0x000000181818722b */ /* 0x000fd00000000018 */
[----:B------:R-:W-:-:S08]  /*15ba0*/  DFMA R24, R22, R24, R22 ;  /* 0x000000181618722b */ /* 0x000fd00000000016 */
[----:B------:R-:W-:-:S08]  /*15bb0*/  DFMA R22, -R68, R24, 1 ;  /* 0x3ff000004416742b */ /* 0x000fd00000000118 */
[----:B------:R-:W-:-:S08]  /*15bc0*/  DFMA R22, R24, R22, R24 ;  /* 0x000000161816722b */ /* 0x000fd00000000018 */
[----:B--2---:R-:W-:-:S08]  /*15bd0*/  DMUL R74, R70, R22 ;  /* 0x00000016464a7228 */ /* 0x004fd00000000000 */
[----:B------:R-:W-:-:S08]  /*15be0*/  DFMA R24, -R68, R74, R70 ;  /* 0x0000004a4418722b */ /* 0x000fd00000000146 */
[----:B------:R-:W-:-:S10]  /*15bf0*/  DFMA R74, R22, R24, R74 ;  /* 0x00000018164a722b */ /* 0x000fd4000000004a */
[----:B------:R-:W-:-:S05]  /*15c00*/  FFMA R0, RZ, R69, R75 ;  /* 0x00000045ff007223 */ /* 0x000fca000000004b */
[----:B------:R-:W-:-:S13]  /*15c10*/  FSETP.GT.AND P1, PT, |R0|, 1.469367938527859385e-39, PT ;  /* 0x001000000000780b */ /* 0x000fda0003f24200 */
[----:B------:R-:W-:Y:S05]  /*15c20*/  @P1 BRA P2, `(.L_x_341) ;  /* 0x0000000000081947 */ /* 0x000fea0001000000 */
[----:B------:R-:W-:-:S07]  /*15c30*/  MOV R0, 0x15c50 ;  /* 0x00015c5000007802 */ /* 0x000fce0000000f00 */
[----:B01----:R-:W-:Y:S05]  /*15c40*/  CALL.REL.NOINC `($__internal_0_$__cuda_sm20_div_rn_f64_full) ;  /* 0x000004d800887944 */ /* 0x003fea0003c00000 */
.L_x_341:
[----:B------:R-:W-:Y:S05]  /*15c50*/  BSYNC.RECONVERGENT B5 ;  /* 0x0000000000057941 */ /* 0x000fea0003800200 */
.L_x_340:
[C---:B------:R-:W-:Y:S02]  /*15c60*/  R2UR UR4, R64.reuse ;  /* 0x00000000400472ca */ /* 0x040fe400000e0000 */
[C---:B------:R-:W-:Y:S02]  /*15c70*/  R2UR UR5, R65.reuse ;  /* 0x00000000410572ca */ /* 0x040fe400000e0000 */
[C---:B------:R-:W-:Y:S02]  /*15c80*/  R2UR UR6, R64.reuse ;  /* 0x00000000400672ca */ /* 0x040fe400000e0000 */
[C---:B------:R-:W-:Y:S02]  /*15c90*/  R2UR UR7, R65.reuse ;  /* 0x00000000410772ca */ /* 0x040fe400000e0000 */
[----:B------:R-:W-:Y:S02]  /*15ca0*/  R2UR UR8, R64 ;  /* 0x00000000400872ca */ /* 0x000fe400000e0000 */
[----:B------:R-:W-:-:S05]  /*15cb0*/  R2UR UR9, R65 ;  /* 0x00000000410972ca */ /* 0x000fca00000e0000 */
[----:B------:R2:W-:Y:S04]  /*15cc0*/  STG.E.64 desc[UR4][R58.64+0x2908], R74 ;  /* 0x0029084a3a007986 */ /* 0x0005e8000c101b04 */
[----:B------:R2:W-:Y:S04]  /*15cd0*/  STG.E.64 desc[UR6][R58.64+0x28f0], R16 ;  /* 0x0028f0103a007986 */ /* 0x0005e8000c101b06 */
[----:B------:R2:W-:Y:S01]  /*15ce0*/  STG.E.64 desc[UR8][R58.64+0x28f8], R20 ;  /* 0x0028f8143a007986 */ /* 0x0005e2000c101b08 */
[----:B------:R-:W-:Y:S05]  /*15cf0*/  BRA `(.L_x_342) ;  /* 0x0000001c00847947 */ /* 0x000fea0003800000 */
.L_x_333:
[C---:B------:R-:W-:Y:S01]  /*15d00*/  R2UR UR4, R64.reuse ;  /* 0x00000000400472ca */ /* 0x040fe200000e0000 */
[----:B------:R-:W2:Y:S01]  /*15d10*/  LDC.64 R42, c[0x0][0x3c0] ;  /* 0x0000f000ff2a7b82 */ /* 0x000ea20000000a00 */
[C---:B------:R-:W-:Y:S02]  /*15d20*/  R2UR UR5, R65.reuse ;  /* 0x00000000410572ca */ /* 0x040fe400000e0000 */
[----:B------:R-:W-:Y:S02]  /*15d30*/  R2UR UR6, R64 ;  /* 0x00000000400672ca */ /* 0x000fe400000e0000 */
[----:B------:R-:W-:Y:S02]  /*15d40*/  R2UR UR7, R65 ;  /* 0x00000000410772ca */ /* 0x000fe400000e0000 */
[-C--:B------:R-:W-:Y:S02]  /*15d50*/  IADD3 R28, P1, PT, R17, R62.reuse, RZ ;  /* 0x0000003e111c7210 */ /* 0x080fe40007f3e0ff */
[----:B------:R-:W-:-:S02]  /*15d60*/  IADD3 R40, P2, PT, R23, R62, RZ ;  /* 0x0000003e17287210 */ /* 0x000fc40007f5e0ff */
[-C--:B------:R-:W-:Y:S02]  /*15d70*/  LEA.HI.X.SX32 R29, R17, R63.reuse, 0x1, P1 ;  /* 0x0000003f111d7211 */ /* 0x080fe400008f0eff */
[----:B------:R-:W-:Y:S02]  /*15d80*/  LEA.HI.X.SX32 R41, R23, R63, 0x1, P2 ;  /* 0x0000003f17297211 */ /* 0x000fe400010f0eff */
[C---:B------:R-:W-:Y:S01]  /*15d90*/  R2UR UR8, R64.reuse ;  /* 0x00000000400872ca */ /* 0x040fe200000e0000 */
[----:B------:R-:W3:Y:S01]  /*15da0*/  LDG.E.S8 R0, desc[UR4][R28.64] ;  /* 0x000000041c007981 */ /* 0x000ee2000c1e1300 */
[C---:B------:R-:W-:Y:S02]  /*15db0*/  R2UR UR9, R65.reuse ;  /* 0x00000000410972ca */ /* 0x040fe400000e0000 */
[----:B------:R-:W-:Y:S01]  /*15dc0*/  R2UR UR10, R64 ;  /* 0x00000000400a72ca */ /* 0x000fe200000e0000 */
[----:B------:R-:W3:Y:S01]  /*15dd0*/  LDG.E.S8 R21, desc[UR6][R40.64+0x1b] ;  /* 0x00001b0628157981 */ /* 0x000ee2000c1e1300 */
[----:B------:R-:W-:-:S09]  /*15de0*/  R2UR UR11, R65 ;  /* 0x00000000410b72ca */ /* 0x000fd200000e0000 */
[----:B------:R-:W5:Y:S04]  /*15df0*/  LDG.E.S8 R16, desc[UR8][R10.64] ;  /* 0x000000080a107981 */ /* 0x000f68000c1e1300 */
[----:B------:R-:W5:Y:S01]  /*15e00*/  LDG.E.S8 R25, desc[UR10][R14.64+0x1b] ;  /* 0x00001b0a0e197981 */ /* 0x000f62000c1e1300 */
[----:B------:R-:W-:Y:S01]  /*15e10*/  IADD3 R20, PT, PT, R30, -R17, -R23 ;  /* 0x800000111e147210 */ /* 0x000fe20007ffe817 */
[----:B------:R-:W-:-:S03]  /*15e20*/  UMOV UR4, 0x448 ;  /* 0x0000044800047882 */ /* 0x000fc60000000000 */
[----:B------:R-:W-:-:S04]  /*15e30*/  LEA R44, R20, UR4, 0x3 ;  /* 0x00000004142c7c11 */ /* 0x000fc8000f8e18ff */
[----:B------:R-:W0:Y:S01]  /*15e40*/  LDC.64 R26, c[0x3][R44] ;  /* 0x00c000002c1a7b82 */ /* 0x000e220000000a00 */
[----:B------:R-:W-:Y:S01]  /*15e50*/  R2UR UR4, R64 ;  /* 0x00000000400472ca */ /* 0x000fe200000e0000 */
[----:B------:R-:W-:Y:S02]  /*15e60*/  VIADD R17, R17, 0xffffffff ;  /* 0xffffffff11117836 */ /* 0x000fe40000000000 */
[----:B------:R-:W-:-:S04]  /*15e70*/  IMAD.IADD R23, R6, 0x1, R23 ;  /* 0x0000000106177824 */ /* 0x000fc800078e0217 */
[----:B------:R-:W-:-:S04]  /*15e80*/  IMAD R17, R36, R17, R23 ;  /* 0x0000001124117224 */ /* 0x000fc800078e0217 */
[----:B--2---:R-:W-:-:S04]  /*15e90*/  IMAD.WIDE R42, R17, 0x8, R42 ;  /* 0x00000008112a7825 */ /* 0x004fc800078e022a */
[----:B---3--:R-:W-:-:S05]  /*15ea0*/  IMAD R0, R0, 0x5, R21 ;  /* 0x0000000500007824 */ /* 0x008fca00078e0215 */
[----:B------:R-:W-:-:S04]  /*15eb0*/  LEA R0, R0, 0x10000, 0x3 ;  /* 0x0001000000007811 */ /* 0x000fc800078e18ff */
[----:B------:R-:W0:Y:S01]  /*15ec0*/  LDC.64 R20, c[0x3][R0+-0x4970] ;  /* 0x00eda40000147b82 */ /* 0x000e220000000a00 */
[----:B-----5:R-:W-:-:S05]  /*15ed0*/  IMAD R16, R16, 0x5, R25 ;  /* 0x0000000510107824 */ /* 0x020fca00078e0219 */
[----:B------:R-:W-:-:S04]  /*15ee0*/  LEA R16, R16, 0x10000, 0x3 ;  /* 0x0001000010107811 */ /* 0x000fc800078e18ff */
[----:B------:R-:W2:Y:S01]  /*15ef0*/  LDC.64 R24, c[0x3][R16+-0x4970] ;  /* 0x00eda40010187b82 */ /* 0x000ea20000000a00 */
[----:B0-----:R-:W-:Y:S01]  /*15f00*/  DADD R20, R26, R20 ;  /* 0x000000001a147229 */ /* 0x001fe20000000014 */
[----:B------:R-:W-:Y:S01]  /*15f10*/  R2UR UR12, R64 ;  /* 0x00000000400c72ca */ /* 0x000fe200000e0000 */
[----:B------:R-:W3:Y:S06]  /*15f20*/  LDG.E.64 R26, desc[UR4][R58.64+0x28b0] ;  /* 0x0028b0043a1a7981 */ /* 0x000eec000c1e1b00 */
[----:B--2---:R-:W-:-:S07]  /*15f30*/  DADD R24, R20, R24 ;  /* 0x0000000014187229 */ /* 0x004fce0000000018 */
[----:B------:R0:W-:Y:S04]  /*15f40*/  STG.E.64 desc[UR4][R58.64+0x2918], R24 ;  /* 0x002918183a007986 */ /* 0x0001e8000c101b04 */
[----:B------:R-:W2:Y:S01]  /*15f50*/  LDG.E.64 R20, desc[UR6][R42.64] ;  /* 0x000000062a147981 */ /* 0x000ea2000c1e1b00 */
[----:B------:R-:W-:Y:S01]  /*15f60*/  R2UR UR13, R65 ;  /* 0x00000000410d72ca */ /* 0x000fe200000e0000 */
[----:B--2---:R-:W-:-:S07]  /*15f70*/  DADD R20, R24, R20 ;  /* 0x0000000018147229 */ /* 0x004fce0000000014 */
[----:B------:R2:W-:Y:S04]  /*15f80*/  STG.E.64 desc[UR4][R58.64+0x2918], R20 ;  /* 0x002918143a007986 */ /* 0x0005e8000c101b04 */
[----:B------:R-:W5:Y:S04]  /*15f90*/  LDG.E.S8 R28, desc[UR6][R28.64] ;  /* 0x000000061c1c7981 */ /* 0x000f68000c1e1300 */
[----:B------:R-:W5:Y:S04]  /*15fa0*/  LDG.E.S8 R41, desc[UR8][R40.64+0x1b] ;  /* 0x00001b0828297981 */ /* 0x000f68000c1e1300 */
[----:B------:R-:W4:Y:S04]  /*15fb0*/  LDG.E.S8 R16, desc[UR10][R10.64] ;  /* 0x0000000a0a107981 */ /* 0x000f28000c1e1300 */
[----:B------:R-:W4:Y:S01]  /*15fc0*/  LDG.E.S8 R17, desc[UR12][R14.64+0x1b] ;  /* 0x00001b0c0e117981 */ /* 0x000f22000c1e1300 */
[----:B0-----:R-:W0:Y:S01]  /*15fd0*/  LDC.64 R24, c[0x3][R44+-0x2d0] ;  /* 0x00ff4c002c187b82 */ /* 0x001e220000000a00 */
[----:B-----5:R-:W-:-:S05]  /*15fe0*/  IMAD R0, R28, 0x5, R41 ;  /* 0x000000051c007824 */ /* 0x020fca00078e0229 */
[----:B------:R-:W-:Y:S01]  /*15ff0*/  LEA R37, R0, 0x10000, 0x3 ;  /* 0x0001000000257811 */ /* 0x000fe200078e18ff */
[----:B----4-:R-:W-:-:S03]  /*16000*/  IMAD R0, R16, 0x5, R17 ;  /* 0x0000000510007824 */ /* 0x010fc600078e0211 */
[----:B------:R-:W0:Y:S02]  /*16010*/  LDC.64 R16, c[0x3][R37+-0x4a38] ;  /* 0x00ed720025107b82 */ /* 0x000e240000000a00 */
[----:B------:R-:W-:-:S06]  /*16020*/  LEA R0, R0, 0x10000, 0x3 ;  /* 0x0001000000007811 */ /* 0x000fcc00078e18ff */
[----:B------:R-:W4:Y:S01]  /*16030*/  LDC.64 R22, c[0x3][R0+-0x4a38] ;  /* 0x00ed720000167b82 */ /* 0x000f220000000a00 */
[----:B0-----:R-:W-:Y:S01]  /*16040*/  DADD R16, R24, R16 ;  /* 0x0000000018107229 */ /* 0x001fe20000000010 */
[----:B------:R-:W5:Y:S07]  /*16050*/  LDG.E.64 R24, desc[UR4][R58.64+0x28b8] ;  /* 0x0028b8043a187981 */ /* 0x000f6e000c1e1b00 */
[----:B----4-:R-:W-:Y:S01]  /*16060*/  DADD R16, R16, R22 ;  /* 0x0000000010107229 */ /* 0x010fe20000000016 */
[----:B------:R-:W4:Y:S06]  /*16070*/  LDG.E.64 R22, desc[UR6][R58.64+0x28c0] ;  /* 0x0028c0063a167981 */ /* 0x000f2c000c1e1b00 */
[----:B------:R0:W-:Y:S04]  /*16080*/  STG.E.64 desc[UR4][R58.64+0x2910], R16 ;  /* 0x002910103a007986 */ /* 0x0001e8000c101b04 */
[----:B------:R-:W0:Y:S01]  /*16090*/  LDG.E.64 R28, desc[UR6][R42.64+0x1388] ;  /* 0x001388062a1c7981 */ /* 0x000e22000c1e1b00 */
[----:B------:R-:W-:Y:S01]  /*160a0*/  UMOV UR4, 0xff800000 ;  /* 0xff80000000047882 */ /* 0x000fe20000000000 */
[----:B------:R-:W-:-:S02]  /*160b0*/  UMOV UR5, 0x41cdcd64 ;  /* 0x41cdcd6400057882 */ /* 0x000fc40000000000 */
[----:B------:R-:W-:-:S14]  /*160c0*/  DSETP.GT.AND P1, PT, |R20|, UR4, PT ;  /* 0x0000000414007e2a */ /* 0x000fdc000bf24200 */
[----:B--2---:R-:W-:Y:S02]  /*160d0*/  @P1 IMAD.MOV.U32 R20, RZ, RZ, 0x0 ;  /* 0x00000000ff141424 */ /* 0x004fe400078e00ff */
[----:B------:R-:W-:-:S06]  /*160e0*/  @P1 IMAD.MOV.U32 R21, RZ, RZ, 0x7ff00000 ;  /* 0x7ff00000ff151424 */ /* 0x000fcc00078e00ff */
[----:B---3--:R-:W-:Y:S01]  /*160f0*/  DADD R70, R20, R26 ;  /* 0x0000000014467229 */ /* 0x008fe2000000001a */
[----:B------:R-:W-:Y:S02]  /*16100*/  @P1 R2UR UR4, R64 ;  /* 0x00000000400412ca */ /* 0x000fe400000e0000 */
[----:B------:R-:W-:-:S07]  /*16110*/  @P1 R2UR UR5, R65 ;  /* 0x00000000410512ca */ /* 0x000fce00000e0000 */
[----:B------:R-:W-:-:S06]  /*16120*/  FSETP.GEU.AND P2, PT, |R71|, 6.5827683646048100446e-37, PT ;  /* 0x036000004700780b */ /* 0x000fcc0003f4e200 */
[----:B------:R-:W-:Y:S01]  /*16130*/  @P1 STG.E.64 desc[UR4][R58.64+0x2918], R34 ;  /* 0x002918223a001986 */ /* 0x000fe2000c101b04 */
[----:B------:R-:W-:Y:S01]  /*16140*/  BSSY.RECONVERGENT B5, `(.L_x_343) ;  /* 0x0000019000057945 */ /* 0x000fe20003800200 */
[----:B0-----:R-:W-:-:S07]  /*16150*/  DADD R16, R16, R28 ;  /* 0x0000000010107229 */ /* 0x001fce000000001c */
[----:B------:R0:W-:Y:S02]  /*16160*/  STG.E.64 desc[UR6][R58.64+0x2910], R16 ;  /* 0x002910103a007986 */ /* 0x0001e4000c101b06 */
[----:B0-----:R-:W-:Y:S02]  /*16170*/  @P1 IMAD.MOV.U32 R16, RZ, RZ, 0x0 ;  /* 0x00000000ff101424 */ /* 0x001fe400078e00ff */
[----:B------:R-:W-:-:S06]  /*16180*/  @P1 IMAD.MOV.U32 R17, RZ, RZ, -0x40100000 ;  /* 0xbff00000ff111424 */ /* 0x000fcc00078e00ff */
[----:B-----5:R-:W-:-:S08]  /*16190*/  DADD R28, R16, R24 ;  /* 0x00000000101c7229 */ /* 0x020fd00000000018 */
[----:B----4-:R-:W-:-:S06]  /*161a0*/  DADD R68, R28, R22 ;  /* 0x000000001c447229 */ /* 0x010fcc0000000016 */
        /* <DEDUP_REMOVED lines=15> */
[----:B0-----:R-:W-:Y:S05]  /*162a0*/  @P1 BRA P2, `(.L_x_344) ;  /* 0x0000000000081947 */ /* 0x001fea0001000000 */
[----:B------:R-:W-:-:S07]  /*162b0*/  MOV R0, 0x162d0 ;  /* 0x000162d000007802 */ /* 0x000fce0000000f00 */
[----:B-1----:R-:W-:Y:S05]  /*162c0*/  CALL.REL.NOINC `($__internal_0_$__cuda_sm20_div_rn_f64_full) ;  /* 0x000004d000e87944 */ /* 0x002fea0003c00000 */
.L_x_344:
[----:B------:R-:W-:Y:S05]  /*162d0*/  BSYNC.RECONVERGENT B5 ;  /* 0x0000000000057941 */ /* 0x000fea0003800200 */
.L_x_343:
[C---:B------:R-:W-:Y:S02]  /*162e0*/  R2UR UR4, R64.reuse ;  /* 0x00000000400472ca */ /* 0x040fe400000e0000 */
[C---:B------:R-:W-:Y:S02]  /*162f0*/  R2UR UR5, R65.reuse ;  /* 0x00000000410572ca */ /* 0x040fe400000e0000 */
[----:B------:R-:W-:Y:S02]  /*16300*/  R2UR UR6, R64 ;  /* 0x00000000400672ca */ /* 0x000fe400000e0000 */
[----:B------:R-:W-:-:S09]  /*16310*/  R2UR UR7, R65 ;  /* 0x00000000410772ca */ /* 0x000fd200000e0000 */
[----:B------:R0:W-:Y:S04]  /*16320*/  STG.E.64 desc[UR4][R58.64+0x2900], R74 ;  /* 0x0029004a3a007986 */ /* 0x0001e8000c101b04 */
[----:B------:R-:W2:Y:S04]  /*16330*/  LDG.E.64 R34, desc[UR6][R12.64+0x1388] ;  /* 0x001388060c227981 */ /* 0x000ea8000c1e1b00 */
[----:B------:R-:W3:Y:S01]  /*16340*/  LDG.E.64 R28, desc[UR4][R12.64] ;  /* 0x000000040c1c7981 */ /* 0x000ee2000c1e1b00 */
[----:B------:R-:W-:Y:S01]  /*16350*/  BSSY.RECONVERGENT B5, `(.L_x_345) ;  /* 0x0000014000057945 */ /* 0x000fe20003800200 */
[----:B--2---:R-:W-:-:S02]  /*16360*/  DADD R34, R24, R34 ;  /* 0x0000000018227229 */ /* 0x004fc40000000022 */
[----:B---3--:R-:W-:-:S06]  /*16370*/  DADD R70, R26, R28 ;  /* 0x000000001a467229 */ /* 0x008fcc000000001c */
        /* <DEDUP_REMOVED lines=17> */
.L_x_346:
[----:B------:R-:W-:Y:S05]  /*16490*/  BSYNC.RECONVERGENT B5 ;  /* 0x0000000000057941 */ /* 0x000fea0003800200 */
.L_x_345:
        /* <DEDUP_REMOVED lines=10> */
.L_x_332:
        /* <DEDUP_REMOVED lines=10> */
[C---:B------:R-:W-:Y:S01]  /*165e0*/  R2UR UR7, R65.reuse ;  /* 0x00000000410772ca */ /* 0x040fe200000e0000 */
[----:B------:R-:W2:Y:S01]  /*165f0*/  LDG.E.U8 R28, desc[UR14][R14.64+0x1b] ;  /* 0x00001b0e0e1c7981 */ /* 0x000ea2000c1e1100 */
[C---:B------:R-:W-:Y:S02]  /*16600*/  R2UR UR8, R64.reuse ;  /* 0x00000000400872ca */ /* 0x040fe400000e0000 */
[C---:B------:R-:W-:Y:S01]  /*16610*/  R2UR UR9, R65.reuse ;  /* 0x00000000410972ca */ /* 0x040fe200000e0000 */
[----:B------:R-:W2:Y:S01]  /*16620*/  LDG.E.U8 R29, desc[UR16][R14.64+0x1a] ;  /* 0x00001a100e1d7981 */ /* 0x000ea2000c1e1100 */
[----:B------:R-:W-:Y:S02]  /*16630*/  R2UR UR10, R64 ;  /* 0x00000000400a72ca */ /* 0x000fe400000e0000 */
[----:B------:R-:W-:Y:S01]  /*16640*/  R2UR UR11, R65 ;  /* 0x00000000410b72ca */ /* 0x000fe200000e0000 */
[----:B------:R-:W3:Y:S01]  /*16650*/  LDG.E.U8 R37, desc[UR18][R10.64] ;  /* 0x000000120a257981 */ /* 0x000ee2000c1e1100 */
[----:B------:R-:W-:-:S02]  /*16660*/  IADD3 R26, P1, PT, R17, R62, RZ ;  /* 0x0000003e111a7210 */ /* 0x000fc40007f3e0ff */
[----:B------:R-:W-:Y:S02]  /*16670*/  IADD3 R20, P2, PT, R23, R62, RZ ;  /* 0x0000003e17147210 */ /* 0x000fe40007f5e0ff */
[-C--:B------:R-:W-:Y:S02]  /*16680*/  LEA.HI.X.SX32 R27, R17, R63.reuse, 0x1, P1 ;  /* 0x0000003f111b7211 */ /* 0x080fe400008f0eff */
[C---:B------:R-:W-:Y:S02]  /*16690*/  R2UR UR12, R64.reuse ;  /* 0x00000000400c72ca */ /* 0x040fe400000e0000 */
[----:B------:R-:W-:Y:S01]  /*166a0*/  R2UR UR13, R65 ;  /* 0x00000000410d72ca */ /* 0x000fe200000e0000 */
[----:B------:R-:W5:Y:S01]  /*166b0*/  LDG.E.U8 R22, desc[UR6][R26.64+0x1] ;  /* 0x000001061a167981 */ /* 0x000f62000c1e1100 */
[----:B------:R-:W-:Y:S02]  /*166c0*/  LEA.HI.X.SX32 R21, R23, R63, 0x1, P2 ;  /* 0x0000003f17157211 */ /* 0x000fe400010f0eff */
[----:B------:R-:W-:Y:S01]  /*166d0*/  R2UR UR4, R64 ;  /* 0x00000000400472ca */ /* 0x000fe200000e0000 */
[----:B------:R-:W5:Y:S01]  /*166e0*/  LDG.E.U8 R23, desc[UR8][R26.64] ;  /* 0x000000081a177981 */ /* 0x000f62000c1e1100 */
[----:B------:R-:W-:-:S03]  /*166f0*/  R2UR UR5, R65 ;  /* 0x00000000410572ca */ /* 0x000fc600000e0000 */
[----:B------:R-:W4:Y:S04]  /*16700*/  LDG.E.U8 R24, desc[UR10][R20.64+0x1b] ;  /* 0x00001b0a14187981 */ /* 0x000f28000c1e1100 */
[----:B------:R-:W4:Y:S06]  /*16710*/  LDG.E.S8 R25, desc[UR12][R10.64+-0x1] ;  /* 0xffffff0c0a197981 */ /* 0x000f2c000c1e1300 */
[----:B------:R-:W4:Y:S01]  /*16720*/  LDG.E.S8 R16, desc[UR4][R20.64+0x1c] ;  /* 0x00001c0414107981 */ /* 0x000f22000c1e1300 */
[----:B------:R-:W-:Y:S01]  /*16730*/  UMOV UR6, 0x57d19 ;  /* 0x00057d1900067882 */ /* 0x000fe20000000000 */
[----:B------:R-:W-:Y:S01]  /*16740*/  UMOV UR4, 0x5197d ;  /* 0x0005197d00047882 */ /* 0x000fe20000000000 */
[----:B------:R-:W-:Y:S01]  /*16750*/  UMOV UR5, 0x448 ;  /* 0x0000044800057882 */ /* 0x000fe20000000000 */
[----:B--2---:R-:W-:-:S02]  /*16760*/  PRMT R28, R29, 0x3340, R28 ;  /* 0x000033401d1c7816 */ /* 0x004fc4000000001c */
[----:B---3--:R-:W-:-:S04]  /*16770*/  PRMT R37, R37, 0x3340, RZ ;  /* 0x0000334025257816 */ /* 0x008fc800000000ff */
[----:B------:R-:W-:Y:S02]  /*16780*/  PRMT R28, R28, 0x5410, R37 ;  /* 0x000054101c1c7816 */ /* 0x000fe40000000025 */
[----:B-----5:R-:W-:Y:S02]  /*16790*/  PRMT R22, R23, 0x3340, R22 ;  /* 0x0000334017167816 */ /* 0x020fe40000000016 */
[----:B----4-:R-:W-:-:S04]  /*167a0*/  PRMT R23, R24, 0x3340, RZ ;  /* 0x0000334018177816 */ /* 0x010fc800000000ff */
[----:B------:R-:W-:Y:S01]  /*167b0*/  PRMT R23, R22, 0x5410, R23 ;  /* 0x0000541016177816 */ /* 0x000fe20000000017 */
[----:B------:R-:W-:Y:S02]  /*167c0*/  IDP.4A.S8.U8 R25, R28, UR6, R25 ;  /* 0x000000061c197c26 */ /* 0x000fe40008000219 */
[----:B------:R-:W2:Y:S02]  /*167d0*/  LDC.64 R28, c[0x0][0x3c0] ;  /* 0x0000f000ff1c7b82 */ /* 0x000ea40000000a00 */
[----:B------:R-:W-:Y:S01]  /*167e0*/  IDP.4A.S8.U8 R16, R23, UR4, R16 ;  /* 0x0000000417107c26 */ /* 0x000fe20008000210 */
[----:B------:R-:W-:-:S04]  /*167f0*/  LEA R25, R25, UR5, 0x3 ;  /* 0x0000000519197c11 */ /* 0x000fc8000f8e18ff */
[----:B------:R-:W-:Y:S02]  /*16800*/  LEA R37, R16, UR5, 0x3 ;  /* 0x0000000510257c11 */ /* 0x000fe4000f8e18ff */
[----:B------:R-:W3:Y:S08]  /*16810*/  LDC.64 R24, c[0x3][R25+0x2710] ;  /* 0x00c9c40019187b82 */ /* 0x000ef00000000a00 */
[----:B------:R-:W3:Y:S01]  /*16820*/  LDC.64 R22, c[0x3][R37+0x2710] ;  /* 0x00c9c40025167b82 */ /* 0x000ee20000000a00 */
[----:B------:R-:W-:-:S02]  /*16830*/  VIADD R16, R17, 0xffffffff ;  /* 0xffffffff11107836 */ /* 0x000fc40000000000 */
[----:B------:R-:W-:-:S04]  /*16840*/  IMAD R17, R3, 0x533, R0 ;  /* 0x0000053303117824 */ /* 0x000fc800078e0200 */
[----:B------:R-:W-:-:S04]  /*16850*/  IMAD R17, R36, R16, R17 ;  /* 0x0000001024117224 */ /* 0x000fc800078e0211 */
[----:B------:R-:W-:-:S04]  /*16860*/  VIADD R17, R17, 0x26f ;  /* 0x0000026f11117836 */ /* 0x000fc80000000000 */
[----:B--2---:R-:W-:Y:S01]  /*16870*/  IMAD.WIDE R16, R17, 0x8, R28 ;  /* 0x0000000811107825 */ /* 0x004fe200078e021c */
[----:B---3--:R-:W-:-:S07]  /*16880*/  DADD R22, R22, R24 ;  /* 0x0000000016167229 */ /* 0x008fce0000000018 */
[----:B------:R2:W-:Y:S04]  /*16890*/  STG.E.64 desc[UR8][R58.64+0x2910], R22 ;  /* 0x002910163a007986 */ /* 0x0005e8000c101b08 */
[----:B------:R-:W3:Y:S01]  /*168a0*/  LDG.E.64 R28, desc[UR10][R16.64] ;  /* 0x0000000a101c7981 */ /* 0x000ee2000c1e1b00 */
[----:B------:R-:W-:Y:S02]  /*168b0*/  R2UR UR20, R64 ;  /* 0x00000000401472ca */ /* 0x000fe400000e0000 */
[----:B------:R-:W-:Y:S01]  /*168c0*/  R2UR UR21, R65 ;  /* 0x00000000411572ca */ /* 0x000fe200000e0000 */
[----:B---3--:R-:W-:-:S07]  /*168d0*/  DADD R28, R22, R28 ;  /* 0x00000000161c7229 */ /* 0x008fce000000001c */
[----:B------:R3:W-:Y:S04]  /*168e0*/  STG.E.64 desc[UR8][R58.64+0x2910], R28 ;  /* 0x0029101c3a007986 */ /* 0x0007e8000c101b08 */
[----:B--2---:R-:W2:Y:S04]  /*168f0*/  LDG.E.U8 R22, desc[UR10][R26.64+0x1] ;  /* 0x0000010a1a167981 */ /* 0x004ea8000c1e1100 */
[----:B------:R-:W2:Y:S04]  /*16900*/  LDG.E.U8 R23, desc[UR12][R26.64] ;  /* 0x0000000c1a177981 */ /* 0x000ea8000c1e1100 */
[----:B------:R-:W4:Y:S04]  /*16910*/  LDG.E.U8 R24, desc[UR14][R20.64+0x1b] ;  /* 0x00001b0e14187981 */ /* 0x000f28000c1e1100 */
[----:B------:R-:W5:Y:S04]  /*16920*/  LDG.E.U8 R37, desc[UR16][R14.64+0x1b] ;  /* 0x00001b100e257981 */ /* 0x000f68000c1e1100 */
[----:B------:R-:W5:Y:S04]  /*16930*/  LDG.E.U8 R40, desc[UR18][R14.64+0x1a] ;  /* 0x00001a120e287981 */ /* 0x000f68000c1e1100 */
[----:B------:R-:W3:Y:S04]  /*16940*/  LDG.E.U8 R41, desc[UR20][R10.64] ;  /* 0x000000140a297981 */ /* 0x000ee8000c1e1100 */
[----:B------:R-:W3:Y:S04]  /*16950*/  LDG.E.S8 R0, desc[UR8][R20.64+0x1c] ;  /* 0x00001c0814007981 */ /* 0x000ee8000c1e1300 */
[----:B------:R-:W3:Y:S01]  /*16960*/  LDG.E.S8 R25, desc[UR10][R10.64+-0x1] ;  /* 0xffffff0a0a197981 */ /* 0x000ee2000c1e1300 */
[----:B--2---:R-:W-:-:S02]  /*16970*/  PRMT R22, R23, 0x3340, R22 ;  /* 0x0000334017167816 */ /* 0x004fc40000000016 */
[----:B----4-:R-:W-:-:S04]  /*16980*/  PRMT R23, R24, 0x3340, RZ ;  /* 0x0000334018177816 */ /* 0x010fc800000000ff */
[----:B------:R-:W-:Y:S02]  /*16990*/  PRMT R23, R22, 0x5410, R23 ;  /* 0x0000541016177816 */ /* 0x000fe40000000017 */
[----:B-----5:R-:W-:Y:S02]  /*169a0*/  PRMT R37, R40, 0x3340, R37 ;  /* 0x0000334028257816 */ /* 0x020fe40000000025 */
[----:B---3--:R-:W-:-:S04]  /*169b0*/  PRMT R24, R41, 0x3340, RZ ;  /* 0x0000334029187816 */ /* 0x008fc800000000ff */
[----:B------:R-:W-:Y:S01]  /*169c0*/  PRMT R24, R37, 0x5410, R24 ;  /* 0x0000541025187816 */ /* 0x000fe20000000018 */
[----:B------:R-:W-:-:S04]  /*169d0*/  IDP.4A.S8.U8 R0, R23, UR4, R0 ;  /* 0x0000000417007c26 */ /* 0x000fc80008000200 */
[----:B------:R-:W-:Y:S01]  /*169e0*/  IDP.4A.S8.U8 R24, R24, UR6, R25 ;  /* 0x0000000618187c26 */ /* 0x000fe20008000219 */
[----:B------:R-:W-:-:S04]  /*169f0*/  LEA R0, R0, UR5, 0x3 ;  /* 0x0000000500007c11 */ /* 0x000fc8000f8e18ff */
[----:B------:R-:W-:Y:S01]  /*16a00*/  LEA R37, R24, UR5, 0x3 ;  /* 0x0000000518257c11 */ /* 0x000fe2000f8e18ff */
        /* <DEDUP_REMOVED lines=11> */
[----:B------:R-:W-:Y:S01]  /*16ac0*/  UMOV UR4, 0xff800000 ;  /* 0xff80000000047882 */ /* 0x000fe20000000000 */
[----:B------:R-:W-:Y:S01]  /*16ad0*/  UMOV UR5, 0x41cdcd64 ;  /* 0x41cdcd6400057882 */ /* 0x000fe20000000000 */
[----:B------:R-:W-:Y:S01]  /*16ae0*/  BSSY.RECONVERGENT B6, `(.L_x_348) ;  /* 0x0000025000067945 */ /* 0x000fe20003800200 */
[----:B-----5:R-:W-:-:S08]  /*16af0*/  DADD R26, R40, R16 ;  /* 0x00000000281a7229 */ /* 0x020fd00000000010 */
[----:B------:R-:W-:-:S14]  /*16b00*/  DSETP.GT.AND P1, PT, |R26|, UR4, PT ;  /* 0x000000041a007e2a */ /* 0x000fdc000bf24200 */
[----:B------:R-:W-:Y:S02]  /*16b10*/  @P1 IMAD.MOV.U32 R28, RZ, RZ, 0x0 ;  /* 0x00000000ff1c1424 */ /* 0x000fe400078e00ff */
[----:B------:R-:W-:-:S06]  /*16b20*/  @P1 IMAD.MOV.U32 R29, RZ, RZ, -0x40100000 ;  /* 0xbff00000ff1d1424 */ /* 0x000fcc00078e00ff */
[----:B--2---:R-:W-:-:S08]  /*16b30*/  DADD R16, R22, R28 ;  /* 0x0000000016107229 */ /* 0x004fd0000000001c */
[----:B----4-:R-:W-:-:S06]  /*16b40*/  DADD R68, R16, R20 ;  /* 0x0000000010447229 */ /* 0x010fcc0000000014 */
[----:B------:R-:W2:Y:S01]  /*16b50*/  MUFU.RCP64H R17, R69 ;  /* 0x0000004500117308 */ /* 0x000ea20000001800 */
[----:B------:R-:W-:Y:S01]  /*16b60*/  IMAD.MOV.U32 R16, RZ, RZ, 0x1 ;  /* 0x00000001ff107424 */ /* 0x000fe200078e00ff */
[----:B------:R-:W-:Y:S02]  /*16b70*/  R2UR UR4, R64 ;  /* 0x00000000400472ca */ /* 0x000fe400000e0000 */
[----:B------:R-:W-:-:S03]  /*16b80*/  R2UR UR5, R65 ;  /* 0x00000000410572ca */ /* 0x000fc600000e0000 */
        /* <DEDUP_REMOVED lines=21> */
[----:B--2---:R-:W-:Y:S05]  /*16ce0*/  @P1 BRA P2, `(.L_x_349) ;  /* 0x0000000000101947 */ /* 0x004fea0001000000 */
[----:B------:R-:W-:-:S07]  /*16cf0*/  MOV R0, 0x16d10 ;  /* 0x00016d1000007802 */ /* 0x000fce0000000f00 */
[----:B01----:R-:W-:Y:S05]  /*16d00*/  CALL.REL.NOINC `($__internal_0_$__cuda_sm20_div_rn_f64_full) ;  /* 0x000004c800587944 */ /* 0x003fea0003c00000 */
[----:B------:R-:W-:Y:S02]  /*16d10*/  IMAD.MOV.U32 R16, RZ, RZ, R74 ;  /* 0x000000ffff107224 */ /* 0x000fe400078e004a */
[----:B------:R-:W-:-:S07]  /*16d20*/  IMAD.MOV.U32 R17, RZ, RZ, R75 ;  /* 0x000000ffff117224 */ /* 0x000fce00078e004b */
.L_x_349:
[----:B------:R-:W-:Y:S05]  /*16d30*/  BSYNC.RECONVERGENT B6 ;  /* 0x0000000000067941 */ /* 0x000fea0003800200 */
.L_x_348:
        /* <DEDUP_REMOVED lines=26> */
[----:B01----:R-:W-:Y:S05]  /*16ee0*/  CALL.REL.NOINC `($__internal_0_$__cuda_sm20_div_rn_f64_full) ;  /* 0x000004c400e07944 */ /* 0x003fea0003c00000 */
.L_x_351:
[----:B------:R-:W-:Y:S05]  /*16ef0*/  BSYNC.RECONVERGENT B6 ;  /* 0x0000000000067941 */ /* 0x000fea0003800200 */
.L_x_350:
[----:B------:R-:W-:Y:S01]  /*16f00*/  R2UR UR4, R64 ;  /* 0x00000000400472ca */ /* 0x000fe200000e0000 */
[----:B------:R-:W-:Y:S01]  /*16f10*/  DSETP.GE.AND P1, PT, R16, R74, PT ;  /* 0x0000004a1000722a */ /* 0x000fe20003f26000 */
        /* <DEDUP_REMOVED lines=18> */
.L_x_347:
[C---:B------:R-:W-:Y:S01]  /*17040*/  R2UR UR6, R64.reuse ;  /* 0x00000000400672ca */ /* 0x040fe200000e0000 */
[----:B------:R-:W2:Y:S01]  /*17050*/  LDC.64 R42, c[0x0][0x3c0] ;  /* 0x0000f000ff2a7b82 */ /* 0x000ea20000000a00 */
[C---:B------:R-:W-:Y:S02]  /*17060*/  R2UR UR7, R65.reuse ;  /* 0x00000000410772ca */ /* 0x040fe400000e0000 */
[C---:B------:R-:W-:Y:S02]  /*17070*/  R2UR UR8, R64.reuse ;  /* 0x00000000400872ca */ /* 0x040fe400000e0000 */
[C---:B------:R-:W-:Y:S02]  /*17080*/  R2UR UR9, R65.reuse ;  /* 0x00000000410972ca */ /* 0x040fe400000e0000 */
[----:B------:R-:W-:Y:S02]  /*17090*/  R2UR UR10, R64 ;  /* 0x00000000400a72ca */ /* 0x000fe400000e0000 */
[----:B------:R-:W-:-:S02]  /*170a0*/  R2UR UR11, R65 ;  /* 0x00000000410b72ca */ /* 0x000fc400000e0000 */
[-C--:B------:R-:W-:Y:S02]  /*170b0*/  IADD3 R26, P1, PT, R17, R62.reuse, RZ ;  /* 0x0000003e111a7210 */ /* 0x080fe40007f3e0ff */
[----:B------:R-:W-:Y:S01]  /*170c0*/  IADD3 R24, P2, PT, R23, R62, RZ ;  /* 0x0000003e17187210 */ /* 0x000fe20007f5e0ff */
[----:B------:R-:W3:Y:S01]  /*170d0*/  LDG.E.S8 R28, desc[UR6][R10.64+-0x1] ;  /* 0xffffff060a1c7981 */ /* 0x000ee2000c1e1300 */
[----:B------:R-:W-:Y:S02]  /*170e0*/  LEA.HI.X.SX32 R27, R17, R63, 0x1, P1 ;  /* 0x0000003f111b7211 */ /* 0x000fe400008f0eff */
[C---:B------:R-:W-:Y:S02]  /*170f0*/  R2UR UR12, R64.reuse ;  /* 0x00000000400c72ca */ /* 0x040fe400000e0000 */
[----:B------:R-:W-:Y:S01]  /*17100*/  R2UR UR13, R65 ;  /* 0x00000000410d72ca */ /* 0x000fe200000e0000 */
[----:B------:R-:W5:Y:S01]  /*17110*/  LDG.E.U8 R16, desc[UR6][R26.64+0x1] ;  /* 0x000001061a107981 */ /* 0x000f62000c1e1100 */
[----:B------:R-:W-:-:S02]  /*17120*/  R2UR UR14, R64 ;  /* 0x00000000400e72ca */ /* 0x000fc400000e0000 */
[----:B------:R-:W-:Y:S01]  /*17130*/  R2UR UR15, R65 ;  /* 0x00000000410f72ca */ /* 0x000fe200000e0000 */
[----:B------:R-:W5:Y:S01]  /*17140*/  LDG.E.U8 R21, desc[UR8][R26.64] ;  /* 0x000000081a157981 */ /* 0x000f62000c1e1100 */
[----:B------:R-:W-:Y:S02]  /*17150*/  LEA.HI.X.SX32 R25, R23, R63, 0x1, P2 ;  /* 0x0000003f17197211 */ /* 0x000fe400010f0eff */
[C---:B------:R-:W-:Y:S02]  /*17160*/  R2UR UR16, R64.reuse ;  /* 0x00000000401072ca */ /* 0x040fe400000e0000 */
[C---:B------:R-:W-:Y:S01]  /*17170*/  R2UR UR17, R65.reuse ;  /* 0x00000000411172ca */ /* 0x040fe200000e0000 */
[----:B------:R-:W4:Y:S01]  /*17180*/  LDG.E.U8 R22, desc[UR10][R24.64+0x1b] ;  /* 0x00001b0a18167981 */ /* 0x000f22000c1e1100 */
[----:B------:R-:W-:Y:S02]  /*17190*/  R2UR UR4, R64 ;  /* 0x00000000400472ca */ /* 0x000fe400000e0000 */
[----:B------:R-:W-:Y:S01]  /*171a0*/  R2UR UR5, R65 ;  /* 0x00000000410572ca */ /* 0x000fe200000e0000 */
[----:B------:R-:W2:Y:S04]  /*171b0*/  LDG.E.U8 R29, desc[UR12][R14.64+0x1b] ;  /* 0x00001b0c0e1d7981 */ /* 0x000ea8000c1e1100 */
[----:B------:R-:W2:Y:S04]  /*171c0*/  LDG.E.U8 R40, desc[UR14][R14.64+0x1a] ;  /* 0x00001a0e0e287981 */ /* 0x000ea8000c1e1100 */
[----:B------:R-:W3:Y:S04]  /*171d0*/  LDG.E.U8 R37, desc[UR16][R10.64] ;  /* 0x000000100a257981 */ /* 0x000ee8000c1e1100 */
[----:B------:R-:W3:Y:S01]  /*171e0*/  LDG.E.S8 R20, desc[UR4][R24.64+0x1c] ;  /* 0x00001c0418147981 */ /* 0x000ee2000c1e1300 */
[----:B------:R-:W-:Y:S01]  /*171f0*/  UMOV UR5, 0x5197d ;  /* 0x0005197d00057882 */ /* 0x000fe20000000000 */
[----:B------:R-:W-:Y:S01]  /*17200*/  UMOV UR4, 0x448 ;  /* 0x0000044800047882 */ /* 0x000fe20000000000 */
[----:B------:R-:W-:Y:S01]  /*17210*/  UMOV UR6, 0x57d19 ;  /* 0x00057d1900067882 */ /* 0x000fe20000000000 */
[----:B------:R-:W-:-:S02]  /*17220*/  VIADD R45, R17, 0xffffffff ;  /* 0xffffffff112d7836 */ /* 0x000fc40000000000 */
[----:B------:R-:W-:-:S04]  /*17230*/  IMAD R0, R3, 0x533, R0 ;  /* 0x0000053303007824 */ /* 0x000fc800078e0200 */
[----:B------:R-:W-:Y:S01]  /*17240*/  IMAD R0, R36, R45, R0 ;  /* 0x0000002d24007224 */ /* 0x000fe200078e0200 */
[----:B-----5:R-:W-:Y:S02]  /*17250*/  PRMT R16, R21, 0x3340, R16 ;  /* 0x0000334015107816 */ /* 0x020fe40000000010 */
[----:B----4-:R-:W-:-:S04]  /*17260*/  PRMT R21, R22, 0x3340, RZ ;  /* 0x0000334016157816 */ /* 0x010fc800000000ff */
[----:B------:R-:W-:Y:S02]  /*17270*/  PRMT R21, R16, 0x5410, R21 ;  /* 0x0000541010157816 */ /* 0x000fe40000000015 */
[----:B------:R-:W-:Y:S02]  /*17280*/  IADD3 R16, PT, PT, R31, -R17, -R23 ;  /* 0x800000111f107210 */ /* 0x000fe40007ffe817 */
[----:B--2---:R-:W-:Y:S02]  /*17290*/  PRMT R29, R40, 0x3340, R29 ;  /* 0x00003340281d7816 */ /* 0x004fe4000000001d */
[----:B---3--:R-:W-:Y:S01]  /*172a0*/  PRMT R22, R37, 0x3340, RZ ;  /* 0x0000334025167816 */ /* 0x008fe200000000ff */
[----:B------:R-:W-:-:S03]  /*172b0*/  IDP.4A.S8.U8 R20, R21, UR5, R20 ;  /* 0x0000000515147c26 */ /* 0x000fc60008000214 */
[----:B------:R-:W-:Y:S02]  /*172c0*/  PRMT R29, R29, 0x5410, R22 ;  /* 0x000054101d1d7816 */ /* 0x000fe40000000016 */
[----:B------:R-:W-:Y:S02]  /*172d0*/  LEA R22, R16, UR4, 0x3 ;  /* 0x0000000410167c11 */ /* 0x000fe4000f8e18ff */
[----:B------:R-:W-:Y:S01]  /*172e0*/  LEA R16, R20, UR4, 0x3 ;  /* 0x0000000414107c11 */ /* 0x000fe2000f8e18ff */
[----:B------:R-:W-:Y:S01]  /*172f0*/  IDP.4A.S8.U8 R37, R29, UR6, R28 ;  /* 0x000000061d257c26 */ /* 0x000fe2000800021c */
[----:B------:R-:W2:Y:S04]  /*17300*/  LDC.64 R20, c[0x3][R22] ;  /* 0x00c0000016147b82 */ /* 0x000ea80000000a00 */
[----:B------:R-:W-:-:S04]  /*17310*/  LEA R37, R37, UR4, 0x3 ;  /* 0x0000000425257c11 */ /* 0x000fc8000f8e18ff */
[----:B------:R-:W2:Y:S08]  /*17320*/  LDC.64 R28, c[0x3][R16+0x76e8] ;  /* 0x00ddba00101c7b82 */ /* 0x000eb00000000a00 */
[----:B------:R-:W3:Y:S01]  /*17330*/  LDC.64 R40, c[0x3][R37+0x76e8] ;  /* 0x00ddba0025287b82 */ /* 0x000ee20000000a00 */
[----:B--2---:R-:W-:Y:S01]  /*17340*/  DADD R20, R20, R28 ;  /* 0x0000000014147229 */ /* 0x004fe2000000001c */
[----:B------:R-:W-:-:S07]  /*17350*/  VIADD R29, R0, 0xfffffffe ;  /* 0xfffffffe001d7836 */ /* 0x000fce0000000000 */
[----:B---3--:R-:W-:Y:S01]  /*17360*/  DADD R40, R20, R40 ;  /* 0x0000000014287229 */ /* 0x008fe20000000028 */
[----:B------:R-:W-:-:S06]  /*17370*/  IMAD.WIDE R28, R29, 0x8, R42 ;  /* 0x000000081d1c7825 */ /* 0x000fcc00078e022a */
[----:B------:R2:W-:Y:S04]  /*17380*/  STG.E.64 desc[UR8][R58.64+0x2918], R40 ;  /* 0x002918283a007986 */ /* 0x0005e8000c101b08 */
[----:B------:R-:W3:Y:S01]  /*17390*/  LDG.E.64 R20, desc[UR10][R28.64] ;  /* 0x0000000a1c147981 */ /* 0x000ee2000c1e1b00 */
[C---:B------:R-:W-:Y:S02]  /*173a0*/  R2UR UR18, R64.reuse ;  /* 0x00000000401272ca */ /* 0x040fe400000e0000 */
[C---:B------:R-:W-:Y:S02]  /*173b0*/  R2UR UR19, R65.reuse ;  /* 0x00000000411372ca */ /* 0x040fe400000e0000 */
[----:B------:R-:W-:Y:S02]  /*173c0*/  R2UR UR20, R64 ;  /* 0x00000000401472ca */ /* 0x000fe400000e0000 */
[----:B------:R-:W-:-:S02]  /*173d0*/  R2UR UR21, R65 ;  /* 0x00000000411572ca */ /* 0x000fc400000e0000 */
[----:B------:R-:W-:Y:S02]  /*173e0*/  R2UR UR22, R64 ;  /* 0x00000000401672ca */ /* 0x000fe400000e0000 */
[----:B------:R-:W-:Y:S01]  /*173f0*/  R2UR UR23, R65 ;  /* 0x00000000411772ca */ /* 0x000fe200000e0000 */
[----:B---3--:R-:W-:-:S07]  /*17400*/  DADD R20, R40, R20 ;  /* 0x0000000028147229 */ /* 0x008fce0000000014 */
[----:B------:R3:W-:Y:S04]  /*17410*/  STG.E.64 desc[UR8][R58.64+0x2918], R20 ;  /* 0x002918143a007986 */ /* 0x0007e8000c101b08 */
[----:B------:R-:W4:Y:S04]  /*17420*/  LDG.E.U8 R16, desc[UR12][R26.64+0x1] ;  /* 0x0000010c1a107981 */ /* 0x000f28000c1e1100 */
[----:B------:R-:W4:Y:S04]  /*17430*/  LDG.E.U8 R37, desc[UR14][R26.64] ;  /* 0x0000000e1a257981 */ /* 0x000f28000c1e1100 */
[----:B--2---:R-:W2:Y:S04]  /*17440*/  LDG.E.U8 R40, desc[UR16][R24.64+0x1b] ;  /* 0x00001b1018287981 */ /* 0x004ea8000c1e1100 */
[----:B------:R-:W5:Y:S04]  /*17450*/  LDG.E.U8 R42, desc[UR18][R14.64+0x1b] ;  /* 0x00001b120e2a7981 */ /* 0x000f68000c1e1100 */
[----:B------:R-:W5:Y:S04]  /*17460*/  LDG.E.U8 R43, desc[UR20][R14.64+0x1a] ;  /* 0x00001a140e2b7981 */ /* 0x000f68000c1e1100 */
[----:B------:R-:W3:Y:S04]  /*17470*/  LDG.E.U8 R44, desc[UR22][R10.64] ;  /* 0x000000160a2c7981 */ /* 0x000ee8000c1e1100 */
[----:B------:R-:W3:Y:S04]  /*17480*/  LDG.E.S8 R0, desc[UR10][R24.64+0x1c] ;  /* 0x00001c0a18007981 */ /* 0x000ee8000c1e1300 */
[----:B------:R-:W3:Y:S01]  /*17490*/  LDG.E.S8 R41, desc[UR8][R10.64+-0x1] ;  /* 0xffffff080a297981 */ /* 0x000ee2000c1e1300 */
[----:B----4-:R-:W-:-:S02]  /*174a0*/  PRMT R16, R37, 0x3340, R16 ;  /* 0x0000334025107816 */ /* 0x010fc40000000010 */
[----:B--2---:R-:W-:-:S04]  /*174b0*/  PRMT R37, R40, 0x3340, RZ ;  /* 0x0000334028257816 */ /* 0x004fc800000000ff */
[----:B------:R-:W-:Y:S02]  /*174c0*/  PRMT R37, R16, 0x5410, R37 ;  /* 0x0000541010257816 */ /* 0x000fe40000000025 */
[----:B-----5:R-:W-:Y:S02]  /*174d0*/  PRMT R42, R43, 0x3340, R42 ;  /* 0x000033402b2a7816 */ /* 0x020fe4000000002a */
[----:B---3--:R-:W-:Y:S01]  /*174e0*/  PRMT R27, R44, 0x3340, RZ ;  /* 0x000033402c1b7816 */ /* 0x008fe200000000ff */
[----:B------:R-:W-:-:S03]  /*174f0*/  IDP.4A.S8.U8 R0, R37, UR5, R0 ;  /* 0x0000000525007c26 */ /* 0x000fc60008000200 */
[----:B------:R-:W-:Y:S02]  /*17500*/  PRMT R42, R42, 0x5410, R27 ;  /* 0x000054102a2a7816 */ /* 0x000fe4000000001b */
[----:B------:R-:W-:-:S03]  /*17510*/  LEA R0, R0, UR4, 0x3 ;  /* 0x0000000400007c11 */ /* 0x000fc6000f8e18ff */
[----:B------:R-:W-:Y:S01]  /*17520*/  IDP.4A.S8.U8 R41, R42, UR6, R41 ;  /* 0x000000062a297c26 */ /* 0x000fe20008000229 */
[----:B------:R2:W3:Y:S04]  /*17530*/  LDC.64 R26, c[0x3][R22+-0x2d0] ;  /* 0x00ff4c00161a7b82 */ /* 0x0004e80000000a00 */
[----:B------:R-:W-:-:S04]  /*17540*/  LEA R41, R41, UR4, 0x3 ;  /* 0x0000000429297c11 */ /* 0x000fc8000f8e18ff */
[----:B------:R-:W3:Y:S08]  /*17550*/  LDC.64 R24, c[0x3][R0+0x6360] ;  /* 0x00d8d80000187b82 */ /* 0x000ef00000000a00 */
[----:B------:R-:W4:Y:S01]  /*17560*/  LDC.64 R40, c[0x3][R41+0x6360] ;  /* 0x00d8d80029287b82 */ /* 0x000f220000000a00 */
[----:B------:R-:W-:-:S05]  /*17570*/  IADD3 R16, PT, PT, R33, -R32, -R17 ;  /* 0x8000002021107210 */ /* 0x000fca0007ffe811 */
[----:B------:R-:W-:-:S05]  /*17580*/  IMAD.IADD R16, R23, 0x1, R16 ;  /* 0x0000000117107824 */ /* 0x000fca00078e0210 */
[----:B------:R-:W-:-:S04]  /*17590*/  IABS R23, R16 ;  /* 0x0000001000177213 */ /* 0x000fc80000000000 */
[----:B------:R2:W5:Y:S01]  /*175a0*/  I2F.F64 R16, R23 ;  /* 0x0000001700107312 */ /* 0x0005620000201c00 */
[----:B------:R-:W-:Y:S01]  /*175b0*/  R2UR UR6, R64 ;  /* 0x00000000400672ca */ /* 0x000fe200000e0000 */
[----:B------:R-:W-:Y:S01]  /*175c0*/  UMOV UR4, 0x64b31d04 ;  /* 0x64b31d0400047882 */ /* 0x000fe20000000000 */
[----:B------:R-:W-:-:S11]  /*175d0*/  UMOV UR5, 0x3feef3e8 ;  /* 0x3feef3e800057882 */ /* 0x000fd60000000000 */
[----:B--2---:R-:W2:Y:S01]  /*175e0*/  LDG.E.64 R22, desc[UR6][R58.64+0x28c0] ;  /* 0x0028c0063a167981 */ /* 0x004ea2000c1e1b00 */
[----:B---3--:R-:W-:-:S08]  /*175f0*/  DADD R24, R26, R24 ;  /* 0x000000001a187229 */ /* 0x008fd00000000018 */
[----:B----4-:R-:W-:-:S08]  /*17600*/  DADD R24, R24, R40 ;  /* 0x0000000018187229 */ /* 0x010fd00000000028 */
[----:B-----5:R-:W-:Y:S01]  /*17610*/  DFMA R16, R16, -UR4, R24 ;  /* 0x8000000410107c2b */ /* 0x020fe20008000018 */
[----:B------:R-:W-:Y:S02]  /*17620*/  R2UR UR4, R64 ;  /* 0x00000000400472ca */ /* 0x000fe400000e0000 */
[----:B------:R-:W-:-:S04]  /*17630*/  R2UR UR5, R65 ;  /* 0x00000000410572ca */ /* 0x000fc800000e0000 */
[----:B------:R3:W-:Y:S04]  /*17640*/  STG.E.64 desc[UR6][R58.64+0x2910], R16 ;  /* 0x002910103a007986 */ /* 0x0007e8000c101b06 */
[----:B------:R-:W3:Y:S05]  /*17650*/  LDG.E.64 R28, desc[UR8][R28.64+0x1388] ;  /* 0x001388081c1c7981 */ /* 0x000eea000c1e1b00 */
[----:B------:R-:W4:Y:S04]  /*17660*/  LDG.E.64 R24, desc[UR4][R58.64+0x28b8] ;  /* 0x0028b8043a187981 */ /* 0x000f28000c1e1b00 */
[----:B------:R-:W5:Y:S01]  /*17670*/  LDG.E.64 R26, desc[UR4][R58.64+0x28b0] ;  /* 0x0028b0043a1a7981 */ /* 0x000f62000c1e1b00 */
[----:B------:R-:W-:Y:S01]  /*17680*/  UMOV UR4, 0xff800000 ;  /* 0xff80000000047882 */ /* 0x000fe20000000000 */
[----:B------:R-:W-:-:S02]  /*17690*/  UMOV UR5, 0x41cdcd64 ;  /* 0x41cdcd6400057882 */ /* 0x000fc40000000000 */
[----:B------:R-:W-:-:S14]  /*176a0*/  DSETP.GT.AND P1, PT, |R20|, UR4, PT ;  /* 0x0000000414007e2a */ /* 0x000fdc000bf24200 */
[----:B------:R-:W-:Y:S02]  /*176b0*/  @P1 IMAD.MOV.U32 R20, RZ, RZ, 0x0 ;  /* 0x00000000ff141424 */ /* 0x000fe400078e00ff */
[----:B------:R-:W-:Y:S01]  /*176c0*/  @P1 IMAD.MOV.U32 R21, RZ, RZ, 0x7ff00000 ;  /* 0x7ff00000ff151424 */ /* 0x000fe200078e00ff */
[----:B------:R-:W-:Y:S02]  /*176d0*/  @P1 R2UR UR4, R64 ;  /* 0x00000000400412ca */ /* 0x000fe400000e0000 */
[----:B------:R-:W-:-:S13]  /*176e0*/  @P1 R2UR UR5, R65 ;  /* 0x00000000410512ca */ /* 0x000fda00000e0000 */
[----:B------:R-:W-:Y:S01]  /*176f0*/  @P1 STG.E.64 desc[UR4][R58.64+0x2918], R34 ;  /* 0x002918223a001986 */ /* 0x000fe2000c101b04 */
[----:B------:R-:W-:Y:S01]  /*17700*/  BSSY.RECONVERGENT B6, `(.L_x_352) ;  /* 0x000001b000067945 */ /* 0x000fe20003800200 */
        /* <DEDUP_REMOVED lines=19> */
[----:B------:R-:W-:-:S09]  /*17840*/  FSETP.GEU.AND P2, PT, |R71|, 6.5827683646048100446e-37, PT ;  /* 0x036000004700780b */ /* 0x000fd20003f4e200 */
[----:B------:R-:W-:Y:S01]  /*17850*/  FFMA R0, RZ, R69, R75 ;  /* 0x00000045ff007223 */ /* 0x000fe2000000004b */
[----:B------:R2:W-:Y:S04]  /*17860*/  @P1 STG.E.64 desc[UR6][R58.64+0x2910], R38 ;  /* 0x002910263a001986 */ /* 0x0005e8000c101b06 */
[----:B------:R-:W-:-:S13]  /*17870*/  FSETP.GT.AND P1, PT, |R0|, 1.469367938527859385e-39, PT ;  /* 0x001000000000780b */ /* 0x000fda0003f24200 */
[----:B--2---:R-:W-:Y:S05]  /*17880*/  @P1 BRA P2, `(.L_x_353) ;  /* 0x0000000000081947 */ /* 0x004fea0001000000 */
[----:B------:R-:W-:-:S07]  /*17890*/  MOV R0, 0x178b0 ;  /* 0x000178b000007802 */ /* 0x000fce0000000f00 */
[----:B01----:R-:W-:Y:S05]  /*178a0*/  CALL.REL.NOINC `($__internal_0_$__cuda_sm20_div_rn_f64_full) ;  /* 0x000004bc00707944 */ /* 0x003fea0003c00000 */
.L_x_353:
[----:B------:R-:W-:Y:S05]  /*178b0*/  BSYNC.RECONVERGENT B6 ;  /* 0x0000000000067941 */ /* 0x000fea0003800200 */
.L_x_352:
        /* <DEDUP_REMOVED lines=27> */
.L_x_355:
[----:B------:R-:W-:Y:S05]  /*17a70*/  BSYNC.RECONVERGENT B6 ;  /* 0x0000000000067941 */ /* 0x000fea0003800200 */
.L_x_354:
        /* <DEDUP_REMOVED lines=8> */
[----:B------:R3:W-:Y:S02]  /*17b00*/  STG.E.64 desc[UR8][R58.64+0x28f8], R20 ;  /* 0x0028f8143a007986 */ /* 0x0007e4000c101b08 */
.L_x_342:
[----:B------:R-:W-:Y:S05]  /*17b10*/  BSYNC.RECONVERGENT B2 ;  /* 0x0000000000027941 */ /* 0x000fea0003800200 */
.L_x_329:
[----:B------:R-:W-:Y:S02]  /*17b20*/  R2UR UR4, R64 ;  /* 0x00000000400472ca */ /* 0x000fe400000e0000 */
[----:B------:R-:W-:-:S13]  /*17b30*/  R2UR UR5, R65 ;  /* 0x00000000410572ca */ /* 0x000fda00000e0000 */
[----:B------:R-:W5:Y:S01]  /*17b40*/  LDG.E.64 R22, desc[UR4][R12.64+0x1388] ;  /* 0x001388040c167981 */ /* 0x000f62000c1e1b00 */
[----:B--2---:R-:W-:Y:S01]  /*17b50*/  IMAD.MOV.U32 R26, RZ, RZ, -0x771c970f ;  /* 0x88e368f1ff1a7424 */ /* 0x004fe200078e00ff */
[----:B------:R-:W-:Y:S01]  /*17b60*/  BSSY.RELIABLE B2, `(.L_x_356) ;  /* 0x000001d000027945 */ /* 0x000fe20003800100 */
[----:B------:R-:W-:Y:S02]  /*17b70*/  IMAD.MOV.U32 R27, RZ, RZ, 0x3ee4f8b5 ;  /* 0x3ee4f8b5ff1b7424 */ /* 0x000fe400078e00ff */
[----:B------:R-:W-:Y:S01]  /*17b80*/  IMAD.MOV.U32 R29, RZ, RZ, R17 ;  /* 0x000000ffff1d7224 */ /* 0x000fe200078e0011 */
[C-C-:B-----5:R-:W-:Y:S01]  /*17b90*/  DSETP.MAX.AND P2, P3, |R22|.reuse, |R16|.reuse, PT ;  /* 0x400000101600722a */ /* 0x160fe20003b4f200 */
[----:B------:R-:W-:Y:S01]  /*17ba0*/  IMAD.MOV.U32 R0, RZ, RZ, R23 ;  /* 0x000000ffff007224 */ /* 0x000fe200078e0017 */
[----:B------:R-:W-:-:S04]  /*17bb0*/  DADD R24, R22, -R16 ;  /* 0x0000000016187229 */ /* 0x000fc80000000810 */
[----:B0--3--:R-:W-:Y:S02]  /*17bc0*/  FSEL R17, |R0|, |R29|, P2 ;  /* 0x4000001d00117208 */ /* 0x009fe40001000200 */
[----:B------:R-:W-:Y:S02]  /*17bd0*/  SEL R16, R22, R16, P2 ;  /* 0x0000001016107207 */ /* 0x000fe40001000000 */
[----:B------:R-:W-:Y:S01]  /*17be0*/  DSETP.GEU.AND P1, PT, |R24|, R26, PT ;  /* 0x0000001a1800722a */ /* 0x000fe20003f2e200 */
[----:B------:R-:W-:-:S03]  /*17bf0*/  IMAD.MOV.U32 R24, RZ, RZ, -0x800000 ;  /* 0xff800000ff187424 */ /* 0x000fc600078e00ff */
[----:B------:R-:W-:Y:S01]  /*17c00*/  @P3 LOP3.LUT R17, R29, 0x80000, RZ, 0xfc, !PT ;  /* 0x000800001d113812 */ /* 0x000fe200078efcff */
[----:B------:R-:W-:-:S06]  /*17c10*/  IMAD.MOV.U32 R25, RZ, RZ, 0x41cdcd64 ;  /* 0x41cdcd64ff197424 */ /* 0x000fcc00078e00ff */
[----:B------:R-:W-:-:S14]  /*17c20*/  DSETP.GT.OR P1, PT, R16, R24, P1 ;  /* 0x000000181000722a */ /* 0x000fdc0000f24400 */
[----:B------:R-:W-:Y:S05]  /*17c30*/  @P1 BRA `(.L_x_357) ;  /* 0x00000000003c1947 */ /* 0x000fea0003800000 */
[----:B------:R-:W-:Y:S02]  /*17c40*/  R2UR UR4, R64 ;  /* 0x00000000400472ca */ /* 0x000fe400000e0000 */
[----:B------:R-:W-:-:S13]  /*17c50*/  R2UR UR5, R65 ;  /* 0x00000000410572ca */ /* 0x000fda00000e0000 */
[----:B------:R-:W2:Y:S01]  /*17c60*/  LDG.E.64 R16, desc[UR4][R12.64] ;  /* 0x000000040c107981 */ /* 0x000ea2000c1e1b00 */
[----:B------:R-:W-:Y:S01]  /*17c70*/  IMAD.MOV.U32 R29, RZ, RZ, R21 ;  /* 0x000000ffff1d7224 */ /* 0x000fe200078e0015 */
[C-C-:B--2---:R-:W-:Y:S01]  /*17c80*/  DSETP.MAX.AND P2, P3, |R16|.reuse, |R20|.reuse, PT ;  /* 0x400000141000722a */ /* 0x144fe20003b4f200 */
[----:B------:R-:W-:Y:S01]  /*17c90*/  IMAD.MOV.U32 R0, RZ, RZ, R17 ;  /* 0x000000ffff007224 */ /* 0x000fe200078e0011 */
[----:B------:R-:W-:-:S04]  /*17ca0*/  DADD R22, R16, -R20 ;  /* 0x0000000010167229 */ /* 0x000fc80000000814 */
[----:B------:R-:W-:Y:S02]  /*17cb0*/  FSEL R21, |R0|, |R29|, P2 ;  /* 0x4000001d00157208 */ /* 0x000fe40001000200 */
[----:B------:R-:W-:Y:S02]  /*17cc0*/  SEL R16, R16, R20, P2 ;  /* 0x0000001410107207 */ /* 0x000fe40001000000 */
[----:B------:R-:W-:-:S04]  /*17cd0*/  DSETP.GEU.AND P1, PT, |R22|, R26, PT ;  /* 0x0000001a1600722a */ /* 0x000fc80003f2e200 */
[----:B------:R-:W-:-:S05]  /*17ce0*/  @P3 LOP3.LUT R21, R29, 0x80000, RZ, 0xfc, !PT ;  /* 0x000800001d153812 */ /* 0x000fca00078efcff */
[----:B------:R-:W-:-:S06]  /*17cf0*/  IMAD.MOV.U32 R17, RZ, RZ, R21 ;  /* 0x000000ffff117224 */ /* 0x000fcc00078e0015 */
[----:B------:R-:W-:-:S14]  /*17d00*/  DSETP.GT.OR P1, PT, R16, R24, P1 ;  /* 0x000000181000722a */ /* 0x000fdc0000f24400 */
[----:B------:R-:W-:Y:S05]  /*17d10*/  @!P1 BREAK.RELIABLE B2 ;  /* 0x0000000000029942 */ /* 0x000fea0003800100 */
[----:B------:R-:W-:Y:S05]  /*17d20*/  @!P1 BRA `(.L_x_358) ;  /* 0x00000000003c9947 */ /* 0x000fea0003800000 */
.L_x_357:
[----:B------:R-:W-:Y:S05]  /*17d30*/  BSYNC.RELIABLE B2 ;  /* 0x0000000000027941 */ /* 0x000fea0003800100 */
.L_x_356:
[C---:B------:R-:W-:Y:S02]  /*17d40*/  R2UR UR4, R64.reuse ;  /* 0x00000000400472ca */ /* 0x040fe400000e0000 */
[C---:B------:R-:W-:Y:S02]  /*17d50*/  R2UR UR5, R65.reuse ;  /* 0x00000000410572ca */ /* 0x040fe400000e0000 */
[----:B------:R-:W-:Y:S02]  /*17d60*/  R2UR UR6, R64 ;  /* 0x00000000400672ca */ /* 0x000fe400000e0000 */
[----:B------:R-:W-:-:S09]  /*17d70*/  R2UR UR7, R65 ;  /* 0x00000000410772ca */ /* 0x000fd200000e0000 */
[----:B------:R-:W2:Y:S04]  /*17d80*/  LDG.E R0, desc[UR4][R60.64+0x1ac] ;  /* 0x0001ac043c007981 */ /* 0x000ea8000c1e1900 */
[----:B------:R-:W3:Y:S04]  /*17d90*/  LDG.E R21, desc[UR4][R60.64+0x1a4] ;  /* 0x0001a4043c157981 */ /* 0x000ee8000c1e1900 */
[----:B------:R-:W5:Y:S01]  /*17da0*/  LDG.E R17, desc[UR6][R60.64+0x1a8] ;  /* 0x0001a8063c117981 */ /* 0x000f62000c1e1900 */
[----:B--2---:R-:W-:Y:S01]  /*17db0*/  ISETP.NE.AND P1, PT, R0, RZ, PT ;  /* 0x000000ff0000720c */ /* 0x004fe20003f25270 */
[----:B---3--:R-:W-:-:S02]  /*17dc0*/  VIADD R21, R21, 0xffffffff ;  /* 0xffffffff15157836 */ /* 0x008fc40000000000 */
[----:B-----5:R-:W-:-:S03]  /*17dd0*/  VIADD R17, R17, 0x1 ;  /* 0x0000000111117836 */ /* 0x020fc60000000000 */
[----:B------:R2:W-:Y:S04]  /*17de0*/  STG.E desc[UR4][R60.64+0x1a4], R21 ;  /* 0x0001a4153c007986 */ /* 0x0005e8000c101904 */
[----:B------:R2:W-:Y:S03]  /*17df0*/  STG.E desc[UR6][R60.64+0x1a8], R17 ;  /* 0x0001a8113c007986 */ /* 0x0005e6000c101906 */
[----:B------:R-:W-:Y:S05]  /*17e00*/  @!P1 BRA `(.L_x_359) ;  /* 0xffffffd000b09947 */ /* 0x000fea000383ffff */
[----:B------:R-:W-:Y:S05]  /*17e10*/  BRA `(.L_x_328) ;  /* 0x0000000000487947 */ /* 0x000fea0003800000 */
.L_x_358:
[C---:B------:R-:W-:Y:S01]  /*17e20*/  R2UR UR4, R64.reuse ;  /* 0x00000000400472ca */ /* 0x040fe200000e0000 */
[----:B------:R-:W0:Y:S01]  /*17e30*/  LDC.64 R12, c[0x0][0x3c8] ;  /* 0x0000f200ff0c7b82 */ /* 0x000e220000000a00 */
[C---:B------:R-:W-:Y:S02]  /*17e40*/  R2UR UR5, R65.reuse ;  /* 0x00000000410572ca */ /* 0x040fe400000e0000 */
[----:B------:R-:W-:Y:S02]  /*17e50*/  R2UR UR6, R64 ;  /* 0x00000000400672ca */ /* 0x000fe400000e0000 */
[----:B------:R-:W-:-:S09]  /*17e60*/  R2UR UR7, R65 ;  /* 0x00000000410772ca */ /* 0x000fd200000e0000 */
[----:B------:R-:W2:Y:S04]  /*17e70*/  LDG.E R33, desc[UR4][R60.64+0x1a4] ;  /* 0x0001a4043c217981 */ /* 0x000ea8000c1e1900 */
[----:B------:R-:W3:Y:S01]  /*17e80*/  LDG.E R32, desc[UR6][R60.64+0x1a8] ;  /* 0x0001a8063c207981 */ /* 0x000ee2000c1e1900 */
[----:B------:R-:W-:Y:S01]  /*17e90*/  IMAD R15, R3, -0x4be, R6 ;  /* 0xfffffb42030f7824 */ /* 0x000fe200078e0206 */
[----:B------:R-:W-:Y:S02]  /*17ea0*/  R2UR UR8, R64 ;  /* 0x00000000400872ca */ /* 0x000fe400000e0000 */
[----:B------:R-:W-:Y:S01]  /*17eb0*/  R2UR UR9, R65 ;  /* 0x00000000410972ca */ /* 0x000fe200000e0000 */
[C---:B--2---:R-:W-:Y:S01]  /*17ec0*/  IMAD.IADD R11, R15.reuse, 0x1, R33 ;  /* 0x000000010f0b7824 */ /* 0x044fe200078e0221 */
[----:B---3--:R-:W-:-:S03]  /*17ed0*/  IADD3 R15, PT, PT, R15, 0x19, R32 ;  /* 0x000000190f0f7810 */ /* 0x008fc60007ffe020 */
[----:B0-----:R-:W-:-:S04]  /*17ee0*/  IMAD.WIDE R10, R11, 0x4, R12 ;  /* 0x000000040b0a7825 */ /* 0x001fc800078e020c */
[----:B------:R-:W-:Y:S01]  /*17ef0*/  IMAD.WIDE R12, R15, 0x4, R12 ;  /* 0x000000040f0c7825 */ /* 0x000fe200078e020c */
[----:B------:R2:W-:Y:S03]  /*17f00*/  STG.E desc[UR4][R10.64], R32 ;  /* 0x000000200a007986 */ /* 0x0005e6000c101904 */
[----:B------:R-:W-:Y:S01]  /*17f10*/  IMAD.MOV.U32 R15, RZ, RZ, 0x1 ;  /* 0x00000001ff0f7424 */ /* 0x000fe200078e00ff */
[----:B------:R2:W-:Y:S04]  /*17f20*/  STG.E desc[UR6][R12.64], R33 ;  /* 0x000000210c007986 */ /* 0x0005e8000c101906 */
[----:B------:R2:W-:Y:S02]  /*17f30*/  STG.E desc[UR8][R60.64+0x1ac], R15 ;  /* 0x0001ac0f3c007986 */ /* 0x0005e4000c101908 */
.L_x_328:
[----:B------:R-:W-:Y:S05]  /*17f40*/  BSYNC.RECONVERGENT B3 ;  /* 0x0000000000037941 */ /* 0x000fea0003800200 */
.L_x_327:
[----:B------:R-:W-:Y:S02]  /*17f50*/  R2UR UR4, R64 ;  /* 0x00000000400472ca */ /* 0x000fe400000e0000 */
[----:B------:R-:W-:-:S13]  /*17f60*/  R2UR UR5, R65 ;  /* 0x00000000410572ca */ /* 0x000fda00000e0000 */
[----:B--2---:R-:W2:Y:S02]  /*17f70*/  LDG.E R11, desc[UR4][R60.64+0x1a0] ;  /* 0x0001a0043c0b7981 */ /* 0x004ea4000c1e1900 */
[----:B--2---:R-:W-:-:S05]  /*17f80*/  VIADD R11, R11, 0x1 ;  /* 0x000000010b0b7836 */ /* 0x004fca0000000000 */
[----:B------:R3:W-:Y:S01]  /*17f90*/  STG.E desc[UR4][R60.64+0x1a0], R11 ;  /* 0x0001a00b3c007986 */ /* 0x0007e2000c101904 */
[----:B------:R-:W-:Y:S05]  /*17fa0*/  @P0 BRA `(.L_x_360) ;  /* 0xffffffcc00cc0947 */ /* 0x000fea000383ffff */
.L_x_326:
[----:B------:R-:W-:Y:S05]  /*17fb0*/  BSYNC.RECONVERGENT B4 ;  /* 0x0000000000047941 */ /* 0x000fea0003800200 */
.L_x_325:
[----:B------:R-:W-:Y:S05]  /*17fc0*/  BRA `(.L_x_361) ;  /* 0xffffffa0005c7947 */ /* 0x000fea000383ffff */
.L_x_322:
[----:B------:R-:W-:Y:S05]  /*17fd0*/  BSYNC.RECONVERGENT B0 ;  /* 0x0000000000007941 */ /* 0x000fea0003800200 */
.L_x_293:
[----:B------:R-:W-:Y:S02]  /*17fe0*/  R2UR UR4, R64 ;  /* 0x00000000400472ca */ /* 0x000fe400000e0000 */
[----:B------:R-:W-:-:S13]  /*17ff0*/  R2UR UR5, R65 ;  /* 0x00000000410572ca */ /* 0x000fda00000e0000 */
[----:B------:R-:W2:Y:S01]  /*18000*/  LDG.E.64 R10, desc[UR4][R58.64+0x28c8] ;  /* 0x0028c8043a0a7981 */ /* 0x000ea2000c1e1b00 */
[----:B------:R-:W-:Y:S01]  /*18010*/  BSSY.RECONVERGENT B0, `(.L_x_362) ;  /* 0x00001ca000007945 */ /* 0x000fe20003800200 */
[----:B--2---:R-:W-:Y:S01]  /*18020*/  DSETP.GT.AND P0, PT, |R10|, R14, PT ;  /* 0x0000000e0a00722a */ /* 0x004fe20003f04200 */
[----:B------:R-:W-:Y:S02]  /*18030*/  IMAD.MOV.U32 R10, RZ, RZ, 0x0 ;  /* 0x00000000ff0a7424 */ /* 0x000fe400078e00ff */
[----:B------:R-:W-:-:S11]  /*18040*/  IMAD.MOV.U32 R11, RZ, RZ, 0x3fe00000 ;  /* 0x3fe00000ff0b7424 */ /* 0x000fd600078e00ff */
[----:B------:R-:W-:Y:S05]  /*18050*/  @P0 BRA `(.L_x_363) ;  /* 0x0000001c00140947 */ /* 0x000fea0003800000 */
[C---:B------:R-:W-:Y:S02]  /*18060*/  R2UR UR6, R64.reuse ;  /* 0x00000000400672ca */ /* 0x040fe400000e0000 */
[C---:B------:R-:W-:Y:S02]  /*18070*/  R2UR UR7, R65.reuse ;  /* 0x00000000410772ca */ /* 0x040fe400000e0000 */
[----:B------:R-:W-:Y:S02]  /*18080*/  R2UR UR4, R64 ;  /* 0x00000000400472ca */ /* 0x000fe400000e0000 */
[----:B------:R-:W-:-:S09]  /*18090*/  R2UR UR5, R65 ;  /* 0x00000000410572ca */ /* 0x000fd200000e0000 */
[----:B------:R-:W2:Y:S04]  /*180a0*/  LDG.E R11, desc[UR6][R60.64+0x194] ;  /* 0x000194063c0b7981 */ /* 0x000ea8000c1e1900 */
[----:B------:R-:W3:Y:S01]  /*180b0*/  LDG.E R0, desc[UR4][R60.64+0x190] ;  /* 0x000190043c007981 */ /* 0x000ee2000c1e1900 */
[C---:B------:R-:W-:Y:S02]  /*180c0*/  R2UR UR8, R64.reuse ;  /* 0x00000000400872ca */ /* 0x040fe400000e0000 */
[C---:B------:R-:W-:Y:S01]  /*180d0*/  R2UR UR9, R65.reuse ;  /* 0x00000000410972ca */ /* 0x040fe200000e0000 */
[----:B------:R0:W5:Y:S01]  /*180e0*/  LDG.E.64 R12, desc[UR6][R58.64+0x28d8] ;  /* 0x0028d8063a0c7981 */ /* 0x000162000c1e1b00 */
[----:B------:R-:W-:Y:S02]  /*180f0*/  R2UR UR12, R64 ;  /* 0x00000000400c72ca */ /* 0x000fe400000e0000 */
[----:B------:R-:W-:-:S02]  /*18100*/  R2UR UR13, R65 ;  /* 0x00000000410d72ca */ /* 0x000fc400000e0000 */
[C---:B------:R-:W-:Y:S02]  /*18110*/  R2UR UR14, R64.reuse ;  /* 0x00000000400e72ca */ /* 0x040fe400000e0000 */
[C---:B------:R-:W-:Y:S02]  /*18120*/  R2UR UR15, R65.reuse ;  /* 0x00000000410f72ca */ /* 0x040fe400000e0000 */
[----:B------:R-:W-:Y:S02]  /*18130*/  R2UR UR10, R64 ;  /* 0x00000000400a72ca */ /* 0x000fe400000e0000 */
[----:B------:R-:W-:Y:S01]  /*18140*/  R2UR UR11, R65 ;  /* 0x00000000410b72ca */ /* 0x000fe200000e0000 */
[----:B------:R-:W-:Y:S04]  /*18150*/  BSSY.RECONVERGENT B2, `(.L_x_364) ;  /* 0x0000060000027945 */ /* 0x000fe80003800200 */
[----:B------:R0:W5:Y:S01]  /*18160*/  LDG.E.64 R20, desc[UR12][R58.64+0x28d0] ;  /* 0x0028d00c3a147981 */ /* 0x000162000c1e1b00 */
[----:B------:R-:W-:-:S02]  /*18170*/  IMAD.MOV.U32 R25, RZ, RZ, RZ ;  /* 0x000000ffff197224 */ /* 0x000fc400078e00ff */
[----:B------:R-:W-:Y:S02]  /*18180*/  IMAD.MOV.U32 R29, RZ, RZ, RZ ;  /* 0x000000ffff1d7224 */ /* 0x000fe400078e00ff */
[----:B--2---:R-:W-:Y:S02]  /*18190*/  IMAD.IADD R11, R6, 0x1, R11 ;  /* 0x00000001060b7824 */ /* 0x004fe400078e020b */
[----:B---3--:R-:W-:-:S04]  /*181a0*/  VIADD R0, R0, 0xffffffff ;  /* 0xffffffff00007836 */ /* 0x008fc80000000000 */
[----:B------:R-:W-:Y:S02]  /*181b0*/  IMAD R11, R36, R0, R11 ;  /* 0x00000000240b7224 */ /* 0x000fe400078e020b */
[----:B------:R-:W-:Y:S02]  /*181c0*/  VIADD R0, R7, 0x11 ;  /* 0x0000001107007836 */ /* 0x000fe40000000000 */
[----:B------:R-:W-:Y:S02]  /*181d0*/  IMAD.WIDE R26, R11, 0x8, R16 ;  /* 0x000000080b1a7825 */ /* 0x000fe400078e0210 */
[----:B------:R0:W5:Y:S01]  /*181e0*/  LDG.E.64 R10, desc[UR8][R58.64+0x28b0] ;  /* 0x0028b0083a0a7981 */ /* 0x000162000c1e1b00 */
[----:B------:R-:W-:-:S03]  /*181f0*/  ISETP.GE.U32.AND P0, PT, R0, 0x7, PT ;  /* 0x000000070000780c */ /* 0x000fc60003f06070 */
[----:B------:R0:W5:Y:S04]  /*18200*/  LDG.E.64 R16, desc[UR14][R58.64+0x28b8] ;  /* 0x0028b80e3a107981 */ /* 0x000168000c1e1b00 */
[----:B------:R0:W5:Y:S04]  /*18210*/  LDG.E.64 R14, desc[UR4][R26.64] ;  /* 0x000000041a0e7981 */ /* 0x000168000c1e1b00 */
[----:B------:R0:W5:Y:S04]  /*18220*/  LDG.E.64 R22, desc[UR10][R26.64+0x1388] ;  /* 0x0013880a1a167981 */ /* 0x000168000c1e1b00 */
[----:B------:R0:W-:Y:S04]  /*18230*/  STG.E desc[UR4][R60.64+0x1a4], RZ ;  /* 0x0001a4ff3c007986 */ /* 0x0001e8000c101904 */
[----:B------:R0:W-:Y:S01]  /*18240*/  STG.E desc[UR6][R60.64+0x1a0], RZ ;  /* 0x0001a0ff3c007986 */ /* 0x0001e2000c101906 */
[----:B------:R-:W-:Y:S05]  /*18250*/  @!P0 BRA `(.L_x_365) ;  /* 0x00000004003c8947 */ /* 0x000fea0003800000 */
[----:B------:R-:W-:Y:S01]  /*18260*/  BSSY.RECONVERGENT B3, `(.L_x_366) ;  /* 0x000004d000037945 */ /* 0x000fe20003800200 */
[----:B------:R-:W-:Y:S02]  /*18270*/  IMAD.MOV.U32 R25, RZ, RZ, RZ ;  /* 0x000000ffff197224 */ /* 0x000fe400078e00ff */
[----:B------:R-:W-:-:S07]  /*18280*/  IMAD.MOV.U32 R29, RZ, RZ, RZ ;  /* 0x000000ffff1d7224 */ /* 0x000fce00078e00ff */
.L_x_367:
[----:B------:R-:W-:Y:S01]  /*18290*/  R2UR UR4, R64 ;  /* 0x00000000400472ca */ /* 0x000fe200000e0000 */
[----:B0-----:R-:W-:Y:S01]  /*182a0*/  IMAD.WIDE R26, R29, 0x4, R60 ;  /* 0x000000041d1a7825 */ /* 0x001fe200078e023c */
[----:B------:R-:W-:-:S13]  /*182b0*/  R2UR UR5, R65 ;  /* 0x00000000410572ca */ /* 0x000fda00000e0000 */
[----:B------:R-:W2:Y:S01]  /*182c0*/  LDG.E R0, desc[UR4][R26.64] ;  /* 0x000000041a007981 */ /* 0x000ea2000c1e1900 */
[C---:B------:R-:W-:Y:S01]  /*182d0*/  R2UR UR6, R64.reuse ;  /* 0x00000000400672ca */ /* 0x040fe200000e0000 */
[----:B------:R-:W-:Y:S01]  /*182e0*/  VIADD R31, R29, 0x1 ;  /* 0x000000011d1f7836 */ /* 0x000fe20000000000 */
[C---:B------:R-:W-:Y:S02]  /*182f0*/  R2UR UR7, R65.reuse ;  /* 0x00000000410772ca */ /* 0x040fe400000e0000 */
[----:B------:R-:W-:Y:S02]  /*18300*/  R2UR UR8, R64 ;  /* 0x00000000400872ca */ /* 0x000fe400000e0000 */
[----:B------:R-:W-:-:S09]  /*18310*/  R2UR UR9, R65 ;  /* 0x00000000410972ca */ /* 0x000fd200000e0000 */
[----:B------:R-:W-:Y:S01]  /*18320*/  STG.E desc[UR6][R60.64+0x1a0], R31 ;  /* 0x0001a01f3c007986 */ /* 0x000fe2000c101906 */
[----:B--2---:R-:W-:-:S13]  /*18330*/  ISETP.GE.AND P1, PT, R0, 0x1, PT ;  /* 0x000000010000780c */ /* 0x004fda0003f26270 */
[----:B------:R-:W-:Y:S01]  /*18340*/  @P1 R2UR UR4, R64 ;  /* 0x00000000400412ca */ /* 0x000fe200000e0000 */
[----:B------:R-:W-:Y:S01]  /*18350*/  @P1 VIADD R25, R25, 0x1 ;  /* 0x0000000119191836 */ /* 0x000fe20000000000 */
[----:B------:R-:W-:-:S13]  /*18360*/  @P1 R2UR UR5, R65 ;  /* 0x00000000410512ca */ /* 0x000fda00000e0000 */
[----:B------:R0:W-:Y:S04]  /*18370*/  @P1 STG.E desc[UR4][R60.64+0x1a4], R25 ;  /* 0x0001a4193c001986 */ /* 0x0001e8000c101904 */
[----:B------:R-:W2:Y:S01]  /*18380*/  LDG.E R0, desc[UR8][R26.64+0x4] ;  /* 0x000004081a007981 */ /* 0x000ea2000c1e1900 */
[----:B------:R-:W-:-:S05]  /*18390*/  VIADD R33, R29, 0x2 ;  /* 0x000000021d217836 */ /* 0x000fca0000000000 */
[----:B------:R-:W-:Y:S01]  /*183a0*/  STG.E desc[UR6][R60.64+0x1a0], R33 ;  /* 0x0001a0213c007986 */ /* 0x000fe2000c101906 */
[----:B--2---:R-:W-:-:S13]  /*183b0*/  ISETP.GE.AND P1, PT, R0, 0x1, PT ;  /* 0x000000010000780c */ /* 0x004fda0003f26270 */
[----:B------:R-:W-:Y:S01]  /*183c0*/  @P1 R2UR UR4, R64 ;  /* 0x00000000400412ca */ /* 0x000fe200000e0000 */
[----:B0-----:R-:W-:Y:S01]  /*183d0*/  @P1 VIADD R25, R25, 0x1 ;  /* 0x0000000119191836 */ /* 0x001fe20000000000 */
        /* <DEDUP_REMOVED lines=44> */
[----:B------:R3:W-:Y:S01]  /*186a0*/  STG.E desc[UR6][R60.64+0x1a0], R29 ;  /* 0x0001a01d3c007986 */ /* 0x0007e2000c101906 */
[----:B--2---:R-:W-:Y:S02]  /*186b0*/  ISETP.GE.AND P1, PT, R0, 0x1, PT ;  /* 0x000000010000780c */ /* 0x004fe40003f26270 */
[----:B------:R-:W-:-:S11]  /*186c0*/  LOP3.LUT R0, R36, 0x7ffffff8, RZ, 0xc0, !PT ;  /* 0x7ffffff824007812 */ /* 0x000fd600078ec0ff */
[----:B------:R-:W-:Y:S01]  /*186d0*/  @P1 R2UR UR4, R64 ;  /* 0x00000000400412ca */ /* 0x000fe200000e0000 */
[----:B0-----:R-:W-:Y:S01]  /*186e0*/  @P1 VIADD R25, R25, 0x1 ;  /* 0x0000000119191836 */ /* 0x001fe20000000000 */
[----:B------:R-:W-:-:S13]  /*186f0*/  @P1 R2UR UR5, R65 ;  /* 0x00000000410512ca */ /* 0x000fda00000e0000 */
[----:B------:R3:W-:Y:S01]  /*18700*/  @P1 STG.E desc[UR4][R60.64+0x1a4], R25 ;  /* 0x0001a4193c001986 */ /* 0x0007e2000c101904 */
[----:B------:R-:W-:-:S13]  /*18710*/  ISETP.NE.AND P1, PT, R29, R0, PT ;  /* 0x000000001d00720c */ /* 0x000fda0003f25270 */
[----:B---3--:R-:W-:Y:S05]  /*18720*/  @P1 BRA `(.L_x_367) ;  /* 0xfffffff800d81947 */ /* 0x008fea000383ffff */
[----:B------:R-:W-:Y:S05]  /*18730*/  BSYNC.RECONVERGENT B3 ;  /* 0x0000000000037941 */ /* 0x000fea0003800200 */
.L_x_366:
[----:B------:R-:W-:-:S07]  /*18740*/  IMAD.MOV.U32 R29, RZ, RZ, R0 ;  /* 0x000000ffff1d7224 */ /* 0x000fce00078e0000 */
.L_x_365:
[----:B------:R-:W-:Y:S05]  /*18750*/  BSYNC.RECONVERGENT B2 ;  /* 0x0000000000027941 */ /* 0x000fea0003800200 */
.L_x_364:
[----:B------:R-:W-:Y:S01]  /*18760*/  LOP3.LUT P1, RZ, R36, 0x7, RZ, 0xc0, !PT ;  /* 0x0000000724ff7812 */ /* 0x000fe2000782c0ff */
[----:B------:R-:W-:-:S12]  /*18770*/  BSSY.RECONVERGENT B2, `(.L_x_368) ;  /* 0x000005b000027945 */ /* 0x000fd80003800200 */
[----:B------:R-:W-:Y:S05]  /*18780*/  @!P1 BRA `(.L_x_369) ;  /* 0x0000000400649947 */ /* 0x000fea0003800000 */
[----:B------:R-:W-:Y:S01]  /*18790*/  VIADD R0, R9, 0x2 ;  /* 0x0000000209007836 */ /* 0x000fe20000000000 */
[----:B------:R-:W-:Y:S04]  /*187a0*/  BSSY.RECONVERGENT B3, `(.L_x_370) ;  /* 0x000002e000037945 */ /* 0x000fe80003800200 */
[----:B------:R-:W-:-:S04]  /*187b0*/  LOP3.LUT R24, R0, 0xffff, RZ, 0xc0, !PT ;  /* 0x0000ffff00187812 */ /* 0x000fc800078ec0ff */
[C---:B------:R-:W-:Y:S02]  /*187c0*/  LOP3.LUT R0, R24.reuse, 0x7, RZ, 0xc0, !PT ;  /* 0x0000000718007812 */ /* 0x040fe400078ec0ff */
[----:B------:R-:W-:-:S03]  /*187d0*/  LOP3.LUT P2, RZ, R24, 0x3, RZ, 0xc0, !PT ;  /* 0x0000000318ff7812 */ /* 0x000fc6000784c0ff */
[----:B------:R-:W-:-:S05]  /*187e0*/  VIADD R0, R0, 0xffffffff ;  /* 0xffffffff00007836 */ /* 0x000fca0000000000 */
[----:B------:R-:W-:-:S13]  /*187f0*/  ISETP.GE.U32.AND P3, PT, R0, 0x3, PT ;  /* 0x000000030000780c */ /* 0x000fda0003f66070 */
[----:B------:R-:W-:Y:S05]  /*18800*/  @!P3 BRA `(.L_x_371) ;  /* 0x00000000009cb947 */ /* 0x000fea0003800000 */
[----:B------:R-:W-:Y:S01]  /*18810*/  R2UR UR4, R64 ;  /* 0x00000000400472ca */ /* 0x000fe200000e0000 */
[----:B0-----:R-:W-:Y:S01]  /*18820*/  IMAD.WIDE.U32 R26, R29, 0x4, R60 ;  /* 0x000000041d1a7825 */ /* 0x001fe200078e003c */
        /* <DEDUP_REMOVED lines=32> */
[----:B--2---:R-:W-:-:S13]  /*18a30*/  ISETP.GE.AND P3, PT, R0, 0x1, PT ;  /* 0x000000010000780c */ /* 0x004fda0003f66270 */
[----:B------:R-:W-:Y:S01]  /*18a40*/  @P3 R2UR UR4, R64 ;  /* 0x00000000400432ca */ /* 0x000fe200000e0000 */
[----:B0-----:R-:W-:Y:S01]  /*18a50*/  @P3 VIADD R25, R25, 0x1 ;  /* 0x0000000119193836 */ /* 0x001fe20000000000 */
[----:B------:R-:W-:-:S13]  /*18a60*/  @P3 R2UR UR5, R65 ;  /* 0x00000000410532ca */ /* 0x000fda00000e0000 */
[----:B------:R3:W-:Y:S02]  /*18a70*/  @P3 STG.E desc[UR4][R60.64+0x1a4], R25 ;  /* 0x0001a4193c003986 */ /* 0x0007e4000c101904 */
.L_x_371:
[----:B------:R-:W-:Y:S05]  /*18a80*/  BSYNC.RECONVERGENT B3 ;  /* 0x0000000000037941 */ /* 0x000fea0003800200 */
.L_x_370:
[----:B------:R-:W-:Y:S05]  /*18a90*/  @!P2 BRA `(.L_x_369) ;  /* 0x0000000000a0a947 */ /* 0x000fea0003800000 */
[C---:B------:R-:W-:Y:S01]  /*18aa0*/  LOP3.LUT R0, R8.reuse, 0x3, RZ, 0xc0, !PT ;  /* 0x0000000308007812 */ /* 0x040fe200078ec0ff */
[----:B------:R-:W-:Y:S01]  /*18ab0*/  BSSY.RECONVERGENT B3, `(.L_x_372) ;  /* 0x000001c000037945 */ /* 0x000fe20003800200 */
[----:B------:R-:W-:Y:S02]  /*18ac0*/  LOP3.LUT R24, R8, 0x1, RZ, 0xc0, !PT ;  /* 0x0000000108187812 */ /* 0x000fe400078ec0ff */
[----:B------:R-:W-:Y:S02]  /*18ad0*/  ISETP.NE.AND P2, PT, R0, 0x3, PT ;  /* 0x000000030000780c */ /* 0x000fe40003f45270 */
[----:B------:R-:W-:-:S11]  /*18ae0*/  ISETP.NE.U32.AND P3, PT, R24, 0x1, PT ;  /* 0x000000011800780c */ /* 0x000fd60003f65070 */
[----:B------:R-:W-:Y:S05]  /*18af0*/  @!P2 BRA `(.L_x_373) ;  /* 0x00000000005ca947 */ /* 0x000fea0003800000 */
        /* <DEDUP_REMOVED lines=12> */
[----:B---3--:R-:W-:Y:S01]  /*18bc0*/  @P2 VIADD R25, R25, 0x1 ;  /* 0x0000000119192836 */ /* 0x008fe20000000000 */
        /* <DEDUP_REMOVED lines=10> */
.L_x_373:
[----:B------:R-:W-:Y:S05]  /*18c70*/  BSYNC.RECONVERGENT B3 ;  /* 0x0000000000037941 */ /* 0x000fea0003800200 */
.L_x_372:
[----:B------:R-:W-:Y:S05]  /*18c80*/  @P3 BRA `(.L_x_369) ;  /* 0x0000000000243947 */ /* 0x000fea0003800000 */
[----:B------:R-:W-:Y:S01]  /*18c90*/  R2UR UR4, R64 ;  /* 0x00000000400472ca */ /* 0x000fe200000e0000 */
[----:B0-----:R-:W-:Y:S01]  /*18ca0*/  IMAD.WIDE R26, R29, 0x4, R60 ;  /* 0x000000041d1a7825 */ /* 0x001fe200078e023c */
[----:B------:R-:W-:-:S13]  /*18cb0*/  R2UR UR5, R65 ;  /* 0x00000000410572ca */ /* 0x000fda00000e0000 */
[----:B------:R-:W2:Y:S02]  /*18cc0*/  LDG.E R26, desc[UR4][R26.64] ;  /* 0x000000041a1a7981 */ /* 0x000ea4000c1e1900 */
[----:B--2---:R-:W-:-:S13]  /*18cd0*/  ISETP.GE.AND P2, PT, R26, 0x1, PT ;  /* 0x000000011a00780c */ /* 0x004fda0003f46270 */
[----:B------:R-:W-:Y:S01]  /*18ce0*/  @P2 R2UR UR4, R64 ;  /* 0x00000000400422ca */ /* 0x000fe200000e0000 */
[----:B---3--:R-:W-:Y:S01]  /*18cf0*/  @P2 VIADD R25, R25, 0x1 ;  /* 0x0000000119192836 */ /* 0x008fe20000000000 */
[----:B------:R-:W-:-:S13]  /*18d00*/  @P2 R2UR UR5, R65 ;  /* 0x00000000410522ca */ /* 0x000fda00000e0000 */
[----:B------:R2:W-:Y:S02]  /*18d10*/  @P2 STG.E desc[UR4][R60.64+0x1a4], R25 ;  /* 0x0001a4193c002986 */ /* 0x0005e4000c101904 */
.L_x_369:
[----:B------:R-:W-:Y:S05]  /*18d20*/  BSYNC.RECONVERGENT B2 ;  /* 0x0000000000027941 */ /* 0x000fea0003800200 */
.L_x_368:
[----:B------:R-:W-:Y:S01]  /*18d30*/  R2UR UR4, R64 ;  /* 0x00000000400472ca */ /* 0x000fe200000e0000 */
[----:B------:R-:W-:Y:S01]  /*18d40*/  BSSY.RECONVERGENT B2, `(.L_x_374) ;  /* 0x000005d000027945 */ /* 0x000fe20003800200 */
[----:B------:R-:W-:Y:S01]  /*18d50*/  R2UR UR5, R65 ;  /* 0x00000000410572ca */ /* 0x000fe200000e0000 */
[----:B------:R-:W-:-:S12]  /*18d60*/  IMAD.MOV.U32 R31, RZ, RZ, RZ ;  /* 0x000000ffff1f7224 */ /* 0x000fd800078e00ff */
[----:B------:R0:W-:Y:S01]  /*18d70*/  STG.E desc[UR4][R60.64+0x1a0], RZ ;  /* 0x0001a0ff3c007986 */ /* 0x0001e2000c101904 */
[----:B------:R-:W-:Y:S05]  /*18d80*/  @!P0 BRA `(.L_x_375) ;  /* 0x0000000400608947 */ /* 0x000fea0003800000 */
[----:B------:R-:W-:Y:S01]  /*18d90*/  BSSY.RECONVERGENT B3, `(.L_x_376) ;  /* 0x0000056000037945 */ /* 0x000fe20003800200 */
[----:B---3--:R-:W-:-:S07]  /*18da0*/  IMAD.MOV.U32 R29, RZ, RZ, RZ ;  /* 0x000000ffff1d7224 */ /* 0x008fce00078e00ff */
.L_x_377:
[----:B------:R-:W-:Y:S01]  /*18db0*/  R2UR UR4, R64 ;  /* 0x00000000400472ca */ /* 0x000fe200000e0000 */
[----:B0-----:R-:W-:Y:S01]  /*18dc0*/  IMAD.WIDE R26, R29, 0x4, R60 ;  /* 0x000000041d1a7825 */ /* 0x001fe200078e023c */
[----:B------:R-:W-:-:S13]  /*18dd0*/  R2UR UR5, R65 ;  /* 0x00000000410572ca */ /* 0x000fda00000e0000 */
[----:B------:R-:W3:Y:S01]  /*18de0*/  LDG.E R26, desc[UR4][R26.64+0x64] ;  /* 0x000064041a1a7981 */ /* 0x000ee2000c1e1900 */
[----:B------:R-:W0:Y:S01]  /*18df0*/  LDCU.64 UR4, c[0x0][0x3c8] ;  /* 0x00007900ff0477ac */ /* 0x000e220008000a00 */
[----:B------:R-:W-:Y:S01]  /*18e00*/  IMAD.MOV.U32 R0, RZ, RZ, 0x75 ;  /* 0x00000075ff007424 */ /* 0x000fe200078e00ff */
[C---:B------:R-:W-:Y:S01]  /*18e10*/  R2UR UR8, R64.reuse ;  /* 0x00000000400872ca */ /* 0x040fe200000e0000 */
[----:B------:R-:W-:Y:S01]  /*18e20*/  VIADD R31, R29, 0x1 ;  /* 0x000000011d1f7836 */ /* 0x000fe20000000000 */
[----:B------:R-:W-:Y:S01]  /*18e30*/  R2UR UR9, R65 ;  /* 0x00000000410972ca */ /* 0x000fe200000e0000 */
[----:B------:R-:W-:Y:S01]  /*18e40*/  IMAD R0, R3, R0, 0x19 ;  /* 0x0000001903007424 */ /* 0x000fe200078e0200 */
[----:B------:R-:W-:Y:S02]  /*18e50*/  SHF.R.S32.HI R33, RZ, 0x1f, R29 ;  /* 0x0000001fff217819 */ /* 0x000fe4000001141d */
[----:B------:R-:W-:Y:S02]  /*18e60*/  R2UR UR10, R64 ;  /* 0x00000000400a72ca */ /* 0x000fe400000e0000 */
[----:B------:R-:W-:-:S02]  /*18e70*/  IADD3 R24, P2, PT, R0, R29, RZ ;  /* 0x0000001d00187210 */ /* 0x000fc40007f5e0ff */
[----:B------:R-:W-:Y:S02]  /*18e80*/  R2UR UR11, R65 ;  /* 0x00000000410b72ca */ /* 0x000fe400000e0000 */
[----:B------:R-:W-:-:S03]  /*18e90*/  LEA.HI.X.SX32 R33, R0, R33, 0x1, P2 ;  /* 0x0000002100217211 */ /* 0x000fc600010f0eff */
[----:B------:R-:W-:Y:S01]  /*18ea0*/  STG.E desc[UR8][R60.64+0x1a0], R31 ;  /* 0x0001a01f3c007986 */ /* 0x000fe2000c101908 */
[----:B---3--:R-:W-:Y:S02]  /*18eb0*/  ISETP.GE.AND P0, PT, R26, 0x1, PT ;  /* 0x000000011a00780c */ /* 0x008fe40003f06270 */
[----:B0-----:R-:W-:-:S04]  /*18ec0*/  LEA R26, P2, R24, UR4, 0x2 ;  /* 0x00000004181a7c11 */ /* 0x001fc8000f8410ff */
[----:B------:R-:W-:-:S07]  /*18ed0*/  LEA.HI.X R27, R24, UR5, R33, 0x2, P2 ;  /* 0x00000005181b7c11 */ /* 0x000fce00090f1421 */
[----:B------:R-:W-:Y:S01]  /*18ee0*/  @P0 R2UR UR6, R64 ;  /* 0x00000000400602ca */ /* 0x000fe200000e0000 */
[----:B--2---:R-:W-:Y:S01]  /*18ef0*/  @P0 VIADD R25, R25, 0x1 ;  /* 0x0000000119190836 */ /* 0x004fe20000000000 */
[----:B------:R-:W-:-:S13]  /*18f00*/  @P0 R2UR UR7, R65 ;  /* 0x00000000410702ca */ /* 0x000fda00000e0000 */
[----:B------:R0:W-:Y:S04]  /*18f10*/  @P0 STG.E desc[UR6][R60.64+0x1a4], R25 ;  /* 0x0001a4193c000986 */ /* 0x0001e8000c101906 */
[----:B------:R-:W2:Y:S01]  /*18f20*/  LDG.E R0, desc[UR10][R26.64+0x4] ;  /* 0x0000040a1a007981 */ /* 0x000ea2000c1e1900 */
[----:B------:R-:W-:Y:S01]  /*18f30*/  R2UR UR6, R64 ;  /* 0x00000000400672ca */ /* 0x000fe200000e0000 */
[----:B------:R-:W-:Y:S01]  /*18f40*/  VIADD R33, R29, 0x2 ;  /* 0x000000021d217836 */ /* 0x000fe20000000000 */
[----:B------:R-:W-:-:S13]  /*18f50*/  R2UR UR7, R65 ;  /* 0x00000000410772ca */ /* 0x000fda00000e0000 */
        /* <DEDUP_REMOVED lines=58> */
.L_x_376:
[----:B------:R-:W-:-:S07]  /*19300*/  IMAD.MOV.U32 R31, RZ, RZ, R0 ;  /* 0x000000ffff1f7224 */ /* 0x000fce00078e0000 */
.L_x_375:
[----:B------:R-:W-:Y:S05]  /*19310*/  BSYNC.RECONVERGENT B2 ;  /* 0x0000000000027941 */ /* 0x000fea0003800200 */
.L_x_374:
[----:B------:R-:W-:Y:S04]  /*19320*/  BSSY.RECONVERGENT B2, `(.L_x_378) ;  /* 0x000006f000027945 */ /* 0x000fe80003800200 */
        /* <DEDUP_REMOVED lines=12> */
[----:B------:R0:W2:Y:S01]  /*193f0*/  LDG.E R26, desc[UR4][R26.64+0x64] ;  /* 0x000064041a1a7981 */ /* 0x0000a2000c1e1900 */
[----:B------:R-:W1:Y:S01]  /*19400*/  LDCU.64 UR4, c[0x0][0x3c8] ;  /* 0x00007900ff0477ac */ /* 0x000e620008000a00 */
[----:B------:R-:W-:Y:S01]  /*19410*/  IMAD.MOV.U32 R0, RZ, RZ, 0x75 ;  /* 0x00000075ff007424 */ /* 0x000fe200078e00ff */
[C---:B------:R-:W-:Y:S02]  /*19420*/  R2UR UR8, R64.reuse ;  /* 0x00000000400872ca */ /* 0x040fe400000e0000 */
[----:B------:R-:W-:Y:S01]  /*19430*/  R2UR UR9, R65 ;  /* 0x00000000410972ca */ /* 0x000fe200000e0000 */
[----:B------:R-:W-:Y:S01]  /*19440*/  IMAD R24, R3, R0, 0x19 ;  /* 0x0000001903187424 */ /* 0x000fe200078e0200 */
[----:B------:R-:W-:Y:S02]  /*19450*/  R2UR UR10, R64 ;  /* 0x00000000400a72ca */ /* 0x000fe400000e0000 */
[----:B------:R-:W-:Y:S01]  /*19460*/  R2UR UR11, R65 ;  /* 0x00000000410b72ca */ /* 0x000fe200000e0000 */
[----:B0-----:R-:W-:Y:S01]  /*19470*/  VIADD R27, R31, 0x1 ;  /* 0x000000011f1b7836 */ /* 0x001fe20000000000 */
[----:B------:R-:W-:-:S04]  /*19480*/  IADD3 R0, P2, PT, R24, R31, RZ ;  /* 0x0000001f18007210 */ /* 0x000fc80007f5e0ff */
[----:B---3--:R-:W-:-:S03]  /*19490*/  LEA.HI.X.SX32 R29, R24, RZ, 0x1, P2 ;  /* 0x000000ff181d7211 */ /* 0x008fc600010f0eff */
[----:B------:R-:W-:Y:S01]  /*194a0*/  STG.E desc[UR8][R60.64+0x1a0], R27 ;  /* 0x0001a01b3c007986 */ /* 0x000fe2000c101908 */
[----:B-1----:R-:W-:-:S04]  /*194b0*/  LEA R28, P2, R0, UR4, 0x2 ;  /* 0x00000004001c7c11 */ /* 0x002fc8000f8410ff */
[----:B------:R-:W-:Y:S02]  /*194c0*/  LEA.HI.X R29, R0, UR5, R29, 0x2, P2 ;  /* 0x00000005001d7c11 */ /* 0x000fe400090f141d */
[----:B--2---:R-:W-:-:S13]  /*194d0*/  ISETP.GE.AND P1, PT, R26, 0x1, PT ;  /* 0x000000011a00780c */ /* 0x004fda0003f26270 */
[----:B------:R-:W-:Y:S01]  /*194e0*/  @P1 R2UR UR6, R64 ;  /* 0x00000000400612ca */ /* 0x000fe200000e0000 */
[----:B------:R-:W-:Y:S01]  /*194f0*/  @P1 VIADD R25, R25, 0x1 ;  /* 0x0000000119191836 */ /* 0x000fe20000000000 */
        /* <DEDUP_REMOVED lines=28> */
.L_x_381:
[----:B------:R-:W-:Y:S05]  /*196c0*/  BSYNC.RECONVERGENT B3 ;  /* 0x0000000000037941 */ /* 0x000fea0003800200 */
.L_x_380:
        /* <DEDUP_REMOVED lines=11> */
[----:B------:R-:W0:Y:S01]  /*19780*/  LDCU.64 UR4, c[0x0][0x3c8] ;  /* 0x00007900ff0477ac */ /* 0x000e220008000a00 */
[----:B------:R-:W-:Y:S01]  /*19790*/  IMAD.MOV.U32 R0, RZ, RZ, 0x75 ;  /* 0x00000075ff007424 */ /* 0x000fe200078e00ff */
[C---:B------:R-:W-:Y:S01]  /*197a0*/  R2UR UR8, R64.reuse ;  /* 0x00000000400872ca */ /* 0x040fe200000e0000 */
[----:B------:R-:W-:Y:S01]  /*197b0*/  VIADD R33, R31, 0x1 ;  /* 0x000000011f217836 */ /* 0x000fe20000000000 */
[----:B------:R-:W-:Y:S01]  /*197c0*/  R2UR UR9, R65 ;  /* 0x00000000410972ca */ /* 0x000fe200000e0000 */
[----:B------:R-:W-:Y:S01]  /*197d0*/  IMAD R24, R3, R0, 0x19 ;  /* 0x0000001903187424 */ /* 0x000fe200078e0200 */
[----:B---3--:R-:W-:Y:S02]  /*197e0*/  SHF.R.S32.HI R29, RZ, 0x1f, R31 ;  /* 0x0000001fff1d7819 */ /* 0x008fe4000001141f */
[----:B------:R-:W-:Y:S02]  /*197f0*/  R2UR UR10, R64 ;  /* 0x00000000400a72ca */ /* 0x000fe400000e0000 */
[----:B------:R-:W-:-:S02]  /*19800*/  IADD3 R0, P1, PT, R24, R31, RZ ;  /* 0x0000001f18007210 */ /* 0x000fc40007f3e0ff */
[----:B------:R-:W-:Y:S02]  /*19810*/  R2UR UR11, R65 ;  /* 0x00000000410b72ca */ /* 0x000fe400000e0000 */
[----:B------:R-:W-:-:S03]  /*19820*/  LEA.HI.X.SX32 R29, R24, R29, 0x1, P1 ;  /* 0x0000001d181d7211 */ /* 0x000fc600008f0eff */
[----:B------:R-:W-:Y:S01]  /*19830*/  STG.E desc[UR8][R60.64+0x1a0], R33 ;  /* 0x0001a0213c007986 */ /* 0x000fe2000c101908 */
[----:B--2---:R-:W-:Y:S02]  /*19840*/  ISETP.GE.AND P0, PT, R26, 0x1, PT ;  /* 0x000000011a00780c */ /* 0x004fe40003f06270 */
[----:B0-----:R-:W-:-:S04]  /*19850*/  LEA R26, P1, R0, UR4, 0x2 ;  /* 0x00000004001a7c11 */ /* 0x001fc8000f8210ff */
[----:B------:R-:W-:-:S07]  /*19860*/  LEA.HI.X R27, R0, UR5, R29, 0x2, P1 ;  /* 0x00000005001b7c11 */ /* 0x000fce00088f141d */
[----:B------:R-:W-:Y:S01]  /*19870*/  @P0 R2UR UR6, R64 ;  /* 0x00000000400602ca */ /* 0x000fe200000e0000 */
[----:B-1----:R-:W-:Y:S01]  /*19880*/  @P0 VIADD R25, R25, 0x1 ;  /* 0x0000000119190836 */ /* 0x002fe20000000000 */
[----:B------:R-:W-:-:S13]  /*19890*/  @P0 R2UR UR7, R65 ;  /* 0x00000000410702ca */ /* 0x000fda00000e0000 */
[----:B------:R0:W-:Y:S04]  /*198a0*/  @P0 STG.E desc[UR6][R60.64+0x1a4], R25 ;  /* 0x0001a4193c000986 */ /* 0x0001e8000c101906 */
[----:B------:R-:W2:Y:S01]  /*198b0*/  LDG.E R26, desc[UR10][R26.64+0x4] ;  /* 0x0000040a1a1a7981 */ /* 0x000ea2000c1e1900 */
[----:B------:R-:W-:Y:S01]  /*198c0*/  R2UR UR6, R64 ;  /* 0x00000000400672ca */ /* 0x000fe200000e0000 */
[----:B------:R-:W-:Y:S01]  /*198d0*/  VIADD R31, R31, 0x2 ;  /* 0x000000021f1f7836 */ /* 0x000fe20000000000 */
[----:B------:R-:W-:-:S13]  /*198e0*/  R2UR UR7, R65 ;  /* 0x00000000410772ca */ /* 0x000fda00000e0000 */
[----:B------:R1:W-:Y:S01]  /*198f0*/  STG.E desc[UR6][R60.64+0x1a0], R31 ;  /* 0x0001a01f3c007986 */ /* 0x0003e2000c101906 */
[----:B--2---:R-:W-:-:S13]  /*19900*/  ISETP.GE.AND P0, PT, R26, 0x1, PT ;  /* 0x000000011a00780c */ /* 0x004fda0003f06270 */
[----:B------:R-:W-:Y:S01]  /*19910*/  @P0 R2UR UR4, R64 ;  /* 0x00000000400402ca */ /* 0x000fe200000e0000 */
[----:B0-----:R-:W-:Y:S01]  /*19920*/  @P0 VIADD R25, R25, 0x1 ;  /* 0x0000000119190836 */ /* 0x001fe20000000000 */
[----:B------:R-:W-:-:S13]  /*19930*/  @P0 R2UR UR5, R65 ;  /* 0x00000000410502ca */ /* 0x000fda00000e0000 */
[----:B------:R1:W-:Y:S02]  /*19940*/  @P0 STG.E desc[UR4][R60.64+0x1a4], R25 ;  /* 0x0001a4193c000986 */ /* 0x0003e4000c101904 */
.L_x_383:
[----:B------:R-:W-:Y:S05]  /*19950*/  BSYNC.RECONVERGENT B3 ;  /* 0x0000000000037941 */ /* 0x000fea0003800200 */
.L_x_382:
[----:B------:R-:W-:Y:S05]  /*19960*/  @P2 BRA `(.L_x_379) ;  /* 0x0000000000282947 */ /* 0x000fea0003800000 */
[----:B------:R-:W-:Y:S01]  /*19970*/  R2UR UR4, R64 ;  /* 0x00000000400472ca */ /* 0x000fe200000e0000 */
[----:B0-----:R-:W-:Y:S01]  /*19980*/  IMAD.WIDE R26, R31, 0x4, R60 ;  /* 0x000000041f1a7825 */ /* 0x001fe200078e023c */
[----:B------:R-:W-:-:S13]  /*19990*/  R2UR UR5, R65 ;  /* 0x00000000410572ca */ /* 0x000fda00000e0000 */
[----:B------:R-:W2:Y:S01]  /*199a0*/  LDG.E R26, desc[UR4][R26.64+0x64] ;  /* 0x000064041a1a7981 */ /* 0x000ea2000c1e1900 */
[----:B-1----:R-:W-:Y:S02]  /*199b0*/  VIADD R31, R31, 0x1 ;  /* 0x000000011f1f7836 */ /* 0x002fe40000000000 */
[----:B------:R-:W-:-:S03]  /*199c0*/  VIADD R0, R25, 0x1 ;  /* 0x0000000119007836 */ /* 0x000fc60000000000 */
[----:B------:R0:W-:Y:S01]  /*199d0*/  STG.E desc[UR4][R60.64+0x1a0], R31 ;  /* 0x0001a01f3c007986 */ /* 0x0001e2000c101904 */
[----:B--2---:R-:W-:-:S13]  /*199e0*/  ISETP.GT.AND P0, PT, R26, RZ, PT ;  /* 0x000000ff1a00720c */ /* 0x004fda0003f04270 */
[----:B------:R-:W-:-:S04]  /*199f0*/  @!P0 IMAD.MOV R0, RZ, RZ, R25 ;  /* 0x000000ffff008224 */ /* 0x000fc800078e0219 */
[----:B0--3--:R-:W-:-:S07]  /*19a00*/  IMAD.MOV.U32 R25, RZ, RZ, R0 ;  /* 0x000000ffff197224 */ /* 0x009fce00078e0000 */
.L_x_379:
[----:B------:R-:W-:Y:S05]  /*19a10*/  BSYNC.RECONVERGENT B2 ;  /* 0x0000000000027941 */ /* 0x000fea0003800200 */
.L_x_378:
[C---:B------:R-:W-:Y:S02]  /*19a20*/  R2UR UR4, R64.reuse ;  /* 0x00000000400472ca */ /* 0x040fe400000e0000 */
[C---:B------:R-:W-:Y:S02]  /*19a30*/  R2UR UR5, R65.reuse ;  /* 0x00000000410572ca */ /* 0x040fe400000e0000 */
[----:B------:R-:W-:Y:S02]  /*19a40*/  R2UR UR6, R64 ;  /* 0x00000000400672ca */ /* 0x000fe400000e0000 */
[----:B------:R-:W-:Y:S02]  /*19a50*/  R2UR UR7, R65 ;  /* 0x00000000410772ca */ /* 0x000fe400000e0000 */
[----:B-123--:R-:W-:-:S04]  /*19a60*/  LEA.HI R25, R25, R25, RZ, 0x1 ;  /* 0x0000001919197211 */ /* 0x00efc800078f08ff */
[----:B0-----:R-:W-:-:S05]  /*19a70*/  LEA.HI.SX32 R27, R25, 0xffffffff, 0x1f ;  /* 0xffffffff191b7811 */ /* 0x001fca00078ffaff */
[----:B------:R0:W-:Y:S04]  /*19a80*/  STG.E desc[UR4][R60.64+0x1a4], R27 ;  /* 0x0001a41b3c007986 */ /* 0x0001e8000c101904 */
[----:B------:R-:W2:Y:S01]  /*19a90*/  LDG.E.64 R24, desc[UR6][R58.64+0x28c0] ;  /* 0x0028c0063a187981 */ /* 0x000ea2000c1e1b00 */
[----:B-----5:R-:W-:Y:S01]  /*19aa0*/  DADD R22, R22, R20 ;  /* 0x0000000016167229 */ /* 0x020fe20000000014 */
[----:B------:R-:W-:Y:S01]  /*19ab0*/  UMOV UR4, 0x704ff434 ;  /* 0x704ff43400047882 */ /* 0x000fe20000000000 */
[----:B------:R-:W1:Y:S01]  /*19ac0*/  I2F.F64 R20, R27 ;  /* 0x0000001b00147312 */ /* 0x000e620000201c00 */
[----:B------:R-:W-:Y:S01]  /*19ad0*/  UMOV UR5, 0x3fe0a2b1 ;  /* 0x3fe0a2b100057882 */ /* 0x000fe20000000000 */
[----:B------:R-:W-:Y:S01]  /*19ae0*/  DADD R12, R14, R12 ;  /* 0x000000000e0c7229 */ /* 0x000fe2000000000c */
[----:B------:R-:W-:Y:S03]  /*19af0*/  BSSY.RECONVERGENT B2, `(.L_x_384) ;  /* 0x0000015000027945 */ /* 0x000fe60003800200 */
[----:B------:R-:W-:-:S04]  /*19b00*/  DADD R16, R16, R22 ;  /* 0x0000000010107229 */ /* 0x000fc80000000016 */
[----:B------:R-:W-:-:S04]  /*19b10*/  DADD R70, R10, R12 ;  /* 0x000000000a467229 */ /* 0x000fc8000000000c */
[----:B-1----:R-:W-:-:S06]  /*19b20*/  DFMA R16, R20, -UR4, R16 ;  /* 0x8000000414107c2b */ /* 0x002fcc0008000010 */
[----:B------:R-:W-:Y:S02]  /*19b30*/  FSETP.GEU.AND P1, PT, |R71|, 6.5827683646048100446e-37, PT ;  /* 0x036000004700780b */ /* 0x000fe40003f2e200 */
[----:B--2---:R-:W-:Y:S01]  /*19b40*/  DADD R68, R16, R24 ;  /* 0x0000000010447229 */ /* 0x004fe20000000018 */
[----:B------:R-:W-:-:S05]  /*19b50*/  IMAD.MOV.U32 R16, RZ, RZ, 0x1 ;  /* 0x00000001ff107424 */ /* 0x000fca00078e00ff */
[----:B------:R-:W1:Y:S02]  /*19b60*/  MUFU.RCP64H R17, R69 ;  /* 0x0000004500117308 */ /* 0x000e640000001800 */
[----:B-1----:R-:W-:-:S08]  /*19b70*/  DFMA R20, -R68, R16, 1 ;  /* 0x3ff000004414742b */ /* 0x002fd00000000110 */
        /* <DEDUP_REMOVED lines=11> */
[----:B----4-:R-:W-:Y:S05]  /*19c30*/  CALL.REL.NOINC `($__internal_0_$__cuda_sm20_div_rn_f64_full) ;  /* 0x00000498008c7944 */ /* 0x010fea0003c00000 */
.L_x_385:
[----:B------:R-:W-:Y:S05]  /*19c40*/  BSYNC.RECONVERGENT B2 ;  /* 0x0000000000027941 */ /* 0x000fea0003800200 */
.L_x_384:
[----:B------:R-:W-:Y:S01]  /*19c50*/  UMOV UR4, 0x66666666 ;  /* 0x6666666600047882 */ /* 0x000fe20000000000 */
[----:B------:R-:W-:Y:S01]  /*19c60*/  UMOV UR5, 0x40711266 ;  /* 0x4071126600057882 */ /* 0x000fe20000000000 */
[----:B------:R-:W-:Y:S01]  /*19c70*/  IMAD.MOV.U32 R12, RZ, RZ, 0x0 ;  /* 0x00000000ff0c7424 */ /* 0x000fe200078e00ff */
[----:B------:R-:W-:Y:S01]  /*19c80*/  DADD R10, R74, -UR4 ;  /* 0x800000044a0a7e29 */ /* 0x000fe20008000000 */
[----:B------:R-:W-:-:S07]  /*19c90*/  IMAD.MOV.U32 R13, RZ, RZ, 0x3fe00000 ;  /* 0x3fe00000ff0d7424 */ /* 0x000fce00078e00ff */
[----:B------:R-:W-:-:S11]  /*19ca0*/  DFMA R10, R10, 100, R12 ;  /* 0x405900000a0a782b */ /* 0x000fd6000000000c */
.L_x_363:
[----:B------:R-:W-:Y:S05]  /*19cb0*/  BSYNC.RECONVERGENT B0 ;  /* 0x0000000000007941 */ /* 0x000fea0003800200 */
.L_x_362:
[----:B------:R-:W0:Y:S01]  /*19cc0*/  MUFU.RCP64H R13, 100 ;  /* 0x40590000000d7908 */ /* 0x000e220000001800 */
[----:B------:R-:W-:Y:S01]  /*19cd0*/  IMAD.MOV.U32 R16, RZ, RZ, 0x0 ;  /* 0x00000000ff107424 */ /* 0x000fe200078e00ff */
[----:B------:R-:W-:Y:S01]  /*19ce0*/  BSSY.RECONVERGENT B0, `(.L_x_386) ;  /* 0x0000015000007945 */ /* 0x000fe20003800200 */
[----:B------:R-:W-:Y:S02]  /*19cf0*/  IMAD.MOV.U32 R17, RZ, RZ, 0x40590000 ;  /* 0x40590000ff117424 */ /* 0x000fe400078e00ff */
[----:B------:R-:W-:-:S03]  /*19d00*/  IMAD.MOV.U32 R12, RZ, RZ, 0x1 ;  /* 0x00000001ff0c7424 */ /* 0x000fc600078e00ff */
[----:B------:R-:W2:Y:S03]  /*19d10*/  F2I.F64.TRUNC R10, R10 ;  /* 0x0000000a000a7311 */ /* 0x000ea6000030d100 */
[----:B0-----:R-:W-:-:S05]  /*19d20*/  DFMA R14, R12, -R16, 1 ;  /* 0x3ff000000c0e742b */ /* 0x001fca0000000810 */
[----:B--2---:R-:W0:Y:S03]  /*19d30*/  I2F.F64 R70, R10 ;  /* 0x0000000a00467312 */ /* 0x004e260000201c00 */
[----:B------:R-:W-:-:S08]  /*19d40*/  DFMA R14, R14, R14, R14 ;  /* 0x0000000e0e0e722b */ /* 0x000fd0000000000e */
[----:B------:R-:W-:Y:S01]  /*19d50*/  DFMA R14, R12, R14, R12 ;  /* 0x0000000e0c0e722b */ /* 0x000fe2000000000c */
[----:B0-----:R-:W-:-:S07]  /*19d60*/  FSETP.GEU.AND P1, PT, |R71|, 6.5827683646048100446e-37, PT ;  /* 0x036000004700780b */ /* 0x001fce0003f2e200 */
[----:B------:R-:W-:-:S08]  /*19d70*/  DFMA R12, R14, -R16, 1 ;  /* 0x3ff000000e0c742b */ /* 0x000fd00000000810 */
[----:B------:R-:W-:-:S08]  /*19d80*/  DFMA R12, R14, R12, R14 ;  /* 0x0000000c0e0c722b */ /* 0x000fd0000000000e */
[----:B------:R-:W-:-:S08]  /*19d90*/  DMUL R74, R70, R12 ;  /* 0x0000000c464a7228 */ /* 0x000fd00000000000 */
[----:B------:R-:W-:-:S08]  /*19da0*/  DFMA R14, R74, -100, R70 ;  /* 0xc05900004a0e782b */ /* 0x000fd00000000046 */
[----:B------:R-:W-:-:S10]  /*19db0*/  DFMA R74, R12, R14, R74 ;  /* 0x0000000e0c4a722b */ /* 0x000fd4000000004a */
[----:B------:R-:W-:-:S05]  /*19dc0*/  FFMA R0, RZ, 3.390625, R75 ;  /* 0x40590000ff007823 */ /* 0x000fca000000004b */
[----:B------:R-:W-:-:S13]  /*19dd0*/  FSETP.GT.AND P0, PT, |R0|, 1.469367938527859385e-39, PT ;  /* 0x001000000000780b */ /* 0x000fda0003f04200 */
[----:B------:R-:W-:Y:S05]  /*19de0*/  @P0 BRA P1, `(.L_x_387) ;  /* 0x0000000000100947 */ /* 0x000fea0000800000 */
[----:B------:R-:W-:Y:S01]  /*19df0*/  IMAD.MOV.U32 R68, RZ, RZ, RZ ;  /* 0x000000ffff447224 */ /* 0x000fe200078e00ff */
[----:B------:R-:W-:Y:S01]  /*19e00*/  MOV R0, 0x19e30 ;  /* 0x00019e3000007802 */ /* 0x000fe20000000f00 */
[----:B------:R-:W-:-:S07]  /*19e10*/  IMAD.MOV.U32 R69, RZ, RZ, 0x40590000 ;  /* 0x40590000ff457424 */ /* 0x000fce00078e00ff */
[----:B-1--4-:R-:W-:Y:S05]  /*19e20*/  CALL.REL.NOINC `($__internal_0_$__cuda_sm20_div_rn_f64_full) ;  /* 0x0000049800107944 */ /* 0x012fea0003c00000 */
.L_x_387:
[----:B------:R-:W-:Y:S05]  /*19e30*/  BSYNC.RECONVERGENT B0 ;  /* 0x0000000000007941 */ /* 0x000fea0003800200 */
.L_x_386:
[----:B------:R-:W-:Y:S01]  /*19e40*/  R2UR UR4, R64 ;  /* 0x00000000400472ca */ /* 0x000fe200000e0000 */
[----:B------:R-:W-:Y:S01]  /*19e50*/  IMAD.MOV.U32 R10, RZ, RZ, R74 ;  /* 0x000000ffff0a7224 */ /* 0x000fe200078e004a */
[----:B------:R-:W-:Y:S01]  /*19e60*/  R2UR UR5, R65 ;  /* 0x00000000410572ca */ /* 0x000fe200000e0000 */
[----:B------:R-:W-:-:S12]  /*19e70*/  IMAD.MOV.U32 R11, RZ, RZ, R75 ;  /* 0x000000ffff0b7224 */ /* 0x000fd800078e004b */
[----:B------:R0:W-:Y:S02]  /*19e80*/  STG.E.64 desc[UR4][R58.64+0x28e8], R74 ;  /* 0x0028e84a3a007986 */ /* 0x0001e4000c101b04 */
.L_x_292:
[----:B------:R-:W-:Y:S05]  /*19e90*/  BSYNC.RECONVERGENT B1 ;  /* 0x0000000000017941 */ /* 0x000fea0003800200 */
.L_x_290:
[----:B------:R-:W3:Y:S02]  /*19ea0*/  LDCU UR4, c[0x0][0x3a8] ;  /* 0x00007500ff0477ac */ /* 0x000ee40008000800 */
[----:B---3--:R-:W-:-:S04]  /*19eb0*/  IMAD.U32 R0, RZ, RZ, UR4 ;  /* 0x00000004ff007e24 */ /* 0x008fc8000f8e00ff */
[----:B------:R-:W-:-:S06]  /*19ec0*/  FADD R12, R0, -10 ;  /* 0xc1200000000c7421 */ /* 0x000fcc0000000000 */
[----:B------:R-:W3:Y:S02]  /*19ed0*/  F2F.F64.F32 R12, R12 ;  /* 0x0000000c000c7310 */ /* 0x000ee40000201800 */
[----:B---3-5:R-:W-:-:S06]  /*19ee0*/  DSETP.GT.AND P0, PT, R10, R12, PT ;  /* 0x0000000c0a00722a */ /* 0x028fcc0003f04000 */
[----:B------:R-:W-:-:S08]  /*19ef0*/  SEL R2, R2, RZ, !P0 ;  /* 0x000000ff02027207 */ /* 0x000fd00004000000 */
.L_x_114:
[----:B------:R-:W-:Y:S05]  /*19f00*/  BSYNC.RECONVERGENT B11 ;  /* 0x00000000000b7941 */ /* 0x000fea0003800200 */
.L_x_113:
[----:B------:R-:W3:Y:S01]  /*19f10*/  LDCU UR4, c[0x0][0x3b0] ;  /* 0x00007600ff0477ac */ /* 0x000ee20008000800 */
[----:B------:R-:W0:Y:S01]  /*19f20*/  LDC R10, c[0x0][0x380] ;  /* 0x0000e000ff0a7b82 */ /* 0x000e220000000800 */
[----:B------:R-:W-:Y:S01]  /*19f30*/  ISETP.NE.AND P0, PT, R2, RZ, PT ;  /* 0x000000ff0200720c */ /* 0x000fe20003f05270 */
[----:B------:R-:W-:Y:S01]  /*19f40*/  FADD R52, R0, -10 ;  /* 0xc120000000347421 */ /* 0x000fe20000000000 */
[----:B------:R-:W-:Y:S05]  /*19f50*/  BSSY.RECONVERGENT B0, `(.L_x_388) ;  /* 0x000001c000007945 */ /* 0x000fea0003800200 */
[----:B------:R-:W0:Y:S01]  /*19f60*/  LDC R11, c[0x0][0x384] ;  /* 0x0000e100ff0b7b82 */ /* 0x000e220000000800 */
[----:B------:R-:W0:Y:S01]  /*19f70*/  F2F.F64.F32 R52, R52 ;  /* 0x0000003400347310 */ /* 0x000e220000201800 */
[----:B------:R-:W0:Y:S06]  /*19f80*/  BMOV.32.CLEAR R38, B0 ;  /* 0x0000000000267355 */ /* 0x000e2c0000100000 */
[----:B------:R-:W0:Y:S01]  /*19f90*/  LDC R12, c[0x0][0x3b8] ;  /* 0x0000ee00ff0c7b82 */ /* 0x000e220000000800 */
[----:B---3--:R-:W-:-:S07]  /*19fa0*/  ISETP.EQ.OR P0, PT, RZ, UR4, !P0 ;  /* 0x00000004ff007c0c */ /* 0x008fce000c702670 */
[----:B------:R-:W3:Y:S08]  /*19fb0*/  LDC R13, c[0x0][0x3bc] ;  /* 0x0000ef00ff0d7b82 */ /* 0x000ef00000000800 */
[----:B------:R-:W0:Y:S08]  /*19fc0*/  LDC R14, c[0x0][0x3c0] ;  /* 0x0000f000ff0e7b82 */ /* 0x000e300000000800 */
[----:B------:R-:W0:Y:S08]  /*19fd0*/  LDC R15, c[0x0][0x3c4] ;  /* 0x0000f100ff0f7b82 */ /* 0x000e300000000800 */
[----:B------:R-:W0:Y:S08]  /*19fe0*/  LDC R16, c[0x0][0x3c8] ;  /* 0x0000f200ff107b82 */ /* 0x000e300000000800 */
[----:B------:R-:W0:Y:S01]  /*19ff0*/  LDC R17, c[0x0][0x3cc] ;  /* 0x0000f300ff117b82 */ /* 0x000e220000000800 */
[----:B------:R-:W-:Y:S05]  /*1a000*/  @P0 BRA `(.L_x_389) ;  /* 0x00000000003c0947 */ /* 0x000fea0003800000 */
[----:B------:R-:W-:Y:S05]  /*1a010*/  BMOV.32.CLEAR RZ, B0 ;  /* 0x0000000000ff7355 */ /* 0x000fea0000100000 */
[----:B------:R-:W-:Y:S04]  /*1a020*/  BSSY.RECONVERGENT B0, `(.L_x_390) ;  /* 0x0000008000007945 */ /* 0x000fe80003800200 */
[----:B------:R-:W-:Y:S05]  /*1a030*/  BMOV.32.CLEAR RZ, B11 ;  /* 0x000000000bff7355 */ /* 0x000fea0000100000 */
[----:B------:R-:W0:Y:S05]  /*1a040*/  BMOV.32.CLEAR R39, B0 ;  /* 0x0000000000277355 */ /* 0x000e2a0000100000 */
[----:B------:R-:W-:Y:S01]  /*1a050*/  IMAD.MOV.U32 R0, RZ, RZ, RZ ;  /* 0x000000ffff007224 */ /* 0x000fe200078e00ff */
[----:B------:R-:W-:Y:S01]  /*1a060*/  MOV R2, 0x1a090 ;  /* 0x0001a09000027802 */ /* 0x000fe20000000f00 */
[----:B------:R-:W-:-:S07]  /*1a070*/  IMAD.MOV.U32 R23, RZ, RZ, 0x2 ;  /* 0x00000002ff177424 */ /* 0x000fce00078e00ff */
[----:B01234-:R-:W-:Y:S05]  /*1a080*/  CALL.REL.NOINC `($_Z16candidate_primerPcPiS0_S0_iffiiS_PdS0_$_Z4thalPciiiiS_iPdPi) ;  /* 0x0000002000987944 */ /* 0x01ffea0003c00000 */
[----:B------:R0:W-:Y:S05]  /*1a090*/  BMOV.32 B11, R39 ;  /* 0x000000270b007356 */ /* 0x0001ea0000000000 */
[----:B------:R-:W-:Y:S05]  /*1a0a0*/  BSYNC.RECONVERGENT B11 ;  /* 0x00000000000b7941 */ /* 0x000fea0003800200 */
.L_x_390:
[----:B------:R-:W-:Y:S02]  /*1a0b0*/  R2UR UR4, R64 ;  /* 0x00000000400472ca */ /* 0x000fe400000e0000 */
[----:B------:R-:W-:-:S13]  /*1a0c0*/  R2UR UR5, R65 ;  /* 0x00000000410572ca */ /* 0x000fda00000e0000 */
[----:B------:R-:W2:Y:S02]  /*1a0d0*/  LDG.E.64 R20, desc[UR4][R58.64+0x28e8] ;  /* 0x0028e8043a147981 */ /* 0x000ea4000c1e1b00 */
[----:B--2---:R-:W-:-:S06]  /*1a0e0*/  DSETP.GT.AND P0, PT, R20, R52, PT ;  /* 0x000000341400722a */ /* 0x004fcc0003f04000 */
[----:B------:R-:W-:-:S08]  /*1a0f0*/  SEL R2, RZ, 0x1, P0 ;  /* 0x00000001ff027807 */ /* 0x000fd00000000000 */
.L_x_389:
[----:B0-----:R0:W-:Y:S05]  /*1a100*/  BMOV.32 B0, R38 ;  /* 0x0000002600007356 */ /* 0x0011ea0000000000 */
[----:B------:R-:W-:Y:S05]  /*1a110*/  BSYNC.RECONVERGENT B0 ;  /* 0x0000000000007941 */ /* 0x000fea0003800200 */
.L_x_388:
[----:B------:R-:W5:Y:S01]  /*1a120*/  LDCU UR4, c[0x0][0x3b0] ;  /* 0x00007600ff0477ac */ /* 0x000f620008000800 */
[----:B------:R-:W-:Y:S01]  /*1a130*/  ISETP.NE.AND P0, PT, R2, RZ, PT ;  /* 0x000000ff0200720c */ /* 0x000fe20003f05270 */
[----:B------:R-:W-:Y:S04]  /*1a140*/  BSSY.RECONVERGENT B0, `(.L_x_391) ;  /* 0x0000014000007945 */ /* 0x000fe80003800200 */
[----:B0-----:R-:W0:Y:S05]  /*1a150*/  BMOV.32.CLEAR R38, B0 ;  /* 0x0000000000267355 */ /* 0x001e2a0000100000 */
[----:B-----5:R-:W-:-:S13]  /*1a160*/  ISETP.EQ.OR P0, PT, RZ, UR4, !P0 ;  /* 0x00000004ff007c0c */ /* 0x020fda000c702670 */
[----:B------:R-:W-:Y:S05]  /*1a170*/  @P0 BRA `(.L_x_392) ;  /* 0x00000000003c0947 */ /* 0x000fea0003800000 */
[----:B------:R-:W-:Y:S05]  /*1a180*/  BMOV.32.CLEAR RZ, B0 ;  /* 0x0000000000ff7355 */ /* 0x000fea0000100000 */
[----:B------:R-:W-:Y:S04]  /*1a190*/  BSSY.RECONVERGENT B0, `(.L_x_393) ;  /* 0x0000008000007945 */ /* 0x000fe80003800200 */
[----:B------:R-:W-:Y:S05]  /*1a1a0*/  BMOV.32.CLEAR RZ, B11 ;  /* 0x000000000bff7355 */ /* 0x000fea0000100000 */
[----:B------:R-:W0:Y:S05]  /*1a1b0*/  BMOV.32.CLEAR R39, B0 ;  /* 0x0000000000277355 */ /* 0x000e2a0000100000 */
[----:B------:R-:W-:Y:S01]  /*1a1c0*/  IMAD.MOV.U32 R0, RZ, RZ, RZ ;  /* 0x000000ffff007224 */ /* 0x000fe200078e00ff */
[----:B------:R-:W-:Y:S01]  /*1a1d0*/  MOV R2, 0x1a200 ;  /* 0x0001a20000027802 */ /* 0x000fe20000000f00 */
[----:B0-----:R-:W-:-:S07]  /*1a1e0*/  IMAD.MOV.U32 R23, RZ, RZ, 0x4 ;  /* 0x00000004ff177424 */ /* 0x001fce00078e00ff */
[----:B-1234-:R-:W-:Y:S05]  /*1a1f0*/  CALL.REL.NOINC `($_Z16candidate_primerPcPiS0_S0_iffiiS_PdS0_$_Z4thalPciiiiS_iPdPi) ;  /* 0x00000020003c7944 */ /* 0x01efea0003c00000 */
[----:B------:R0:W-:Y:S05]  /*1a200*/  BMOV.32 B11, R39 ;  /* 0x000000270b007356 */ /* 0x0001ea0000000000 */
[----:B------:R-:W-:Y:S05]  /*1a210*/  BSYNC.RECONVERGENT B11 ;  /* 0x00000000000b7941 */ /* 0x000fea0003800200 */
.L_x_393:
[----:B------:R-:W-:Y:S02]  /*1a220*/  R2UR UR4, R64 ;  /* 0x00000000400472ca */ /* 0x000fe400000e0000 */
[----:B------:R-:W-:-:S13]  /*1a230*/  R2UR UR5, R65 ;  /* 0x00000000410572ca */ /* 0x000fda00000e0000 */
[----:B------:R-:W2:Y:S02]  /*1a240*/  LDG.E.64 R20, desc[UR4][R58.64+0x28e8] ;  /* 0x0028e8043a147981 */ /* 0x000ea4000c1e1b00 */
[----:B--2---:R-:W-:-:S06]  /*1a250*/  DSETP.GT.AND P0, PT, R20, R52, PT ;  /* 0x000000341400722a */ /* 0x004fcc0003f04000 */
[----:B------:R-:W-:-:S08]  /*1a260*/  SEL R2, RZ, 0x1, P0 ;  /* 0x00000001ff027807 */ /* 0x000fd00000000000 */
.L_x_392:
[----:B0-----:R0:W-:Y:S05]  /*1a270*/  BMOV.32 B0, R38 ;  /* 0x0000002600007356 */ /* 0x0011ea0000000000 */
[----:B------:R-:W-:Y:S05]  /*1a280*/  BSYNC.RECONVERGENT B0 ;  /* 0x0000000000007941 */ /* 0x000fea0003800200 */
.L_x_391:
[----:B------:R-:W-:Y:S01]  /*1a290*/  ISETP.NE.AND P0, PT, R2, RZ, PT ;  /* 0x000000ff0200720c */ /* 0x000fe20003f05270 */
[----:B------:R-:W5:-:S12]  /*1a2a0*/  LDC R22, c[0x0][0x3a0] ;  /* 0x0000e800ff167b82 */ /* 0x000f580000000800 */
[----:B------:R-:W0:Y:S01]  /*1a2b0*/  @P0 LDC.64 R20, c[0x0][0x390] ;  /* 0x0000e400ff140b82 */ /* 0x000e220000000a00 */
[----:B------:R-:W-:Y:S01]  /*1a2c0*/  @P0 IMAD.SHL.U32 R23, R5, 0x8, RZ ;  /* 0x0000000805170824 */ /* 0x000fe200078e00ff */
[----:B------:R-:W-:Y:S02]  /*1a2d0*/  @P0 R2UR UR4, R64 ;  /* 0x00000000400402ca */ /* 0x000fe400000e0000 */
[----:B------:R-:W-:Y:S01]  /*1a2e0*/  @P0 R2UR UR5, R65 ;  /* 0x00000000410502ca */ /* 0x000fe200000e0000 */
[----:B0-----:R-:W-:-:S04]  /*1a2f0*/  @P0 IMAD.WIDE R20, R23, 0x4, R20 ;  /* 0x0000000417140825 */ /* 0x001fc800078e0214 */
[----:B------:R-:W-:Y:S02]  /*1a300*/  @P0 IMAD.MOV.U32 R23, RZ, RZ, 0x1 ;  /* 0x00000001ff170424 */ /* 0x000fe400078e00ff */
[----:B------:R-:W-:-:S06]  /*1a310*/  @P0 IMAD.WIDE R20, R7, 0x4, R20 ;  /* 0x0000000407140825 */ /* 0x000fcc00078e0214 */
[----:B------:R0:W-:Y:S01]  /*1a320*/  @P0 STG.E desc[UR4][R20.64], R23 ;  /* 0x0000001714000986 */ /* 0x0001e2000c101904 */
[----:B-----5:R-:W-:-:S13]  /*1a330*/  ISETP.NE.AND P0, PT, R22, RZ, PT ;  /* 0x000000ff1600720c */ /* 0x020fda0003f05270 */
[----:B0-----:R-:W-:Y:S05]  /*1a340*/  @P0 BRA `(.L_x_394) ;  /* 0x0000000400580947 */ /* 0x001fea0003800000 */
[----:B------:R-:W-:Y:S02]  /*1a350*/  R2UR UR4, R64 ;  /* 0x00000000400472ca */ /* 0x000fe400000e0000 */
[----:B------:R-:W-:-:S13]  /*1a360*/  R2UR UR5, R65 ;  /* 0x00000000410572ca */ /* 0x000fda00000e0000 */
[----:B------:R-:W5:Y:S01]  /*1a370*/  LDG.E.U8 R0, desc[UR4][R54.64] ;  /* 0x0000000436007981 */ /* 0x000f62000c1e1100 */
[----:B------:R-:W-:Y:S01]  /*1a380*/  BSSY.RECONVERGENT B0, `(.L_x_395) ;  /* 0x0000009000007945 */ /* 0x000fe20003800200 */
[----:B------:R-:W-:Y:S01]  /*1a390*/  IMAD.MOV.U32 R25, RZ, RZ, RZ ;  /* 0x000000ffff197224 */ /* 0x000fe200078e00ff */
[----:B-----5:R-:W-:-:S13]  /*1a3a0*/  ISETP.NE.AND P0, PT, R0, 0x54, PT ;  /* 0x000000540000780c */ /* 0x020fda0003f05270 */
[----:B------:R-:W-:Y:S05]  /*1a3b0*/  @!P0 BRA `(.L_x_396) ;  /* 0x0000000000148947 */ /* 0x000fea0003800000 */
[----:B------:R-:W-:-:S13]  /*1a3c0*/  ISETP.NE.AND P0, PT, R0, 0x41, PT ;  /* 0x000000410000780c */ /* 0x000fda0003f05270 */
[----:B------:R-:W-:Y:S01]  /*1a3d0*/  @P0 ISETP.NE.AND P1, PT, R0, 0x47, PT ;  /* 0x000000470000080c */ /* 0x000fe20003f25270 */
[----:B------:R-:W-:Y:S02]  /*1a3e0*/  @P0 IMAD.MOV.U32 R0, RZ, RZ, 0x8 ;  /* 0x00000008ff000424 */ /* 0x000fe400078e00ff */
[----:B------:R-:W-:-:S03]  /*1a3f0*/  @!P0 IMAD.MOV.U32 R25, RZ, RZ, 0x4 ;  /* 0x00000004ff198424 */ /* 0x000fc600078e00ff */
[----:B------:R-:W-:-:S07]  /*1a400*/  @P0 SEL R25, R0, 0xc, !P1 ;  /* 0x0000000c00190807 */ /* 0x000fce0004800000 */
.L_x_396:
[----:B------:R-:W-:Y:S05]  /*1a410*/  BSYNC.RECONVERGENT B0 ;  /* 0x0000000000007941 */ /* 0x000fea0003800200 */
.L_x_395:
        /* <DEDUP_REMOVED lines=12> */
.L_x_398:
[----:B------:R-:W-:Y:S05]  /*1a4e0*/  BSYNC.RECONVERGENT B0 ;  /* 0x0000000000007941 */ /* 0x000fea0003800200 */
.L_x_397:
        /* <DEDUP_REMOVED lines=12> */
.L_x_400:
[----:B------:R-:W-:Y:S05]  /*1a5b0*/  BSYNC.RECONVERGENT B0 ;  /* 0x0000000000007941 */ /* 0x000fea0003800200 */
.L_x_399:
        /* <DEDUP_REMOVED lines=12> */
.L_x_402:
[----:B------:R-:W-:Y:S05]  /*1a680*/  BSYNC.RECONVERGENT B0 ;  /* 0x0000000000007941 */ /* 0x000fea0003800200 */
.L_x_401:
        /* <DEDUP_REMOVED lines=12> */
.L_x_404:
[----:B------:R-:W-:Y:S05]  /*1a750*/  BSYNC.RECONVERGENT B0 ;  /* 0x0000000000007941 */ /* 0x000fea0003800200 */
.L_x_403:
[----:B------:R-:W-:Y:S02]  /*1a760*/  R2UR UR4, R64 ;  /* 0x00000000400472ca */ /* 0x000fe400000e0000 */
[----:B------:R-:W-:-:S13]  /*1a770*/  R2UR UR5, R65 ;  /* 0x00000000410572ca */ /* 0x000fda00000e0000 */
[----:B------:R-:W5:Y:S01]  /*1a780*/  LDG.E.U8 R20, desc[UR4][R54.64+-0x5] ;  /* 0xfffffb0436147981 */ /* 0x000f62000c1e1100 */
        /* <DEDUP_REMOVED lines=8> */
[----:B-----5:R-:W-:-:S13]  /*1a810*/  ISETP.NE.AND P0, PT, R20, 0x54, PT ;  /* 0x000000541400780c */ /* 0x020fda0003f05270 */
[----:B------:R-:W-:Y:S05]  /*1a820*/  @!P0 BRA `(.L_x_406) ;  /* 0x0000000000148947 */ /* 0x000fea0003800000 */
[----:B------:R-:W-:-:S13]  /*1a830*/  ISETP.NE.AND P0, PT, R20, 0x41, PT ;  /* 0x000000411400780c */ /* 0x000fda0003f05270 */
[----:B------:R-:W-:Y:S01]  /*1a840*/  @P0 IMAD.MOV.U32 R2, RZ, RZ, 0x2 ;  /* 0x00000002ff020424 */ /* 0x000fe200078e00ff */
[----:B------:R-:W-:Y:S01]  /*1a850*/  @P0 ISETP.NE.AND P1, PT, R20, 0x47, PT ;  /* 0x000000471400080c */ /* 0x000fe20003f25270 */
[----:B------:R-:W-:-:S03]  /*1a860*/  @!P0 IMAD.MOV.U32 R0, RZ, RZ, 0x1 ;  /* 0x00000001ff008424 */ /* 0x000fc600078e00ff */
[----:B------:R-:W-:-:S09]  /*1a870*/  @P0 SEL R0, R2, 0x3, !P1 ;  /* 0x0000000302000807 */ /* 0x000fd20004800000 */
.L_x_406:
[----:B------:R-:W-:Y:S05]  /*1a880*/  BSYNC.RECONVERGENT B0 ;  /* 0x0000000000007941 */ /* 0x000fea0003800200 */
.L_x_405:
[----:B------:R-:W-:Y:S01]  /*1a890*/  IMAD.IADD R0, R0, 0x1, R21 ;  /* 0x0000000100007824 */ /* 0x000fe200078e0215 */
[----:B------:R-:W-:Y:S06]  /*1a8a0*/  BRA `(.L_x_407) ;  /* 0x00000004005c7947 */ /* 0x000fec0003800000 */
.L_x_394:
[----:B------:R-:W-:Y:S02]  /*1a8b0*/  R2UR UR4, R64 ;  /* 0x00000000400472ca */ /* 0x000fe400000e0000 */
[----:B------:R-:W-:-:S13]  /*1a8c0*/  R2UR UR5, R65 ;  /* 0x00000000410572ca */ /* 0x000fda00000e0000 */
[----:B------:R-:W5:Y:S01]  /*1a8d0*/  LDG.E.U8 R0, desc[UR4][R56.64+0x5] ;  /* 0x0000050438007981 */ /* 0x000f62000c1e1100 */
[----:B------:R-:W-:Y:S01]  /*1a8e0*/  BSSY.RECONVERGENT B0, `(.L_x_408) ;  /* 0x000000b000007945 */ /* 0x000fe20003800200 */
[----:B-----5:R-:W-:-:S13]  /*1a8f0*/  ISETP.NE.AND P0, PT, R0, 0x41, PT ;  /* 0x000000410000780c */ /* 0x020fda0003f05270 */
[----:B------:R-:W-:Y:S05]  /*1a900*/  @!P0 BRA `(.L_x_409) ;  /* 0x00000000001c8947 */ /* 0x000fea0003800000 */
[----:B------:R-:W-:Y:S01]  /*1a910*/  ISETP.NE.AND P0, PT, R0, 0x54, PT ;  /* 0x000000540000780c */ /* 0x000fe20003f05270 */
[----:B------:R-:W-:-:S12]  /*1a920*/  IMAD.MOV.U32 R25, RZ, RZ, RZ ;  /* 0x000000ffff197224 */ /* 0x000fd800078e00ff */
[----:B------:R-:W-:Y:S05]  /*1a930*/  @!P0 BRA `(.L_x_410) ;  /* 0x0000000000148947 */ /* 0x000fea0003800000 */
[----:B------:R-:W-:Y:S01]  /*1a940*/  IMAD.MOV.U32 R25, RZ, RZ, 0x8 ;  /* 0x00000008ff197424 */ /* 0x000fe200078e00ff */
[----:B------:R-:W-:-:S04]  /*1a950*/  ISETP.NE.AND P0, PT, R0, 0x47, PT ;  /* 0x000000470000780c */ /* 0x000fc80003f05270 */
[----:B------:R-:W-:Y:S01]  /*1a960*/  SEL R25, R25, 0xc, !P0 ;  /* 0x0000000c19197807 */ /* 0x000fe20004000000 */
[----:B------:R-:W-:Y:S08]  /*1a970*/  BRA `(.L_x_410) ;  /* 0x0000000000047947 */ /* 0x000ff00003800000 */
.L_x_409:
[----:B------:R-:W-:-:S07]  /*1a980*/  IMAD.MOV.U32 R25, RZ, RZ, 0x4 ;  /* 0x00000004ff197424 */ /* 0x000fce00078e00ff */
.L_x_410:
[----:B------:R-:W-:Y:S05]  /*1a990*/  BSYNC.RECONVERGENT B0 ;  /* 0x0000000000007941 */ /* 0x000fea0003800200 */
.L_x_408:
        /* <DEDUP_REMOVED lines=12> */
.L_x_412:
[----:B------:R-:W-:Y:S05]  /*1aa60*/  BSYNC.RECONVERGENT B0 ;  /* 0x0000000000007941 */ /* 0x000fea0003800200 */
.L_x_411:
        /* <DEDUP_REMOVED lines=12> */
.L_x_414:
[----:B------:R-:W-:Y:S05]  /*1ab30*/  BSYNC.RECONVERGENT B0 ;  /* 0x0000000000007941 */ /* 0x000fea0003800200 */
.L_x_413:
        /* <DEDUP_REMOVED lines=12> */
.L_x_416:
[----:B------:R-:W-:Y:S05]  /*1ac00*/  BSYNC.RECONVERGENT B0 ;  /* 0x0000000000007941 */ /* 0x000fea0003800200 */
.L_x_415:
        /* <DEDUP_REMOVED lines=12> */
.L_x_418:
[----:B------:R-:W-:Y:S05]  /*1acd0*/  BSYNC.RECONVERGENT B0 ;  /* 0x0000000000007941 */ /* 0x000fea0003800200 */
.L_x_417:
        /* <DEDUP_REMOVED lines=18> */
.L_x_420:
[----:B------:R-:W-:Y:S05]  /*1ae00*/  BSYNC.RECONVERGENT B0 ;  /* 0x0000000000007941 */ /* 0x000fea0003800200 */
.L_x_419:
[----:B------:R-:W-:-:S07]  /*1ae10*/  IMAD.IADD R0, R0, 0x1, R21 ;  /* 0x0000000100007824 */ /* 0x000fce00078e0215 */
.L_x_407:
        /* <DEDUP_REMOVED lines=20> */
.L_x_425:
[----:B------:R-:W-:Y:S05]  /*1af60*/  BSYNC.RECONVERGENT B1 ;  /* 0x0000000000017941 */ /* 0x000fea0003800200 */
.L_x_424:
        /* <DEDUP_REMOVED lines=12> */
.L_x_427:
[----:B------:R-:W-:Y:S05]  /*1b030*/  BSYNC.RECONVERGENT B1 ;  /* 0x0000000000017941 */ /* 0x000fea0003800200 */
.L_x_426:
        /* <DEDUP_REMOVED lines=12> */
.L_x_429:
[----:B------:R-:W-:Y:S05]  /*1b100*/  BSYNC.RECONVERGENT B1 ;  /* 0x0000000000017941 */ /* 0x000fea0003800200 */
.L_x_428:
        /* <DEDUP_REMOVED lines=12> */
.L_x_431:
[----:B------:R-:W-:Y:S05]  /*1b1d0*/  BSYNC.RECONVERGENT B1 ;  /* 0x0000000000017941 */ /* 0x000fea0003800200 */
.L_x_430:
        /* <DEDUP_REMOVED lines=12> */
.L_x_433:
[----:B------:R-:W-:Y:S05]  /*1b2a0*/  BSYNC.RECONVERGENT B1 ;  /* 0x0000000000017941 */ /* 0x000fea0003800200 */
.L_x_432:
        /* <DEDUP_REMOVED lines=18> */
.L_x_435:
[----:B------:R-:W-:Y:S05]  /*1b3d0*/  BSYNC.RECONVERGENT B1 ;  /* 0x0000000000017941 */ /* 0x000fea0003800200 */
.L_x_434:
[----:B------:R-:W-:Y:S01]  /*1b3e0*/  IMAD.IADD R0, R0, 0x1, R21 ;  /* 0x0000000100007824 */ /* 0x000fe200078e0215 */
[----:B------:R-:W-:Y:S06]  /*1b3f0*/  BRA `(.L_x_436) ;  /* 0x00000004005c7947 */ /* 0x000fec0003800000 */
.L_x_423:
        /* <DEDUP_REMOVED lines=13> */
.L_x_438:
[----:B------:R-:W-:-:S07]  /*1b4d0*/  IMAD.MOV.U32 R25, RZ, RZ, 0x4 ;  /* 0x00000004ff197424 */ /* 0x000fce00078e00ff */
.L_x_439:
[----:B------:R-:W-:Y:S05]  /*1b4e0*/  BSYNC.RECONVERGENT B1 ;  /* 0x0000000000017941 */ /* 0x000fea0003800200 */
.L_x_437:
        /* <DEDUP_REMOVED lines=12> */
.L_x_441:
[----:B------:R-:W-:Y:S05]  /*1b5b0*/  BSYNC.RECONVERGENT B1 ;  /* 0x0000000000017941 */ /* 0x000fea0003800200 */
.L_x_440:
        /* <DEDUP_REMOVED lines=12> */
.L_x_443:
[----:B------:R-:W-:Y:S05]  /*1b680*/  BSYNC.RECONVERGENT B1 ;  /* 0x0000000000017941 */ /* 0x000fea0003800200 */
.L_x_442:
        /* <DEDUP_REMOVED lines=12> */
.L_x_445:
[----:B------:R-:W-:Y:S05]  /*1b750*/  BSYNC.RECONVERGENT B1 ;  /* 0x0000000000017941 */ /* 0x000fea0003800200 */
.L_x_444:
        /* <DEDUP_REMOVED lines=12> */
.L_x_447:
[----:B------:R-:W-:Y:S05]  /*1b820*/  BSYNC.RECONVERGENT B1 ;  /* 0x0000000000017941 */ /* 0x000fea0003800200 */
.L_x_446:
        /* <DEDUP_REMOVED lines=18> */
.L_x_449:
[----:B------:R-:W-:Y:S05]  /*1b950*/  BSYNC.RECONVERGENT B1 ;  /* 0x0000000000017941 */ /* 0x000fea0003800200 */
.L_x_448:
[----:B------:R-:W-:-:S07]  /*1b960*/  IMAD.IADD R0, R0, 0x1, R21 ;  /* 0x0000000100007824 */ /* 0x000fce00078e0215 */
.L_x_436:
[----:B------:R-:W-:-:S06]  /*1b970*/  LEA R0, R0, 0x10000, 0x2 ;  /* 0x0001000000007811 */ /* 0x000fcc00078e10ff */
[----:B------:R-:W0:Y:S02]  /*1b980*/  LDC R0, c[0x3][R0+-0x42d8] ;  /* 0x00ef4a0000007b82 */ /* 0x000e240000000800 */
[----:B0-----:R-:W-:-:S13]  /*1b990*/  FSETP.GEU.AND P0, PT, R0, 3, PT ;  /* 0x404000000000780b */ /* 0x001fda0003f0e000 */
.L_x_422:
[----:B------:R-:W-:Y:S05]  /*1b9a0*/  BSYNC.RECONVERGENT B0 ;  /* 0x0000000000007941 */ /* 0x000fea0003800200 */
.L_x_421:
[----:B------:R-:W0:Y:S01]  /*1b9b0*/  LDCU UR4, c[0x0][0x3b0] ;  /* 0x00007600ff0477ac */ /* 0x000e220008000800 */
[----:B------:R-:W-:Y:S01]  /*1b9c0*/  BSSY.RECONVERGENT B0, `(.L_x_450) ;  /* 0x0000015000007945 */ /* 0x000fe20003800200 */
[----:B------:R-:W-:-:S03]  /*1b9d0*/  SEL R38, RZ, 0x1, !P0 ;  /* 0x00000001ff267807 */ /* 0x000fc60004000000 */
[----:B------:R-:W0:Y:S05]  /*1b9e0*/  BMOV.32.CLEAR R54, B0 ;  /* 0x0000000000367355 */ /* 0x000e2a0000100000 */
[----:B0-----:R-:W-:-:S13]  /*1b9f0*/  ISETP.EQ.OR P1, PT, RZ, UR4, !P0 ;  /* 0x00000004ff007c0c */ /* 0x001fda000c722670 */
[----:B------:R-:W-:Y:S05]  /*1ba00*/  @P1 BRA `(.L_x_451) ;  /* 0x00000000003c1947 */ /* 0x000fea0003800000 */
[----:B------:R-:W-:Y:S05]  /*1ba10*/  BMOV.32.CLEAR RZ, B0 ;  /* 0x0000000000ff7355 */ /* 0x000fea0000100000 */
[----:B------:R-:W-:Y:S04]  /*1ba20*/  BSSY.RECONVERGENT B0, `(.L_x_452) ;  /* 0x0000008000007945 */ /* 0x000fe80003800200 */
[----:B------:R-:W-:Y:S05]  /*1ba30*/  BMOV.32.CLEAR RZ, B11 ;  /* 0x000000000bff7355 */ /* 0x000fea0000100000 */
[----:B------:R-:W0:Y:S05]  /*1ba40*/  BMOV.32.CLEAR R39, B0 ;  /* 0x0000000000277355 */ /* 0x000e2a0000100000 */
[----:B------:R-:W-:Y:S01]  /*1ba50*/  IMAD.MOV.U32 R0, RZ, RZ, 0x1 ;  /* 0x00000001ff007424 */ /* 0x000fe200078e00ff */
[----:B------:R-:W-:Y:S01]  /*1ba60*/  MOV R2, 0x1ba90 ;  /* 0x0001ba9000027802 */ /* 0x000fe20000000f00 */
[----:B0-----:R-:W-:-:S07]  /*1ba70*/  IMAD.MOV.U32 R23, RZ, RZ, 0x1 ;  /* 0x00000001ff177424 */ /* 0x001fce00078e00ff */
[----:B-1234-:R-:W-:Y:S05]  /*1ba80*/  CALL.REL.NOINC `($_Z16candidate_primerPcPiS0_S0_iffiiS_PdS0_$_Z4thalPciiiiS_iPdPi) ;  /* 0x0000000800187944 */ /* 0x01efea0003c00000 */
[----:B------:R0:W-:Y:S05]  /*1ba90*/  BMOV.32 B11, R39 ;  /* 0x000000270b007356 */ /* 0x0001ea0000000000 */
[----:B------:R-:W-:Y:S05]  /*1baa0*/  BSYNC.RECONVERGENT B11 ;  /* 0x00000000000b7941 */ /* 0x000fea0003800200 */
.L_x_452:
[----:B------:R-:W-:Y:S02]  /*1bab0*/  R2UR UR4, R64 ;  /* 0x00000000400472ca */ /* 0x000fe400000e0000 */
[----:B------:R-:W-:-:S13]  /*1bac0*/  R2UR UR5, R65 ;  /* 0x00000000410572ca */ /* 0x000fda00000e0000 */
[----:B------:R-:W2:Y:S02]  /*1bad0*/  LDG.E.64 R20, desc[UR4][R58.64+0x28e8] ;  /* 0x0028e8043a147981 */ /* 0x000ea4000c1e1b00 */
[----:B--2---:R-:W-:-:S06]  /*1bae0*/  DSETP.GT.AND P0, PT, R20, R52, PT ;  /* 0x000000341400722a */ /* 0x004fcc0003f04000 */
[----:B------:R-:W-:-:S08]  /*1baf0*/  SEL R38, R38, RZ, !P0 ;  /* 0x000000ff26267207 */ /* 0x000fd00004000000 */
.L_x_451:
[----:B------:R0:W-:Y:S05]  /*1bb00*/  BMOV.32 B0, R54 ;  /* 0x0000003600007356 */ /* 0x0001ea0000000000 */
[----:B------:R-:W-:Y:S05]  /*1bb10*/  BSYNC.RECONVERGENT B0 ;  /* 0x0000000000007941 */ /* 0x000fea0003800200 */
.L_x_450:
[----:B------:R-:W5:Y:S01]  /*1bb20*/  LDCU UR4, c[0x0][0x3b0] ;  /* 0x00007600ff0477ac */ /* 0x000f620008000800 */
[----:B------:R-:W-:Y:S01]  /*1bb30*/  ISETP.NE.AND P0, PT, R38, RZ, PT ;  /* 0x000000ff2600720c */ /* 0x000fe20003f05270 */
[----:B------:R-:W-:Y:S04]  /*1bb40*/  BSSY.RECONVERGENT B0, `(.L_x_453) ;  /* 0x0000014000007945 */ /* 0x000fe80003800200 */
[----:B0-----:R-:W0:Y:S05]  /*1bb50*/  BMOV.32.CLEAR R39, B0 ;  /* 0x0000000000277355 */ /* 0x001e2a0000100000 */
[----:B-----5:R-:W-:-:S13]  /*1bb60*/  ISETP.EQ.OR P0, PT, RZ, UR4, !P0 ;  /* 0x00000004ff007c0c */ /* 0x020fda000c702670 */
[----:B0-----:R-:W-:Y:S05]  /*1bb70*/  @P0 BRA `(.L_x_454) ;  /* 0x00000000003c0947 */ /* 0x001fea0003800000 */
        /* <DEDUP_REMOVED lines=10> */
.L_x_455:
[----:B------:R-:W-:Y:S02]  /*1bc20*/  R2UR UR4, R64 ;  /* 0x00000000400472ca */ /* 0x000fe400000e0000 */
[----:B------:R-:W-:-:S13]  /*1bc30*/  R2UR UR5, R65 ;  /* 0x00000000410572ca */ /* 0x000fda00000e0000 */
[----:B------:R-:W2:Y:S02]  /*1bc40*/  LDG.E.64 R20, desc[UR4][R58.64+0x28e8] ;  /* 0x0028e8043a147981 */ /* 0x000ea4000c1e1b00 */
[----:B--2---:R-:W-:-:S06]  /*1bc50*/  DSETP.GT.AND P0, PT, R20, R52, PT ;  /* 0x000000341400722a */ /* 0x004fcc0003f04000 */
[----:B0-----:R-:W-:-:S08]  /*1bc60*/  SEL R38, RZ, 0x1, P0 ;  /* 0x00000001ff267807 */ /* 0x001fd00000000000 */
.L_x_454:
[----:B------:R0:W-:Y:S05]  /*1bc70*/  BMOV.32 B0, R39 ;  /* 0x0000002700007356 */ /* 0x0001ea0000000000 */
[----:B------:R-:W-:Y:S05]  /*1bc80*/  BSYNC.RECONVERGENT B0 ;  /* 0x0000000000007941 */ /* 0x000fea0003800200 */
.L_x_453:
        /* <DEDUP_REMOVED lines=16> */
.L_x_458:
[----:B------:R-:W-:Y:S02]  /*1bd90*/  R2UR UR4, R64 ;  /* 0x00000000400472ca */ /* 0x000fe400000e0000 */
[----:B------:R-:W-:-:S13]  /*1bda0*/  R2UR UR5, R65 ;  /* 0x00000000410572ca */ /* 0x000fda00000e0000 */
[----:B------:R-:W2:Y:S02]  /*1bdb0*/  LDG.E.64 R10, desc[UR4][R58.64+0x28e8] ;  /* 0x0028e8043a0a7981 */ /* 0x000ea4000c1e1b00 */
[----:B--2---:R-:W-:-:S06]  /*1bdc0*/  DSETP.GT.AND P0, PT, R10, R52, PT ;  /* 0x000000340a00722a */ /* 0x004fcc0003f04000 */
[----:B0-----:R-:W-:-:S08]  /*1bdd0*/  SEL R38, RZ, 0x1, P0 ;  /* 0x00000001ff267807 */ /* 0x001fd00000000000 */
.L_x_457:
[----:B------:R0:W-:Y:S05]  /*1bde0*/  BMOV.32 B0, R39 ;  /* 0x0000002700007356 */ /* 0x0001ea0000000000 */
[----:B------:R-:W-:Y:S05]  /*1bdf0*/  BSYNC.RECONVERGENT B0 ;  /* 0x0000000000007941 */ /* 0x000fea0003800200 */
.L_x_456:
[----:B------:R-:W-:-:S13]  /*1be00*/  ISETP.NE.AND P0, PT, R38, RZ, PT ;  /* 0x000000ff2600720c */ /* 0x000fda0003f05270 */
[----:B------:R-:W5:Y:S01]  /*1be10*/  @P0 LDC.64 R10, c[0x0][0x398] ;  /* 0x0000e600ff0a0b82 */ /* 0x000f620000000a00 */
[----:B---3--:R-:W-:Y:S01]  /*1be20*/  @P0 IMAD.SHL.U32 R13, R5, 0x8, RZ ;  /* 0x00000008050d0824 */ /* 0x008fe200078e00ff */
[----:B------:R-:W-:Y:S02]  /*1be30*/  @P0 R2UR UR4, R64 ;  /* 0x00000000400402ca */ /* 0x000fe400000e0000 */
[----:B------:R-:W-:Y:S01]  /*1be40*/  @P0 R2UR UR5, R65 ;  /* 0x00000000410502ca */ /* 0x000fe200000e0000 */
[----:B-----5:R-:W-:-:S04]  /*1be50*/  @P0 IMAD.WIDE R10, R13, 0x4, R10 ;  /* 0x000000040d0a0825 */ /* 0x020fc800078e020a */
[----:B------:R-:W-:Y:S02]  /*1be60*/  @P0 IMAD.MOV.U32 R13, RZ, RZ, 0x1 ;  /* 0x00000001ff0d0424 */ /* 0x000fe400078e00ff */
[----:B------:R-:W-:-:S06]  /*1be70*/  @P0 IMAD.WIDE R10, R7, 0x4, R10 ;  /* 0x00000004070a0825 */ /* 0x000fcc00078e020a */
[----:B------:R3:W-:Y:S02]  /*1be80*/  @P0 STG.E desc[UR4][R10.64], R13 ;  /* 0x0000000d0a000986 */ /* 0x0007e4000c101904 */
.L_x_18:
[----:B------:R0:W-:Y:S05]  /*1be90*/  BMOV.32 B11, R18 ;  /* 0x000000120b007356 */ /* 0x0001ea0000000000 */
[----:B------:R-:W-:Y:S05]  /*1bea0*/  BSYNC.RECONVERGENT B11 ;  /* 0x00000000000b7941 */ /* 0x000fea0003800200 */
.L_x_17:
[----:B------:R-:W5:Y:S01]  /*1beb0*/  LDCU UR4, c[0x0][0x3ac] ;  /* 0x00007580ff0477ac */ /* 0x000f620008000800 */
[C---:B------:R-:W-:Y:S01]  /*1bec0*/  VIADD R0, R36.reuse, 0x1 ;  /* 0x0000000124007836 */ /* 0x040fe20000000000 */
[----:B------:R-:W-:Y:S01]  /*1bed0*/  ISETP.LT.U32.AND P1, PT, R36, 0x19, PT ;  /* 0x000000192400780c */ /* 0x000fe20003f21070 */
[----:B------:R-:W-:Y:S02]  /*1bee0*/  VIADD R9, R9, 0x1 ;  /* 0x0000000109097836 */ /* 0x000fe40000000000 */
[----:B------:R-:W-:Y:S02]  /*1bef0*/  IMAD.IADD R2, R0, 0x1, R5 ;  /* 0x0000000100027824 */ /* 0x000fe400078e0205 */
[----:B------:R-:W-:Y:S02]  /*1bf00*/  VIADD R8, R8, 0x1 ;  /* 0x0000000108087836 */ /* 0x000fe40000000000 */
[----:B------:R-:W-:Y:S02]  /*1bf10*/  VIADD R7, R7, 0x1 ;  /* 0x0000000107077836 */ /* 0x000fe40000000000 */
[----:B------:R-:W-:Y:S01]  /*1bf20*/  VIADD R34, R36, 0x2 ;  /* 0x0000000224227836 */ /* 0x000fe20000000000 */
[----:B-----5:R-:W-:-:S13]  /*1bf30*/  ISETP.GT.AND P0, PT, R2, UR4, PT ;  /* 0x0000000402007c0c */ /* 0x020fda000bf04270 */
[----:B------:R-:W-:Y:S05]  /*1bf40*/  @!P0 BRA P1, `(.L_x_459) ;  /* 0xfffffe4400a88947 */ /* 0x000fea000083ffff */
.L_x_3:
[----:B------:R0:W-:Y:S05]  /*1bf50*/  BMOV.32 B11, R19 ;  /* 0x000000130b007356 */ /* 0x0001ea0000000000 */
[----:B------:R-:W-:Y:S05]  /*1bf60*/  BSYNC.RECONVERGENT B11 ;  /* 0x00000000000b7941 */ /* 0x000fea0003800200 */
.L_x_2:
[----:B0--3--:R-:W0:Y:S01]  /*1bf70*/  LDC.64 R10, c[0x0][0x390] ;  /* 0x0000e400ff0a7b82 */ /* 0x009e220000000a00 */
[C---:B------:R-:W-:Y:S01]  /*1bf80*/  R2UR UR6, R64.reuse ;  /* 0x00000000400672ca */ /* 0x040fe200000e0000 */
[----:B------:R-:W-:Y:S01]  /*1bf90*/  IMAD.SHL.U32 R7, R5, 0x8, RZ ;  /* 0x0000000805077824 */ /* 0x000fe200078e00ff */
[C---:B------:R-:W-:Y:S02]  /*1bfa0*/  R2UR UR7, R65.reuse ;  /* 0x00000000410772ca */ /* 0x040fe400000e0000 */
[C---:B------:R-:W-:Y:S02]  /*1bfb0*/  R2UR UR8, R64.reuse ;  /* 0x00000000400872ca */ /* 0x040fe400000e0000 */
[C---:B------:R-:W-:Y:S01]  /*1bfc0*/  R2UR UR9, R65.reuse ;  /* 0x00000000410972ca */ /* 0x040fe200000e0000 */
[----:B------:R-:W3:Y:S01]  /*1bfd0*/  LDC.64 R12, c[0x0][0x398] ;  /* 0x0000e600ff0c7b82 */ /* 0x000ee20000000a00 */
[----:B------:R-:W-:Y:S02]  /*1bfe0*/  R2UR UR4, R64 ;  /* 0x00000000400472ca */ /* 0x000fe400000e0000 */
[----:B------:R-:W-:-:S05]  /*1bff0*/  R2UR UR5, R65 ;  /* 0x00000000410572ca */ /* 0x000fca00000e0000 */
[----:B------:R-:W5:Y:S01]  /*1c000*/  LDC.64 R8, c[0x0][0x388] ;  /* 0x0000e200ff087b82 */ /* 0x000f620000000a00 */
[----:B0-----:R-:W-:-:S04]  /*1c010*/  IMAD.WIDE R10, R7, 0x4, R10 ;  /* 0x00000004070a7825 */ /* 0x001fc800078e020a */
[----:B---3--:R-:W-:Y:S02]  /*1c020*/  IMAD.WIDE R12, R7, 0x4, R12 ;  /* 0x00000004070c7825 */ /* 0x008fe400078e020c */
[----:B------:R-:W3:Y:S04]  /*1c030*/  LDG.E R7, desc[UR6][R10.64] ;  /* 0x000000060a077981 */ /* 0x000ee8000c1e1900 */
[----:B------:R-:W3:Y:S01]  /*1c040*/  LDG.E R2, desc[UR8][R12.64] ;  /* 0x000000080c027981 */ /* 0x000ee2000c1e1900 */
[----:B-----5:R-:W-:-:S05]  /*1c050*/  IMAD.WIDE R8, R5, 0x4, R8 ;  /* 0x0000000405087825 */ /* 0x020fca00078e0208 */
[----:B------:R-:W3:Y:S02]  /*1c060*/  LDG.E R0, desc[UR4][R8.64] ;  /* 0x0000000408007981 */ /* 0x000ee4000c1e1900 */
[----:B---3--:R-:W-:-:S05]  /*1c070*/  IADD3 R7, PT, PT, R0, R2, R7 ;  /* 0x0000000200077210 */ /* 0x008fca0007ffe007 */
[----:B------:R0:W-:Y:S04]  /*1c080*/  STG.E desc[UR4][R8.64], R7 ;  /* 0x0000000708007986 */ /* 0x0001e8000c101904 */
[----:B------:R-:W3:Y:S04]  /*1c090*/  LDG.E R0, desc[UR6][R10.64+0x4] ;  /* 0x000004060a007981 */ /* 0x000ee8000c1e1900 */
[----:B------:R-:W3:Y:S02]  /*1c0a0*/  LDG.E R2, desc[UR8][R12.64+0x4] ;  /* 0x000004080c027981 */ /* 0x000ee4000c1e1900 */
[----:B---3--:R-:W-:-:S05]  /*1c0b0*/  IADD3 R15, PT, PT, R7, R2, R0 ;  /* 0x00000002070f7210 */ /* 0x008fca0007ffe000 */
[----:B------:R3:W-:Y:S04]  /*1c0c0*/  STG.E desc[UR4][R8.64], R15 ;  /* 0x0000000f08007986 */ /* 0x0007e8000c101904 */
[----:B------:R-:W0:Y:S04]  /*1c0d0*/  LDG.E R0, desc[UR6][R10.64+0x8] ;  /* 0x000008060a007981 */ /* 0x000e28000c1e1900 */
[----:B------:R-:W0:Y:S02]  /*1c0e0*/  LDG.E R2, desc[UR8][R12.64+0x8] ;  /* 0x000008080c027981 */ /* 0x000e24000c1e1900 */
[----:B0-----:R-:W-:-:S05]  /*1c0f0*/  IADD3 R7, PT, PT, R15, R2, R0 ;  /* 0x000000020f077210 */ /* 0x001fca0007ffe000 */
        /* <DEDUP_REMOVED lines=16> */
[----:B------:R0:W-:Y:S01]  /*1c200*/  STG.E desc[UR4][R8.64], R7 ;  /* 0x0000000708007986 */ /* 0x0001e2000c101904 */
[----:B------:R-:W5:Y:S03]  /*1c210*/  LDCU UR5, c[0x0][0x3ac] ;  /* 0x00007580ff0577ac */ /* 0x000f660008000800 */
[----:B------:R-:W3:Y:S04]  /*1c220*/  LDG.E R0, desc[UR6][R10.64+0x1c] ;  /* 0x00001c060a007981 */ /* 0x000ee8000c1e1900 */
[----:B------:R-:W3:Y:S01]  /*1c230*/  LDG.E R2, desc[UR8][R12.64+0x1c] ;  /* 0x00001c080c027981 */ /* 0x000ee2000c1e1900 */
[----:B------:R-:W1:Y:S01]  /*1c240*/  LDCU UR4, c[0x0][0x360] ;  /* 0x00006c00ff0477ac */ /* 0x000e620008000800 */
[----:B------:R-:W1:Y:S02]  /*1c250*/  LDC R14, c[0x0][0x370] ;  /* 0x0000dc00ff0e7b82 */ /* 0x000e640000000800 */
[----:B-1----:R-:W-:-:S05]  /*1c260*/  IMAD R5, R14, UR4, R5 ;  /* 0x000000040e057c24 */ /* 0x002fca000f8e0205 */
[----:B-----5:R-:W-:Y:S02]  /*1c270*/  ISETP.GE.AND P0, PT, R5, UR5, PT ;  /* 0x0000000505007c0c */ /* 0x020fe4000bf06270 */
[----:B---3--:R-:W-:-:S05]  /*1c280*/  IADD3 R15, PT, PT, R7, R2, R0 ;  /* 0x00000002070f7210 */ /* 0x008fca0007ffe000 */
[----:B------:R0:W-:Y:S06]  /*1c290*/  STG.E desc[UR6][R8.64], R15 ;  /* 0x0000000f08007986 */ /* 0x0001ec000c101906 */
[----:B------:R-:W-:Y:S05]  /*1c2a0*/  @!P0 BRA `(.L_x_460) ;  /* 0xfffffe3c00ac8947 */ /* 0x000fea000383ffff */
.L_x_1:
[----:B------:R-:W-:Y:S05]  /*1c2b0*/  BSYNC.RECONVERGENT B9 ;  /* 0x0000000000097941 */ /* 0x000fea0003800200 */
.L_x_0:
[----:B------:R-:W-:Y:S05]  /*1c2c0*/  WARPSYNC.ALL ;  /* 0x0000000000007948 */ /* 0x000fea0003800000 */
[----:B------:R-:W-:Y:S06]  /*1c2d0*/  BAR.SYNC.DEFER_BLOCKING 0x0 ;  /* 0x0000000000007b1d */ /* 0x000fec0000010000 */
[----:B------:R-:W-:Y:S05]  /*1c2e0*/  EXIT ;  /* 0x000000000000794d */ /* 0x000fea0003800000 */
        .type           $_Z16candidate_primerPcPiS0_S0_iffiiS_PdS0_$_Z4thalPciiiiS_iPdPi,@function
        .size           $_Z16candidate_primerPcPiS0_S0_iffiiS_PdS0_$_Z4thalPciiiiS_iPdPi,($__internal_0_$__cuda_sm20_div_rn_f64_full - $_Z16candidate_primerPcPiS0_S0_iffiiS_PdS0_$_Z4thalPciiiiS_iPdPi)
$_Z16candidate_primerPcPiS0_S0_iffiiS_PdS0_$_Z4thalPciiiiS_iPdPi:
[----:B------:R-:W0:Y:S01]  /*1c2f0*/  LDC.64 R50, c[0x0][0x358] ;  /* 0x0000d600ff327b82 */ /* 0x000e220000000a00 */
[----:B------:R-:W-:Y:S01]  /*1c300*/  ISETP.NE.AND P0, PT, R23, 0x4, PT ;  /* 0x000000041700780c */ /* 0x000fe20003f05270 */
[----:B------:R-:W-:Y:S01]  /*1c310*/  IMAD R20, R3, 0x75, RZ ;  /* 0x0000007503147824 */ /* 0x000fe200078e02ff */
[----:B------:R-:W-:Y:S04]  /*1c320*/  BSSY.RECONVERGENT B3, `(.L_x_461) ;  /* 0x00002b0000037945 */ /* 0x000fe80003800200 */
[----:B------:R-:W-:Y:S01]  /*1c330*/  BSSY.RELIABLE B2, `(.L_x_462) ;  /* 0x0000200000027945 */ /* 0x000fe20003800100 */
[----:B------:R-:W-:-:S06]  /*1c340*/  IMAD.WIDE R48, R20, 0x4, R16 ;  /* 0x0000000414307825 */ /* 0x000fcc00078e0210 */
[----:B------:R-:W-:Y:S02]  /*1c350*/  @!P0 IMAD R25, R3, 0x533, RZ ;  /* 0x0000053303198824 */ /* 0x000fe400078e02ff */
[----:B------:R-:W-:Y:S02]  /*1c360*/  @!P0 IMAD.MOV.U32 R26, RZ, RZ, -0x1e869b6b ;  /* 0xe1796495ff1a8424 */ /* 0x000fe400078e00ff */
[----:B------:R-:W-:Y:S02]  /*1c370*/  @!P0 IMAD.MOV.U32 R27, RZ, RZ, -0x425a0281 ;  /* 0xbda5fd7fff1b8424 */ /* 0x000fe400078e00ff */
[----:B------:R-:W-:Y:S01]  /*1c380*/  @!P0 IMAD.WIDE R24, R25, 0x8, R14 ;  /* 0x0000000819188825 */ /* 0x000fe200078e020e */
[C---:B0-----:R-:W-:Y:S02]  /*1c390*/  @!P0 R2UR UR6, R50.reuse ;  /* 0x00000000320682ca */ /* 0x041fe400000e0000 */
[----:B------:R-:W-:Y:S02]  /*1c3a0*/  @!P0 R2UR UR7, R51 ;  /* 0x00000000330782ca */ /* 0x000fe400000e0000 */
[----:B------:R-:W-:-:S02]  /*1c3b0*/  @!P0 R2UR UR4, R50 ;  /* 0x00000000320482ca */ /* 0x000fc400000e0000 */
[C---:B------:R-:W-:Y:S02]  /*1c3c0*/  @!P0 R2UR UR5, R51.reuse ;  /* 0x00000000330582ca */ /* 0x040fe400000e0000 */
[----:B------:R-:W-:Y:S02]  /*1c3d0*/  @!P0 R2UR UR8, R50 ;  /* 0x00000000320882ca */ /* 0x000fe400000e0000 */
[----:B------:R-:W-:-:S05]  /*1c3e0*/  @!P0 R2UR UR9, R51 ;  /* 0x00000000330982ca */ /* 0x000fca00000e0000 */
[----:B------:R0:W-:Y:S04]  /*1c3f0*/  @!P0 STG.E.64 desc[UR6][R24.64+0x28b8], R26 ;  /* 0x0028b81a18008986 */ /* 0x0001e8000c101b06 */
[----:B------:R0:W-:Y:S04]  /*1c400*/  @!P0 STG.E.64 desc[UR4][R24.64+0x28b0], RZ ;  /* 0x0028b0ff18008986 */ /* 0x0001e8000c101b04 */
[----:B------:R0:W-:Y:S01]  /*1c410*/  @!P0 STG.E.64 desc[UR8][R24.64+0x28c0], RZ ;  /* 0x0028c0ff18008986 */ /* 0x0001e2000c101b08 */
[----:B------:R-:W-:Y:S05]  /*1c420*/  @!P0 BRA `(.L_x_463) ;  /* 0x0000001c00c08947 */ /* 0x000fea0003800000 */
[----:B------:R-:W-:Y:S01]  /*1c430*/  LOP3.LUT R21, R36, 0x80000001, RZ, 0xc0, !PT ;  /* 0x8000000124157812 */ /* 0x000fe200078ec0ff */
[----:B0-----:R-:W-:Y:S01]  /*1c440*/  IMAD R25, R3, 0x533, RZ ;  /* 0x0000053303197824 */ /* 0x001fe200078e02ff */
[C---:B------:R-:W-:Y:S01]  /*1c450*/  R2UR UR4, R50.reuse ;  /* 0x00000000320472ca */ /* 0x040fe200000e0000 */
[----:B------:R-:W-:Y:S01]  /*1c460*/  IMAD.MOV.U32 R26, RZ, RZ, 0x0 ;  /* 0x00000000ff1a7424 */ /* 0x000fe200078e00ff */
[----:B------:R-:W-:Y:S01]  /*1c470*/  ISETP.NE.AND P0, PT, R21, 0x1, PT ;  /* 0x000000011500780c */ /* 0x000fe20003f05270 */
[----:B------:R-:W-:Y:S01]  /*1c480*/  IMAD.MOV.U32 R27, RZ, RZ, 0x40690000 ;  /* 0x40690000ff1b7424 */ /* 0x000fe200078e00ff */
[----:B------:R-:W-:Y:S01]  /*1c490*/  R2UR UR5, R51 ;  /* 0x00000000330572ca */ /* 0x000fe200000e0000 */
[----:B------:R-:W-:Y:S01]  /*1c4a0*/  IMAD.WIDE R24, R25, 0x8, R14 ;  /* 0x0000000819187825 */ /* 0x000fe200078e020e */
[----:B------:R-:W-:Y:S01]  /*1c4b0*/  R2UR UR6, R50 ;  /* 0x00000000320672ca */ /* 0x000fe200000e0000 */
[----:B------:R-:W-:Y:S01]  /*1c4c0*/  BSSY.RECONVERGENT B0, `(.L_x_464) ;  /* 0x000004a000007945 */ /* 0x000fe20003800200 */
[----:B------:R-:W-:Y:S01]  /*1c4d0*/  R2UR UR7, R51 ;  /* 0x00000000330772ca */ /* 0x000fe200000e0000 */
[----:B------:R-:W-:-:S02]  /*1c4e0*/  IMAD.MOV.U32 R28, RZ, RZ, -0x33333333 ;  /* 0xcccccccdff1c7424 */ /* 0x000fc400078e00ff */
[----:B------:R-:W-:-:S04]  /*1c4f0*/  IMAD.MOV.U32 R29, RZ, RZ, -0x3fe93334 ;  /* 0xc016ccccff1d7424 */ /* 0x000fc800078e00ff */
[----:B------:R-:W-:Y:S01]  /*1c500*/  @!P0 R2UR UR8, R50 ;  /* 0x00000000320882ca */ /* 0x000fe200000e0000 */
[----:B------:R-:W-:Y:S01]  /*1c510*/  @!P0 IMAD.MOV.U32 R21, RZ, RZ, RZ ;  /* 0x000000ffff158224 */ /* 0x000fe200078e00ff */
[----:B------:R-:W-:Y:S01]  /*1c520*/  @!P0 R2UR UR9, R51 ;  /* 0x00000000330982ca */ /* 0x000fe200000e0000 */
[----:B------:R0:W-:Y:S04]  /*1c530*/  STG.E.64 desc[UR4][R24.64+0x28b0], R26 ;  /* 0x0028b01a18007986 */ /* 0x0001e8000c101b04 */
[----:B------:R0:W-:Y:S08]  /*1c540*/  STG.E.64 desc[UR6][R24.64+0x28b8], R28 ;  /* 0x0028b81c18007986 */ /* 0x0001f0000c101b06 */
[----:B------:R0:W-:Y:S01]  /*1c550*/  @!P0 STG.E desc[UR8][R48.64+0x194], RZ ;  /* 0x000194ff30008986 */ /* 0x0001e2000c101908 */
[----:B------:R-:W-:Y:S05]  /*1c560*/  @!P0 BRA `(.L_x_465) ;  /* 0x0000000000fc8947 */ /* 0x000fea0003800000 */
[----:B------:R-:W-:Y:S02]  /*1c570*/  R2UR UR4, R50 ;  /* 0x00000000320472ca */ /* 0x000fe400000e0000 */
[----:B------:R-:W-:Y:S02]  /*1c580*/  R2UR UR5, R51 ;  /* 0x00000000330572ca */ /* 0x000fe400000e0000 */
[----:B------:R-:W-:-:S11]  /*1c590*/  ISETP.GE.AND P0, PT, R36, 0x2, PT ;  /* 0x000000022400780c */ /* 0x000fd60003f06270 */
[----:B------:R1:W-:Y:S02]  /*1c5a0*/  STG.E desc[UR4][R48.64+0x190], RZ ;  /* 0x000190ff30007986 */ /* 0x0003e4000c101904 */
[----:B------:R-:W-:Y:S05]  /*1c5b0*/  @!P0 BRA `(.L_x_466) ;  /* 0x0000000000ac8947 */ /* 0x000fea0003800000 */
[----:B------:R-:W-:Y:S01]  /*1c5c0*/  LEA.HI R21, R36, R36, RZ, 0x1 ;  /* 0x0000002424157211 */ /* 0x000fe200078f08ff */
[----:B------:R-:W-:Y:S02]  /*1c5d0*/  IMAD.IADD R31, R5, 0x1, R36 ;  /* 0x00000001051f7824 */ /* 0x000fe400078e0224 */
[----:B------:R-:W-:Y:S01]  /*1c5e0*/  IMAD.MOV.U32 R22, RZ, RZ, RZ ;  /* 0x000000ffff167224 */ /* 0x000fe200078e00ff */
[----:B------:R-:W-:-:S07]  /*1c5f0*/  SHF.R.S32.HI R33, RZ, 0x1, R21 ;  /* 0x00000001ff217819 */ /* 0x000fce0000011415 */
.L_x_469:
[----:B0-----:R-:W-:Y:S01]  /*1c600*/  LOP3.LUT R26, RZ, R22, RZ, 0x33, !PT ;  /* 0x00000016ff1a7212 */ /* 0x001fe200078e33ff */
[----:B------:R-:W-:Y:S01]  /*1c610*/  IMAD.IADD R21, R5, 0x1, R22 ;  /* 0x0000000105157824 */ /* 0x000fe200078e0216 */
[C---:B------:R-:W-:Y:S02]  /*1c620*/  R2UR UR4, R50.reuse ;  /* 0x00000000320472ca */ /* 0x040fe400000e0000 */
[----:B------:R-:W-:Y:S01]  /*1c630*/  R2UR UR5, R51 ;  /* 0x00000000330572ca */ /* 0x000fe200000e0000 */
[----:B------:R-:W-:Y:S01]  /*1c640*/  IMAD.IADD R29, R31, 0x1, R26 ;  /* 0x000000011f1d7824 */ /* 0x000fe200078e021a */
[----:B------:R-:W-:Y:S02]  /*1c650*/  R2UR UR6, R50 ;  /* 0x00000000320672ca */ /* 0x000fe400000e0000 */
[----:B------:R-:W-:Y:S02]  /*1c660*/  R2UR UR7, R51 ;  /* 0x00000000330772ca */ /* 0x000fe400000e0000 */
[----:B------:R-:W-:-:S02]  /*1c670*/  IADD3 R26, P0, PT, R21, R10, RZ ;  /* 0x0000000a151a7210 */ /* 0x000fc40007f1e0ff */
[----:B------:R-:W-:Y:S02]  /*1c680*/  IADD3 R28, P1, PT, R29, R10, RZ ;  /* 0x0000000a1d1c7210 */ /* 0x000fe40007f3e0ff */
[-C--:B------:R-:W-:Y:S02]  /*1c690*/  LEA.HI.X.SX32 R27, R21, R11.reuse, 0x1, P0 ;  /* 0x0000000b151b7211 */ /* 0x080fe400000f0eff */
[----:B------:R-:W-:-:S03]  /*1c6a0*/  LEA.HI.X.SX32 R29, R29, R11, 0x1, P1 ;  /* 0x0000000b1d1d7211 */ /* 0x000fc600008f0eff */
[----:B--2---:R-:W2:Y:S04]  /*1c6b0*/  LDG.E.U8 R26, desc[UR4][R26.64] ;  /* 0x000000041a1a7981 */ /* 0x004ea8000c1e1100 */
[----:B------:R-:W3:Y:S01]  /*1c6c0*/  LDG.E.U8 R28, desc[UR6][R28.64] ;  /* 0x000000061c1c7981 */ /* 0x000ee2000c1e1100 */
[----:B--2---:R-:W-:Y:S02]  /*1c6d0*/  ISETP.EQ.AND P1, PT, R26, 0x41, PT ;  /* 0x000000411a00780c */ /* 0x004fe40003f22270 */
[----:B---3--:R-:W-:-:S13]  /*1c6e0*/  ISETP.NE.AND P0, PT, R28, 0x54, PT ;  /* 0x000000541c00780c */ /* 0x008fda0003f05270 */
[----:B------:R-:W-:Y:S05]  /*1c6f0*/  @P0 BRA P1, `(.L_x_467) ;  /* 0x0000000000880947 */ /* 0x000fea0000800000 */
[----:B------:R-:W-:Y:S02]  /*1c700*/  ISETP.NE.AND P0, PT, R28, 0x41, PT ;  /* 0x000000411c00780c */ /* 0x000fe40003f05270 */
[----:B------:R-:W-:-:S13]  /*1c710*/  ISETP.EQ.AND P1, PT, R26, 0x54, PT ;  /* 0x000000541a00780c */ /* 0x000fda0003f22270 */
[----:B------:R-:W-:Y:S05]  /*1c720*/  @P0 BRA P1, `(.L_x_467) ;  /* 0x00000000007c0947 */ /* 0x000fea0000800000 */
[C---:B------:R-:W-:Y:S02]  /*1c730*/  ISETP.NE.AND P0, PT, R26.reuse, 0x54, PT ;  /* 0x000000541a00780c */ /* 0x040fe40003f05270 */
[----:B------:R-:W-:Y:S02]  /*1c740*/  ISETP.NE.AND P1, PT, R26, 0x41, PT ;  /* 0x000000411a00780c */ /* 0x000fe40003f25270 */
[C---:B------:R-:W-:Y:S02]  /*1c750*/  ISETP.NE.OR P0, PT, R28.reuse, 0x41, !P0 ;  /* 0x000000411c00780c */ /* 0x040fe40004705670 */
[----:B------:R-:W-:-:S04]  /*1c760*/  ISETP.NE.OR P1, PT, R28, 0x54, !P1 ;  /* 0x000000541c00780c */ /* 0x000fc80004f25670 */
[----:B------:R-:W-:-:S13]  /*1c770*/  PLOP3.LUT P0, PT, P0, P1, PT, 0x80, 0x8 ;  /* 0x000000000008781c */ /* 0x000fda0000703070 */
[----:B------:R-:W-:Y:S05]  /*1c780*/  @!P0 BRA `(.L_x_467) ;  /* 0x0000000000648947 */ /* 0x000fea0003800000 */
[----:B------:R-:W-:Y:S02]  /*1c790*/  ISETP.NE.AND P1, PT, R26, 0x43, PT ;  /* 0x000000431a00780c */ /* 0x000fe40003f25270 */
[----:B------:R-:W-:-:S13]  /*1c7a0*/  ISETP.NE.AND P0, PT, R28, 0x47, PT ;  /* 0x000000471c00780c */ /* 0x000fda0003f05270 */
[----:B------:R-:W-:Y:S05]  /*1c7b0*/  @!P1 BRA P0, `(.L_x_468) ;  /* 0x0000000000449947 */ /* 0x000fea0000000000 */
[C---:B------:R-:W-:Y:S02]  /*1c7c0*/  ISETP.NE.AND P0, PT, R28.reuse, 0x43, PT ;  /* 0x000000431c00780c */ /* 0x040fe40003f05270 */
[----:B------:R-:W-:Y:S02]  /*1c7d0*/  ISETP.NE.OR P1, PT, R28, 0x47, !P1 ;  /* 0x000000471c00780c */ /* 0x000fe40004f25670 */
[----:B------:R-:W-:-:S04]  /*1c7e0*/  ISETP.EQ.XOR P0, PT, R26, 0x47, P0 ;  /* 0x000000471a00780c */ /* 0x000fc80000702a70 */
[----:B------:R-:W-:-:S13]  /*1c7f0*/  PLOP3.LUT P0, PT, P0, P1, PT, 0x80, 0x8 ;  /* 0x000000000008781c */ /* 0x000fda0000703070 */
[----:B------:R-:W-:Y:S05]  /*1c800*/  @!P0 BRA `(.L_x_468) ;  /* 0x0000000000308947 */ /* 0x000fea0003800000 */
[----:B------:R-:W-:Y:S01]  /*1c810*/  VIADD R22, R22, 0x1 ;  /* 0x0000000116167836 */ /* 0x000fe20000000000 */
[----:B------:R-:W-:Y:S02]  /*1c820*/  R2UR UR4, R50 ;  /* 0x00000000320472ca */ /* 0x000fe400000e0000 */
[----:B------:R-:W-:Y:S02]  /*1c830*/  R2UR UR5, R51 ;  /* 0x00000000330572ca */ /* 0x000fe400000e0000 */
[----:B------:R-:W-:-:S11]  /*1c840*/  ISETP.GE.AND P0, PT, R22, R33, PT ;  /* 0x000000211600720c */ /* 0x000fd60003f06270 */
[----:B------:R2:W-:Y:S02]  /*1c850*/  STG.E desc[UR4][R48.64+0x190], R22 ;  /* 0x0001901630007986 */ /* 0x0005e4000c101904 */
[----:B------:R-:W-:Y:S05]  /*1c860*/  @!P0 BRA `(.L_x_469) ;  /* 0xfffffffc00648947 */ /* 0x000fea000383ffff */
.L_x_466:
[----:B------:R-:W-:Y:S01]  /*1c870*/  R2UR UR4, R50 ;  /* 0x00000000320472ca */ /* 0x000fe200000e0000 */
[----:B0-----:R-:W-:Y:S01]  /*1c880*/  IMAD.MOV.U32 R27, RZ, RZ, 0x1 ;  /* 0x00000001ff1b7424 */ /* 0x001fe200078e00ff */
[----:B------:R-:W-:Y:S01]  /*1c890*/  R2UR UR5, R51 ;  /* 0x00000000330572ca */ /* 0x000fe200000e0000 */
[----:B------:R-:W-:-:S12]  /*1c8a0*/  IMAD.MOV.U32 R21, RZ, RZ, 0x1 ;  /* 0x00000001ff157424 */ /* 0x000fd800078e00ff */
[----:B------:R3:W-:Y:S01]  /*1c8b0*/  STG.E desc[UR4][R48.64+0x194], R27 ;  /* 0x0001941b30007986 */ /* 0x0007e2000c101904 */
[----:B------:R-:W-:Y:S05]  /*1c8c0*/  BRA `(.L_x_465) ;  /* 0x0000000000247947 */ /* 0x000fea0003800000 */
.L_x_468:
[----:B------:R-:W-:Y:S01]  /*1c8d0*/  R2UR UR4, R50 ;  /* 0x00000000320472ca */ /* 0x000fe200000e0000 */
[----:B------:R-:W-:Y:S01]  /*1c8e0*/  IMAD.MOV.U32 R21, RZ, RZ, RZ ;  /* 0x000000ffff157224 */ /* 0x000fe200078e00ff */
[----:B------:R-:W-:-:S13]  /*1c8f0*/  R2UR UR5, R51 ;  /* 0x00000000330572ca */ /* 0x000fda00000e0000 */
[----:B------:R4:W-:Y:S01]  /*1c900*/  STG.E desc[UR4][R48.64+0x194], RZ ;  /* 0x000194ff30007986 */ /* 0x0009e2000c101904 */
[----:B------:R-:W-:Y:S05]  /*1c910*/  BRA `(.L_x_465) ;  /* 0x0000000000107947 */ /* 0x000fea0003800000 */
.L_x_467:
[----:B------:R-:W-:Y:S01]  /*1c920*/  R2UR UR4, R50 ;  /* 0x00000000320472ca */ /* 0x000fe200000e0000 */
[----:B------:R-:W-:Y:S01]  /*1c930*/  IMAD.MOV.U32 R21, RZ, RZ, RZ ;  /* 0x000000ffff157224 */ /* 0x000fe200078e00ff */
[----:B------:R-:W-:-:S13]  /*1c940*/  R2UR UR5, R51 ;  /* 0x00000000330572ca */ /* 0x000fda00000e0000 */
[----:B------:R0:W-:Y:S02]  /*1c950*/  STG.E desc[UR4][R48.64+0x194], RZ ;  /* 0x000194ff30007986 */ /* 0x0001e4000c101904 */
.L_x_465:
[----:B------:R-:W-:Y:S05]  /*1c960*/  BSYNC.RECONVERGENT B0 ;  /* 0x0000000000007941 */ /* 0x000fea0003800200 */
.L_x_464:
[----:B------:R-:W-:Y:S01]  /*1c970*/  ISETP.NE.AND P0, PT, R21, RZ, PT ;  /* 0x000000ff1500720c */ /* 0x000fe20003f05270 */
[----:B------:R-:W-:-:S12]  /*1c980*/  BSSY.RECONVERGENT B0, `(.L_x_470) ;  /* 0x000007b000007945 */ /* 0x000fd80003800200 */
[----:B------:R-:W-:Y:S05]  /*1c990*/  @!P0 BRA `(.L_x_471) ;  /* 0x0000000000f08947 */ /* 0x000fea0003800000 */
[----:B------:R-:W5:Y:S01]  /*1c9a0*/  MUFU.RCP64H R31, 2.2750682830810546875 ;  /* 0x40023357001f7908 */ /* 0x000f620000001800 */
[----:B0-----:R-:W-:Y:S01]  /*1c9b0*/  IMAD.MOV.U32 R26, RZ, RZ, 0x11d70f68 ;  /* 0x11d70f68ff1a7424 */ /* 0x001fe200078e00ff */
[----:B------:R-:W-:Y:S01]  /*1c9c0*/  UMOV UR4, 0x8eb87b44 ;  /* 0x8eb87b4400047882 */ /* 0x000fe20000000000 */
[----:B---3--:R-:W-:Y:S01]  /*1c9d0*/  IMAD.MOV.U32 R27, RZ, RZ, 0x40023357 ;  /* 0x40023357ff1b7424 */ /* 0x008fe200078e00ff */
        /* <DEDUP_REMOVED lines=9> */
[----:B------:R-:W-:Y:S01]  /*1ca70*/  IMAD.MOV.U32 R43, RZ, RZ, 0x3fe62e42 ;  /* 0x3fe62e42ff2b7424 */ /* 0x000fe200078e00ff */
[----:B-----5:R-:W-:-:S08]  /*1ca80*/  DFMA R26, R30, -R26, 1 ;  /* 0x3ff000001e1a742b */ /* 0x020fd0000000081a */
[----:B------:R-:W-:-:S08]  /*1ca90*/  DFMA R26, R26, R26, R26 ;  /* 0x0000001a1a1a722b */ /* 0x000fd0000000001a */
[----:B------:R-:W-:-:S08]  /*1caa0*/  DFMA R30, R30, R26, R30 ;  /* 0x0000001a1e1e722b */ /* 0x000fd0000000001e */
[----:B------:R-:W-:-:S08]  /*1cab0*/  DMUL R26, R30, UR4 ;  /* 0x000000041e1a7c28 */ /* 0x000fd00008000000 */
[----:B------:R-:W-:-:S08]  /*1cac0*/  DFMA R26, R30, UR4, R26 ;  /* 0x000000041e1a7c2b */ /* 0x000fd0000800001a */
        /* <DEDUP_REMOVED lines=8> */
[----:B------:R-:W-:Y:S01]  /*1cb50*/  UMOV UR7, 0x3f1745cb ;  /* 0x3f1745cb00077882 */ /* 0x000fe20000000000 */
[----:B------:R-:W-:Y:S01]  /*1cb60*/  DFMA R40, -R26, UR4, R40 ;  /* 0x000000041a287c2b */ /* 0x000fe20008000128 */
[----:B------:R-:W-:Y:S01]  /*1cb70*/  UMOV UR4, 0x3a29c77a ;  /* 0x3a29c77a00047882 */ /* 0x000fe20000000000 */
[----:B------:R-:W-:-:S03]  /*1cb80*/  UMOV UR5, 0x3fffcb92 ;  /* 0x3fffcb9200057882 */ /* 0x000fc60000000000 */
[----:B------:R-:W-:Y:S01]  /*1cb90*/  DFMA R32, R28, R32, UR6 ;  /* 0x000000061c207e2b */ /* 0x000fe20008000020 */
[----:B------:R-:W-:Y:S01]  /*1cba0*/  UMOV UR6, 0x2d1b5154 ;  /* 0x2d1b515400067882 */ /* 0x000fe20000000000 */
[----:B------:R-:W-:Y:S01]  /*1cbb0*/  UMOV UR7, 0x3f3c71c7 ;  /* 0x3f3c71c700077882 */ /* 0x000fe20000000000 */
[----:B------:R-:W-:-:S05]  /*1cbc0*/  DMUL R40, R30, R40 ;  /* 0x000000281e287228 */ /* 0x000fca0000000000 */
        /* <DEDUP_REMOVED lines=8> */
[----:B------:R-:W-:Y:S01]  /*1cc50*/  UMOV UR7, 0x3fb55555 ;  /* 0x3fb5555500077882 */ /* 0x000fe20000000000 */
[----:B------:R-:W-:-:S05]  /*1cc60*/  DFMA R32, R42, -UR8, R26 ;  /* 0x800000082a207c2b */ /* 0x000fca000800001a */
[----:B------:R-:W-:Y:S01]  /*1cc70*/  DFMA R34, R28, R34, UR6 ;  /* 0x000000061c227e2b */ /* 0x000fe20008000022 */
[----:B------:R-:W-:Y:S02]  /*1cc80*/  R2UR UR6, R50 ;  /* 0x00000000320672ca */ /* 0x000fe400000e0000 */
[----:B------:R-:W-:Y:S01]  /*1cc90*/  DFMA R42, -R42, -25, R32 ;  /* 0xc03900002a2a782b */ /* 0x000fe20000000120 */
[----:B------:R-:W-:-:S04]  /*1cca0*/  R2UR UR7, R51 ;  /* 0x00000000330772ca */ /* 0x000fc800000e0000 */
[----:B------:R-:W-:-:S03]  /*1ccb0*/  DMUL R34, R28, R34 ;  /* 0x000000221c227228 */ /* 0x000fc60000000000 */
[----:B------:R-:W-:-:S05]  /*1ccc0*/  DADD R42, -R26, R42 ;  /* 0x000000001a2a7229 */ /* 0x000fca000000012a */
[----:B------:R-:W-:Y:S01]  /*1ccd0*/  DFMA R34, R26, R34, R40 ;  /* 0x000000221a22722b */ /* 0x000fe20000000028 */
[----:B------:R-:W-:Y:S02]  /*1cce0*/  IMAD.MOV.U32 R26, RZ, RZ, 0x3b39803f ;  /* 0x3b39803fff1a7424 */ /* 0x000fe400078e00ff */
[----:B------:R-:W-:-:S05]  /*1ccf0*/  IMAD.MOV.U32 R27, RZ, RZ, 0x3c7abc9e ;  /* 0x3c7abc9eff1b7424 */ /* 0x000fca00078e00ff */
[----:B------:R-:W-:-:S08]  /*1cd00*/  DADD R34, R34, -R42 ;  /* 0x0000000022227229 */ /* 0x000fd0000000082a */
[----:B------:R-:W-:-:S08]  /*1cd10*/  DFMA R34, R26, -UR8, R34 ;  /* 0x800000081a227c2b */ /* 0x000fd00008000022 */
[----:B------:R-:W-:-:S08]  /*1cd20*/  DADD R34, R32, R34 ;  /* 0x0000000020227229 */ /* 0x000fd00000000022 */
[----:B------:R-:W-:-:S07]  /*1cd30*/  DMUL R34, R34, UR4 ;  /* 0x0000000422227c28 */ /* 0x000fce0008000000 */
[----:B------:R3:W-:Y:S01]  /*1cd40*/  STG.E.64 desc[UR6][R24.64+0x28c0], R34 ;  /* 0x0028c02218007986 */ /* 0x0007e2000c101b06 */
[----:B------:R-:W-:Y:S05]  /*1cd50*/  BRA `(.L_x_472) ;  /* 0x0000000000f47947 */ /* 0x000fea0003800000 */
.L_x_471:
[----:B0-----:R-:W0:Y:S01]  /*1cd60*/  MUFU.RCP64H R29, 2.2750682830810546875 ;  /* 0x40023357001d7908 */ /* 0x001e220000001800 */
[----:B------:R-:W-:Y:S01]  /*1cd70*/  IMAD.MOV.U32 R26, RZ, RZ, 0x11d70f68 ;  /* 0x11d70f68ff1a7424 */ /* 0x000fe200078e00ff */
        /* <DEDUP_REMOVED lines=41> */
[----:B------:R-:W-:Y:S01]  /*1d010*/  DFMA R42, -R26, UR6, R40 ;  /* 0x000000061a2a7c2b */ /* 0x000fe20008000128 */
[----:B------:R-:W-:Y:S01]  /*1d020*/  R2UR UR6, R50 ;  /* 0x00000000320672ca */ /* 0x000fe200000e0000 */
[----:B------:R-:W-:Y:S01]  /*1d030*/  DFMA R40, R30, R34, UR8 ;  /* 0x000000081e287e2b */ /* 0x000fe20008000022 */
[----:B------:R-:W-:-:S03]  /*1d040*/  R2UR UR7, R51 ;  /* 0x00000000330772ca */ /* 0x000fc600000e0000 */
[----:B------:R-:W-:Y:S02]  /*1d050*/  DFMA R34, -R44, -27, R32 ;  /* 0xc03b00002c22782b */ /* 0x000fe40000000120 */
[----:B------:R-:W-:Y:S02]  /*1d060*/  DMUL R42, R28, R42 ;  /* 0x0000002a1c2a7228 */ /* 0x000fe40000000000 */
[----:B------:R-:W-:-:S04]  /*1d070*/  DMUL R40, R30, R40 ;  /* 0x000000281e287228 */ /* 0x000fc80000000000 */
[----:B------:R-:W-:-:S04]  /*1d080*/  DADD R34, -R26, R34 ;  /* 0x000000001a227229 */ /* 0x000fc80000000122 */
[----:B------:R-:W-:Y:S01]  /*1d090*/  DFMA R40, R26, R40, R42 ;  /* 0x000000281a28722b */ /* 0x000fe2000000002a */
[----:B------:R-:W-:Y:S02]  /*1d0a0*/  IMAD.MOV.U32 R26, RZ, RZ, 0x3b39803f ;  /* 0x3b39803fff1a7424 */ /* 0x000fe400078e00ff */
[----:B------:R-:W-:-:S05]  /*1d0b0*/  IMAD.MOV.U32 R27, RZ, RZ, 0x3c7abc9e ;  /* 0x3c7abc9eff1b7424 */ /* 0x000fca00078e00ff */
[----:B------:R-:W-:-:S08]  /*1d0c0*/  DADD R34, R40, -R34 ;  /* 0x0000000028227229 */ /* 0x000fd00000000822 */
[----:B------:R-:W-:Y:S01]  /*1d0d0*/  DFMA R34, R26, -UR4, R34 ;  /* 0x800000041a227c2b */ /* 0x000fe20008000022 */
[----:B------:R-:W-:Y:S01]  /*1d0e0*/  UMOV UR4, 0x3a29c77a ;  /* 0x3a29c77a00047882 */ /* 0x000fe20000000000 */
[----:B------:R-:W-:-:S06]  /*1d0f0*/  UMOV UR5, 0x3fffcb92 ;  /* 0x3fffcb9200057882 */ /* 0x000fcc0000000000 */
[----:B------:R-:W-:-:S08]  /*1d100*/  DADD R34, R32, R34 ;  /* 0x0000000020227229 */ /* 0x000fd00000000022 */
[----:B------:R-:W-:-:S07]  /*1d110*/  DMUL R34, R34, UR4 ;  /* 0x0000000422227c28 */ /* 0x000fce0008000000 */
[----:B------:R0:W-:Y:S04]  /*1d120*/  STG.E.64 desc[UR6][R24.64+0x28c0], R34 ;  /* 0x0028c02218007986 */ /* 0x0001e8000c101b06 */
.L_x_472:
[----:B------:R-:W-:Y:S05]  /*1d130*/  BSYNC.RECONVERGENT B0 ;  /* 0x0000000000007941 */ /* 0x000fea0003800200 */
.L_x_470:
[----:B------:R-:W-:-:S13]  /*1d140*/  ISETP.GT.U32.AND P0, PT, R23, 0x2, PT ;  /* 0x000000021700780c */ /* 0x000fda0003f04070 */
[----:B------:R-:W-:Y:S05]  /*1d150*/  @!P0 BREAK.RELIABLE B2 ;  /* 0x0000000000028942 */ /* 0x000fea0003800100 */
[----:B------:R-:W-:Y:S05]  /*1d160*/  @P0 BRA `(.L_x_463) ;  /* 0x0000001000700947 */ /* 0x000fea0003800000 */
[----:B------:R-:W-:Y:S01]  /*1d170*/  ISETP.NE.AND P0, PT, R0, RZ, PT ;  /* 0x000000ff0000720c */ /* 0x000fe20003f05270 */
[----:B------:R-:W-:-:S12]  /*1d180*/  BSSY.RECONVERGENT B1, `(.L_x_473) ;  /* 0x0000119000017945 */ /* 0x000fd80003800200 */
[----:B------:R-:W-:Y:S05]  /*1d190*/  @P0 BRA `(.L_x_474) ;  /* 0x0000000800380947 */ /* 0x000fea0003800000 */
[----:B------:R-:W-:Y:S01]  /*1d1a0*/  R2UR UR4, R50 ;  /* 0x00000000320472ca */ /* 0x000fe200000e0000 */
[----:B------:R-:W-:Y:S01]  /*1d1b0*/  IMAD.MOV.U32 R21, RZ, RZ, 0x1 ;  /* 0x00000001ff157424 */ /* 0x000fe200078e00ff */
[----:B------:R-:W-:Y:S01]  /*1d1c0*/  R2UR UR5, R51 ;  /* 0x00000000330572ca */ /* 0x000fe200000e0000 */
[----:B------:R-:W-:Y:S01]  /*1d1d0*/  BSSY.RECONVERGENT B0, `(.L_x_475) ;  /* 0x0000089000007945 */ /* 0x000fe20003800200 */
[----:B------:R-:W-:-:S11]  /*1d1e0*/  ISETP.GE.AND P0, PT, R36, 0x1, PT ;  /* 0x000000012400780c */ /* 0x000fd60003f06270 */
[----:B------:R0:W-:Y:S02]  /*1d1f0*/  STG.E desc[UR4][R48.64+0x198], R21 ;  /* 0x0001981530007986 */ /* 0x0001e4000c101904 */
[----:B------:R-:W-:Y:S05]  /*1d200*/  @!P0 BRA `(.L_x_476) ;  /* 0x0000000800148947 */ /* 0x000fea0003800000 */
[----:B------:R-:W-:Y:S02]  /*1d210*/  IMAD R27, R3, 0x36, RZ ;  /* 0x00000036031b7824 */ /* 0x000fe400078e02ff */
[C---:B--2---:R-:W-:Y:S02]  /*1d220*/  VIADD R22, R5.reuse, 0xffffffff ;  /* 0xffffffff05167836 */ /* 0x044fe40000000000 */
[----:B------:R-:W-:Y:S01]  /*1d230*/  IMAD.IADD R28, R5, 0x1, R36 ;  /* 0x00000001051c7824 */ /* 0x000fe200078e0224 */
[----:B------:R-:W-:Y:S01]  /*1d240*/  SHF.R.S32.HI R26, RZ, 0x1f, R27 ;  /* 0x0000001fff1a7819 */ /* 0x000fe2000001141b */
[----:B0-----:R-:W-:-:S07]  /*1d250*/  IMAD.MOV.U32 R21, RZ, RZ, 0x1 ;  /* 0x00000001ff157424 */ /* 0x001fce00078e00ff */
.L_x_493:
[----:B------:R-:W-:Y:S01]  /*1d260*/  IMAD.IADD R0, R22, 0x1, R21 ;  /* 0x0000000116007824 */ /* 0x000fe200078e0215 */
[----:B------:R-:W-:Y:S02]  /*1d270*/  R2UR UR4, R50 ;  /* 0x00000000320472ca */ /* 0x000fe400000e0000 */
[----:B------:R-:W-:Y:S02]  /*1d280*/  R2UR UR5, R51 ;  /* 0x00000000330572ca */ /* 0x000fe400000e0000 */
[----:B---3--:R-:W-:-:S04]  /*1d290*/  IADD3 R24, P0, PT, R0, R10, RZ ;  /* 0x0000000a00187210 */ /* 0x008fc80007f1e0ff */
[----:B------:R-:W-:-:S07]  /*1d2a0*/  LEA.HI.X.SX32 R25, R0, R11, 0x1, P0 ;  /* 0x0000000b00197211 */ /* 0x000fce00000f0eff */
[----:B------:R-:W2:Y:S01]  /*1d2b0*/  LDG.E.U8 R24, desc[UR4][R24.64] ;  /* 0x0000000418187981 */ /* 0x000ea2000c1e1100 */
[----:B------:R-:W-:Y:S04]  /*1d2c0*/  BSSY.RECONVERGENT B4, `(.L_x_477) ;  /* 0x0000033000047945 */ /* 0x000fe80003800200 */
[----:B------:R-:W-:Y:S01]  /*1d2d0*/  BSSY.RELIABLE B5, `(.L_x_478) ;  /* 0x000001d000057945 */ /* 0x000fe20003800100 */
[----:B0-----:R-:W-:Y:S01]  /*1d2e0*/  IMAD.IADD R21, R27, 0x1, R21 ;  /* 0x000000011b157824 */ /* 0x001fe200078e0215 */
[----:B--2---:R-:W-:-:S13]  /*1d2f0*/  ISETP.GT.AND P0, PT, R24, 0x46, PT ;  /* 0x000000461800780c */ /* 0x004fda0003f04270 */
        /* <DEDUP_REMOVED lines=14> */
.L_x_480:
[----:B------:R-:W-:Y:S02]  /*1d3e0*/  R2UR UR4, R50 ;  /* 0x00000000320472ca */ /* 0x000fe400000e0000 */
[----:B------:R-:W-:Y:S02]  /*1d3f0*/  R2UR UR5, R51 ;  /* 0x00000000330572ca */ /* 0x000fe400000e0000 */
[----:B------:R-:W-:-:S04]  /*1d400*/  IADD3 R24, P0, PT, R21, R12, RZ ;  /* 0x0000000c15187210 */ /* 0x000fc80007f1e0ff */
[----:B------:R-:W-:-:S07]  /*1d410*/  LEA.HI.X.SX32 R25, R21, R13, 0x1, P0 ;  /* 0x0000000d15197211 */ /* 0x000fce00000f0eff */
[----:B------:R2:W-:Y:S01]  /*1d420*/  STG.E.U8 desc[UR4][R24.64], RZ ;  /* 0x000000ff18007986 */ /* 0x0005e2000c101104 */
[----:B------:R-:W-:Y:S05]  /*1d430*/  BRA `(.L_x_482) ;  /* 0x00000000006c7947 */ /* 0x000fea0003800000 */
.L_x_479:
[----:B------:R-:W-:-:S13]  /*1d440*/  ISETP.NE.AND P0, PT, R24, 0x47, PT ;  /* 0x000000471800780c */ /* 0x000fda0003f05270 */
[----:B------:R-:W-:Y:S05]  /*1d450*/  @!P0 BREAK.RELIABLE B5 ;  /* 0x0000000000058942 */ /* 0x000fea0003800100 */
[----:B------:R-:W-:Y:S05]  /*1d460*/  @!P0 BRA `(.L_x_483) ;  /* 0x0000000000488947 */ /* 0x000fea0003800000 */
[----:B------:R-:W-:-:S13]  /*1d470*/  ISETP.NE.AND P0, PT, R24, 0x54, PT ;  /* 0x000000541800780c */ /* 0x000fda0003f05270 */
[----:B------:R-:W-:Y:S05]  /*1d480*/  @!P0 BREAK.RELIABLE B5 ;  /* 0x0000000000058942 */ /* 0x000fea0003800100 */
[----:B------:R-:W-:Y:S05]  /*1d490*/  @!P0 BRA `(.L_x_484) ;  /* 0x0000000000208947 */ /* 0x000fea0003800000 */
.L_x_481:
[----:B------:R-:W-:Y:S05]  /*1d4a0*/  BSYNC.RELIABLE B5 ;  /* 0x0000000000057941 */ /* 0x000fea0003800100 */
.L_x_478:
[----:B------:R-:W-:Y:S01]  /*1d4b0*/  R2UR UR4, R50 ;  /* 0x00000000320472ca */ /* 0x000fe200000e0000 */
[----:B------:R-:W-:Y:S01]  /*1d4c0*/  IMAD.MOV.U32 R0, RZ, RZ, 0x4 ;  /* 0x00000004ff007424 */ /* 0x000fe200078e00ff */
[----:B------:R-:W-:Y:S02]  /*1d4d0*/  R2UR UR5, R51 ;  /* 0x00000000330572ca */ /* 0x000fe400000e0000 */
[----:B------:R-:W-:-:S04]  /*1d4e0*/  IADD3 R24, P0, PT, R21, R12, RZ ;  /* 0x0000000c15187210 */ /* 0x000fc80007f1e0ff */
[----:B------:R-:W-:-:S07]  /*1d4f0*/  LEA.HI.X.SX32 R25, R21, R13, 0x1, P0 ;  /* 0x0000000d15197211 */ /* 0x000fce00000f0eff */
[----:B------:R0:W-:Y:S01]  /*1d500*/  STG.E.U8 desc[UR4][R24.64], R0 ;  /* 0x0000000018007986 */ /* 0x0001e2000c101104 */
[----:B------:R-:W-:Y:S05]  /*1d510*/  BRA `(.L_x_482) ;  /* 0x0000000000347947 */ /* 0x000fea0003800000 */
.L_x_484:
[----:B------:R-:W-:Y:S01]  /*1d520*/  R2UR UR4, R50 ;  /* 0x00000000320472ca */ /* 0x000fe200000e0000 */
[----:B------:R-:W-:Y:S01]  /*1d530*/  IMAD.MOV.U32 R0, RZ, RZ, 0x3 ;  /* 0x00000003ff007424 */ /* 0x000fe200078e00ff */
[----:B------:R-:W-:Y:S02]  /*1d540*/  R2UR UR5, R51 ;  /* 0x00000000330572ca */ /* 0x000fe400000e0000 */
[----:B------:R-:W-:-:S04]  /*1d550*/  IADD3 R24, P0, PT, R21, R12, RZ ;  /* 0x0000000c15187210 */ /* 0x000fc80007f1e0ff */
[----:B------:R-:W-:-:S07]  /*1d560*/  LEA.HI.X.SX32 R25, R21, R13, 0x1, P0 ;  /* 0x0000000d15197211 */ /* 0x000fce00000f0eff */
[----:B------:R0:W-:Y:S01]  /*1d570*/  STG.E.U8 desc[UR4][R24.64], R0 ;  /* 0x0000000018007986 */ /* 0x0001e2000c101104 */
[----:B------:R-:W-:Y:S05]  /*1d580*/  BRA `(.L_x_482) ;  /* 0x0000000000187947 */ /* 0x000fea0003800000 */
.L_x_483:
[----:B------:R-:W-:Y:S01]  /*1d590*/  R2UR UR4, R50 ;  /* 0x00000000320472ca */ /* 0x000fe200000e0000 */
[----:B------:R-:W-:Y:S01]  /*1d5a0*/  IMAD.MOV.U32 R0, RZ, RZ, 0x2 ;  /* 0x00000002ff007424 */ /* 0x000fe200078e00ff */
[----:B------:R-:W-:Y:S02]  /*1d5b0*/  R2UR UR5, R51 ;  /* 0x00000000330572ca */ /* 0x000fe400000e0000 */
[----:B------:R-:W-:-:S04]  /*1d5c0*/  IADD3 R24, P0, PT, R21, R12, RZ ;  /* 0x0000000c15187210 */ /* 0x000fc80007f1e0ff */
[----:B------:R-:W-:-:S07]  /*1d5d0*/  LEA.HI.X.SX32 R25, R21, R13, 0x1, P0 ;  /* 0x0000000d15197211 */ /* 0x000fce00000f0eff */
[----:B------:R3:W-:Y:S02]  /*1d5e0*/  STG.E.U8 desc[UR4][R24.64], R0 ;  /* 0x0000000018007986 */ /* 0x0007e4000c101104 */
.L_x_482:
[----:B------:R-:W-:Y:S05]  /*1d5f0*/  BSYNC.RECONVERGENT B4 ;  /* 0x0000000000047941 */ /* 0x000fea0003800200 */
.L_x_477:
[----:B------:R-:W-:Y:S02]  /*1d600*/  R2UR UR4, R50 ;  /* 0x00000000320472ca */ /* 0x000fe400000e0000 */
[----:B------:R-:W-:-:S13]  /*1d610*/  R2UR UR5, R51 ;  /* 0x00000000330572ca */ /* 0x000fda00000e0000 */
[----:B------:R-:W0:Y:S02]  /*1d620*/  LDG.E R21, desc[UR4][R48.64+0x198] ;  /* 0x0001980430157981 */ /* 0x000e24000c1e1900 */
[----:B0--3--:R-:W-:-:S05]  /*1d630*/  IMAD.IADD R0, R28, 0x1, -R21 ;  /* 0x000000011c007824 */ /* 0x009fca00078e0a15 */
[----:B--2---:R-:W-:-:S04]  /*1d640*/  IADD3 R24, P0, PT, R0, R10, RZ ;  /* 0x0000000a00187210 */ /* 0x004fc80007f1e0ff */
[----:B------:R-:W-:-:S05]  /*1d650*/  LEA.HI.X.SX32 R25, R0, R11, 0x1, P0 ;  /* 0x0000000b00197211 */ /* 0x000fca00000f0eff */
[----:B------:R-:W2:Y:S01]  /*1d660*/  LDG.E.U8 R24, desc[UR4][R24.64] ;  /* 0x0000000418187981 */ /* 0x000ea2000c1e1100 */
[----:B------:R-:W-:Y:S04]  /*1d670*/  BSSY.RECONVERGENT B4, `(.L_x_485) ;  /* 0x0000037000047945 */ /* 0x000fe80003800200 */
[----:B------:R-:W-:Y:S01]  /*1d680*/  BSSY.RELIABLE B5, `(.L_x_486) ;  /* 0x000001e000057945 */ /* 0x000fe20003800100 */
[----:B------:R-:W-:Y:S02]  /*1d690*/  SHF.R.S32.HI R0, RZ, 0x1f, R21 ;  /* 0x0000001fff007819 */ /* 0x000fe40000011415 */
        /* <DEDUP_REMOVED lines=8> */
[----:B------:R-:W-:Y:S02]  /*1d720*/  R2UR UR4, R50 ;  /* 0x00000000320472ca */ /* 0x000fe400000e0000 */
[----:B------:R-:W-:Y:S02]  /*1d730*/  R2UR UR5, R51 ;  /* 0x00000000330572ca */ /* 0x000fe400000e0000 */
[----:B------:R-:W-:Y:S01]  /*1d740*/  IADD3 R24, P0, P1, R12, R27, R21 ;  /* 0x0000001b0c187210 */ /* 0x000fe2000791e015 */
[----:B------:R-:W-:-:S03]  /*1d750*/  IMAD.MOV.U32 R21, RZ, RZ, 0x1 ;  /* 0x00000001ff157424 */ /* 0x000fc600078e00ff */
[--C-:B------:R-:W-:Y:S02]  /*1d760*/  IADD3.X R25, PT, PT, R13, R26, R0.reuse, P0, P1 ;  /* 0x0000001a0d197210 */ /* 0x100fe400007e2400 */
[----:B------:R-:W-:-:S05]  /*1d770*/  PRMT R0, R21, 0x7610, R0 ;  /* 0x0000761015007816 */ /* 0x000fca0000000000 */
[----:B------:R0:W-:Y:S01]  /*1d780*/  STG.E.U8 desc[UR4][R24.64+0x1b], R0 ;  /* 0x00001b0018007986 */ /* 0x0001e2000c101104 */
[----:B------:R-:W-:Y:S05]  /*1d790*/  BRA `(.L_x_490) ;  /* 0x0000000000907947 */ /* 0x000fea0003800000 */
.L_x_488:
[----:B------:R-:W-:Y:S02]  /*1d7a0*/  R2UR UR4, R50 ;  /* 0x00000000320472ca */ /* 0x000fe400000e0000 */
[----:B------:R-:W-:Y:S02]  /*1d7b0*/  R2UR UR5, R51 ;  /* 0x00000000330572ca */ /* 0x000fe400000e0000 */
[----:B------:R-:W-:-:S04]  /*1d7c0*/  IADD3 R24, P0, P1, R12, R27, R21 ;  /* 0x0000001b0c187210 */ /* 0x000fc8000791e015 */
[----:B------:R-:W-:-:S07]  /*1d7d0*/  IADD3.X R25, PT, PT, R13, R26, R0, P0, P1 ;  /* 0x0000001a0d197210 */ /* 0x000fce00007e2400 */
[----:B------:R3:W-:Y:S01]  /*1d7e0*/  STG.E.U8 desc[UR4][R24.64+0x1b], RZ ;  /* 0x00001bff18007986 */ /* 0x0007e2000c101104 */
[----:B------:R-:W-:Y:S05]  /*1d7f0*/  BRA `(.L_x_490) ;  /* 0x0000000000787947 */ /* 0x000fea0003800000 */
.L_x_487:
[----:B------:R-:W-:-:S13]  /*1d800*/  ISETP.NE.AND P0, PT, R24, 0x47, PT ;  /* 0x000000471800780c */ /* 0x000fda0003f05270 */
[----:B------:R-:W-:Y:S05]  /*1d810*/  @!P0 BREAK.RELIABLE B5 ;  /* 0x0000000000058942 */ /* 0x000fea0003800100 */
[----:B------:R-:W-:Y:S05]  /*1d820*/  @!P0 BRA `(.L_x_491) ;  /* 0x0000000000508947 */ /* 0x000fea0003800000 */
[----:B------:R-:W-:-:S13]  /*1d830*/  ISETP.NE.AND P0, PT, R24, 0x54, PT ;  /* 0x000000541800780c */ /* 0x000fda0003f05270 */
[----:B------:R-:W-:Y:S05]  /*1d840*/  @!P0 BREAK.RELIABLE B5 ;  /* 0x0000000000058942 */ /* 0x000fea0003800100 */
[----:B------:R-:W-:Y:S05]  /*1d850*/  @!P0 BRA `(.L_x_492) ;  /* 0x0000000000248947 */ /* 0x000fea0003800000 */
.L_x_489:
[----:B------:R-:W-:Y:S05]  /*1d860*/  BSYNC.RELIABLE B5 ;  /* 0x0000000000057941 */ /* 0x000fea0003800100 */
.L_x_486:
        /* <DEDUP_REMOVED lines=8> */
.L_x_492:
        /* <DEDUP_REMOVED lines=8> */
.L_x_491:
[----:B------:R-:W-:Y:S02]  /*1d970*/  R2UR UR4, R50 ;  /* 0x00000000320472ca */ /* 0x000fe400000e0000 */
[----:B------:R-:W-:Y:S02]  /*1d980*/  R2UR UR5, R51 ;  /* 0x00000000330572ca */ /* 0x000fe400000e0000 */
[----:B------:R-:W-:Y:S01]  /*1d990*/  IADD3 R24, P0, P1, R12, R27, R21 ;  /* 0x0000001b0c187210 */ /* 0x000fe2000791e015 */
[----:B------:R-:W-:-:S03]  /*1d9a0*/  IMAD.MOV.U32 R21, RZ, RZ, 0x2 ;  /* 0x00000002ff157424 */ /* 0x000fc600078e00ff */
[--C-:B------:R-:W-:Y:S02]  /*1d9b0*/  IADD3.X R25, PT, PT, R13, R26, R0.reuse, P0, P1 ;  /* 0x0000001a0d197210 */ /* 0x100fe400007e2400 */
[----:B------:R-:W-:-:S05]  /*1d9c0*/  PRMT R0, R21, 0x7610, R0 ;  /* 0x0000761015007816 */ /* 0x000fca0000000000 */
[----:B------:R2:W-:Y:S02]  /*1d9d0*/  STG.E.U8 desc[UR4][R24.64+0x1b], R0 ;  /* 0x00001b0018007986 */ /* 0x0005e4000c101104 */
.L_x_490:
[----:B------:R-:W-:Y:S05]  /*1d9e0*/  BSYNC.RECONVERGENT B4 ;  /* 0x0000000000047941 */ /* 0x000fea0003800200 */
.L_x_485:
[----:B------:R-:W-:Y:S02]  /*1d9f0*/  R2UR UR4, R50 ;  /* 0x00000000320472ca */ /* 0x000fe400000e0000 */
[----:B------:R-:W-:-:S13]  /*1da00*/  R2UR UR5, R51 ;  /* 0x00000000330572ca */ /* 0x000fda00000e0000 */
[----:B0-23--:R-:W2:Y:S02]  /*1da10*/  LDG.E R25, desc[UR4][R48.64+0x198] ;  /* 0x0001980430197981 */ /* 0x00dea4000c1e1900 */
[C---:B--2---:R-:W-:Y:S01]  /*1da20*/  ISETP.GE.AND P0, PT, R25.reuse, R36, PT ;  /* 0x000000241900720c */ /* 0x044fe20003f06270 */
[----:B------:R-:W-:-:S05]  /*1da30*/  VIADD R21, R25, 0x1 ;  /* 0x0000000119157836 */ /* 0x000fca0000000000 */
[----:B------:R0:W-:Y:S07]  /*1da40*/  STG.E desc[UR4][R48.64+0x198], R21 ;  /* 0x0001981530007986 */ /* 0x0001ee000c101904 */
[----:B------:R-:W-:Y:S05]  /*1da50*/  @!P0 BRA `(.L_x_493) ;  /* 0xfffffff800008947 */ /* 0x000fea000383ffff */
.L_x_476:
[----:B------:R-:W-:Y:S05]  /*1da60*/  BSYNC.RECONVERGENT B0 ;  /* 0x0000000000007941 */ /* 0x000fea0003800200 */
.L_x_475:
[----:B------:R-:W-:Y:S05]  /*1da70*/  BRA `(.L_x_494) ;  /* 0x0000000800247947 */ /* 0x000fea0003800000 */
.L_x_474:
[----:B------:R-:W-:Y:S01]  /*1da80*/  R2UR UR4, R50 ;  /* 0x00000000320472ca */ /* 0x000fe200000e0000 */
[----:B------:R-:W-:Y:S01]  /*1da90*/  IMAD.MOV.U32 R21, RZ, RZ, 0x1 ;  /* 0x00000001ff157424 */ /* 0x000fe200078e00ff */
[----:B------:R-:W-:Y:S02]  /*1daa0*/  R2UR UR5, R51 ;  /* 0x00000000330572ca */ /* 0x000fe400000e0000 */
[----:B------:R-:W-:-:S11]  /*1dab0*/  ISETP.GE.AND P0, PT, R36, 0x1, PT ;  /* 0x000000012400780c */ /* 0x000fd60003f06270 */
[----:B------:R0:W-:Y:S02]  /*1dac0*/  STG.E desc[UR4][R48.64+0x198], R21 ;  /* 0x0001981530007986 */ /* 0x0001e4000c101904 */
[----:B------:R-:W-:Y:S05]  /*1dad0*/  @!P0 BRA `(.L_x_494) ;  /* 0x00000008000c8947 */ /* 0x000fea0003800000 */
[----:B------:R-:W-:Y:S02]  /*1dae0*/  IMAD R28, R3, 0x36, RZ ;  /* 0x00000036031c7824 */ /* 0x000fe400078e02ff */
[C---:B------:R-:W-:Y:S02]  /*1daf0*/  IMAD.IADD R26, R5.reuse, 0x1, R36 ;  /* 0x00000001051a7824 */ /* 0x040fe400078e0224 */
[----:B------:R-:W-:Y:S01]  /*1db00*/  VIADD R30, R5, 0xffffffff ;  /* 0xffffffff051e7836 */ /* 0x000fe20000000000 */
[----:B--2---:R-:W-:Y:S01]  /*1db10*/  SHF.R.S32.HI R22, RZ, 0x1f, R28 ;  /* 0x0000001fff167819 */ /* 0x004fe2000001141c */
[----:B0-----:R-:W-:-:S07]  /*1db20*/  IMAD.MOV.U32 R21, RZ, RZ, 0x1 ;  /* 0x00000001ff157424 */ /* 0x001fce00078e00ff */
.L_x_509:
[----:B------:R-:W-:Y:S01]  /*1db30*/  IMAD.IADD R0, R26, 0x1, -R21 ;  /* 0x000000011a007824 */ /* 0x000fe200078e0a15 */
        /* <DEDUP_REMOVED lines=23> */
.L_x_498:
[----:B------:R-:W-:Y:S01]  /*1dcb0*/  R2UR UR4, R50 ;  /* 0x00000000320472ca */ /* 0x000fe200000e0000 */
[----:B------:R-:W-:Y:S01]  /*1dcc0*/  IMAD.MOV.U32 R0, RZ, RZ, 0x3 ;  /* 0x00000003ff007424 */ /* 0x000fe200078e00ff */
[----:B------:R-:W-:Y:S02]  /*1dcd0*/  R2UR UR5, R51 ;  /* 0x00000000330572ca */ /* 0x000fe400000e0000 */
[----:B------:R-:W-:-:S04]  /*1dce0*/  IADD3 R24, P0, PT, R21, R12, RZ ;  /* 0x0000000c15187210 */ /* 0x000fc80007f1e0ff */
[----:B------:R-:W-:-:S07]  /*1dcf0*/  LEA.HI.X.SX32 R25, R21, R13, 0x1, P0 ;  /* 0x0000000d15197211 */ /* 0x000fce00000f0eff */
[----:B------:R0:W-:Y:S01]  /*1dd00*/  STG.E.U8 desc[UR4][R24.64], R0 ;  /* 0x0000000018007986 */ /* 0x0001e2000c101104 */
[----:B------:R-:W-:Y:S05]  /*1dd10*/  BRA `(.L_x_500) ;  /* 0x0000000000647947 */ /* 0x000fea0003800000 */
.L_x_497:
[----:B------:R-:W-:-:S13]  /*1dd20*/  ISETP.NE.AND P0, PT, R24, 0x47, PT ;  /* 0x000000471800780c */ /* 0x000fda0003f05270 */
[----:B------:R-:W-:Y:S05]  /*1dd30*/  @!P0 BREAK.RELIABLE B4 ;  /* 0x0000000000048942 */ /* 0x000fea0003800100 */
[----:B------:R-:W-:Y:S05]  /*1dd40*/  @!P0 BRA `(.L_x_501) ;  /* 0x0000000000408947 */ /* 0x000fea0003800000 */
[----:B------:R-:W-:-:S13]  /*1dd50*/  ISETP.NE.AND P0, PT, R24, 0x54, PT ;  /* 0x000000541800780c */ /* 0x000fda0003f05270 */
[----:B------:R-:W-:Y:S02]  /*1dd60*/  @!P0 R2UR UR4, R50 ;  /* 0x00000000320482ca */ /* 0x000fe400000e0000 */
[----:B------:R-:W-:Y:S02]  /*1dd70*/  @!P0 R2UR UR5, R51 ;  /* 0x00000000330582ca */ /* 0x000fe400000e0000 */
[----:B------:R-:W-:-:S04]  /*1dd80*/  @!P0 IADD3 R24, P1, PT, R21, R12, RZ ;  /* 0x0000000c15188210 */ /* 0x000fc80007f3e0ff */
[----:B------:R-:W-:-:S07]  /*1dd90*/  @!P0 LEA.HI.X.SX32 R25, R21, R13, 0x1, P1 ;  /* 0x0000000d15198211 */ /* 0x000fce00008f0eff */
[----:B------:R0:W-:Y:S01]  /*1dda0*/  @!P0 STG.E.U8 desc[UR4][R24.64], RZ ;  /* 0x000000ff18008986 */ /* 0x0001e2000c101104 */
[----:B------:R-:W-:Y:S05]  /*1ddb0*/  @!P0 BREAK.RELIABLE B4 ;  /* 0x0000000000048942 */ /* 0x000fea0003800100 */
[----:B------:R-:W-:Y:S05]  /*1ddc0*/  @!P0 BRA `(.L_x_500) ;  /* 0x0000000000388947 */ /* 0x000fea0003800000 */
.L_x_499:
[----:B------:R-:W-:Y:S05]  /*1ddd0*/  BSYNC.RELIABLE B4 ;  /* 0x0000000000047941 */ /* 0x000fea0003800100 */
.L_x_496:
[----:B------:R-:W-:Y:S01]  /*1dde0*/  R2UR UR4, R50 ;  /* 0x00000000320472ca */ /* 0x000fe200000e0000 */
[----:B------:R-:W-:Y:S01]  /*1ddf0*/  IMAD.MOV.U32 R0, RZ, RZ, 0x4 ;  /* 0x00000004ff007424 */ /* 0x000fe200078e00ff */
[----:B------:R-:W-:Y:S02]  /*1de00*/  R2UR UR5, R51 ;  /* 0x00000000330572ca */ /* 0x000fe400000e0000 */
[----:B0-----:R-:W-:-:S04]  /*1de10*/  IADD3 R24, P0, PT, R21, R12, RZ ;  /* 0x0000000c15187210 */ /* 0x001fc80007f1e0ff */
[----:B------:R-:W-:-:S07]  /*1de20*/  LEA.HI.X.SX32 R25, R21, R13, 0x1, P0 ;  /* 0x0000000d15197211 */ /* 0x000fce00000f0eff */
[----:B------:R0:W-:Y:S01]  /*1de30*/  STG.E.U8 desc[UR4][R24.64], R0 ;  /* 0x0000000018007986 */ /* 0x0001e2000c101104 */
[----:B------:R-:W-:Y:S05]  /*1de40*/  BRA `(.L_x_500) ;  /* 0x0000000000187947 */ /* 0x000fea0003800000 */
.L_x_501:
[----:B------:R-:W-:Y:S01]  /*1de50*/  R2UR UR4, R50 ;  /* 0x00000000320472ca */ /* 0x000fe200000e0000 */
[----:B------:R-:W-:Y:S01]  /*1de60*/  IMAD.MOV.U32 R0, RZ, RZ, 0x1 ;  /* 0x00000001ff007424 */ /* 0x000fe200078e00ff */
[----:B------:R-:W-:Y:S02]  /*1de70*/  R2UR UR5, R51 ;  /* 0x00000000330572ca */ /* 0x000fe400000e0000 */
[----:B------:R-:W-:-:S04]  /*1de80*/  IADD3 R24, P0, PT, R21, R12, RZ ;  /* 0x0000000c15187210 */ /* 0x000fc80007f1e0ff */
[----:B------:R-:W-:-:S07]  /*1de90*/  LEA.HI.X.SX32 R25, R21, R13, 0x1, P0 ;  /* 0x0000000d15197211 */ /* 0x000fce00000f0eff */
[----:B------:R2:W-:Y:S02]  /*1dea0*/  STG.E.U8 desc[UR4][R24.64], R0 ;  /* 0x0000000018007986 */ /* 0x0005e4000c101104 */
.L_x_500:
[----:B------:R-:W-:Y:S05]  /*1deb0*/  BSYNC.RECONVERGENT B0 ;  /* 0x0000000000007941 */ /* 0x000fea0003800200 */
.L_x_495:
[----:B------:R-:W-:Y:S02]  /*1dec0*/  R2UR UR4, R50 ;  /* 0x00000000320472ca */ /* 0x000fe400000e0000 */
[----:B------:R-:W-:-:S13]  /*1ded0*/  R2UR UR5, R51 ;  /* 0x00000000330572ca */ /* 0x000fda00000e0000 */
[----:B------:R-:W0:Y:S02]  /*1dee0*/  LDG.E R21, desc[UR4][R48.64+0x198] ;  /* 0x0001980430157981 */ /* 0x000e24000c1e1900 */
[----:B0-23--:R-:W-:-:S05]  /*1def0*/  IMAD.IADD R0, R30, 0x1, R21 ;  /* 0x000000011e007824 */ /* 0x00dfca00078e0215 */
[----:B------:R-:W-:-:S04]  /*1df00*/  IADD3 R24, P0, PT, R0, R10, RZ ;  /* 0x0000000a00187210 */ /* 0x000fc80007f1e0ff */
        /* <DEDUP_REMOVED lines=21> */
.L_x_505:
        /* <DEDUP_REMOVED lines=8> */
.L_x_504:
[----:B------:R-:W-:-:S13]  /*1e0e0*/  ISETP.NE.AND P0, PT, R24, 0x47, PT ;  /* 0x000000471800780c */ /* 0x000fda0003f05270 */
[----:B------:R-:W-:Y:S05]  /*1e0f0*/  @!P0 BREAK.RELIABLE B4 ;  /* 0x0000000000048942 */ /* 0x000fea0003800100 */
[----:B------:R-:W-:Y:S05]  /*1e100*/  @!P0 BRA `(.L_x_508) ;  /* 0x0000000000448947 */ /* 0x000fea0003800000 */
[----:B------:R-:W-:-:S13]  /*1e110*/  ISETP.NE.AND P0, PT, R24, 0x54, PT ;  /* 0x000000541800780c */ /* 0x000fda0003f05270 */
[----:B------:R-:W-:Y:S02]  /*1e120*/  @!P0 R2UR UR4, R50 ;  /* 0x00000000320482ca */ /* 0x000fe400000e0000 */
[----:B------:R-:W-:Y:S02]  /*1e130*/  @!P0 R2UR UR5, R51 ;  /* 0x00000000330582ca */ /* 0x000fe400000e0000 */
[----:B------:R-:W-:-:S04]  /*1e140*/  @!P0 IADD3 R24, P1, P2, R12, R28, R21 ;  /* 0x0000001c0c188210 */ /* 0x000fc80007a3e015 */
[----:B------:R-:W-:-:S07]  /*1e150*/  @!P0 IADD3.X R25, PT, PT, R13, R22, R0, P1, P2 ;  /* 0x000000160d198210 */ /* 0x000fce0000fe4400 */
[----:B------:R0:W-:Y:S01]  /*1e160*/  @!P0 STG.E.U8 desc[UR4][R24.64+0x1b], RZ ;  /* 0x00001bff18008986 */ /* 0x0001e2000c101104 */
[----:B------:R-:W-:Y:S05]  /*1e170*/  @!P0 BREAK.RELIABLE B4 ;  /* 0x0000000000048942 */ /* 0x000fea0003800100 */
[----:B------:R-:W-:Y:S05]  /*1e180*/  @!P0 BRA `(.L_x_507) ;  /* 0x0000000000408947 */ /* 0x000fea0003800000 */
.L_x_506:
[----:B------:R-:W-:Y:S05]  /*1e190*/  BSYNC.RELIABLE B4 ;  /* 0x0000000000047941 */ /* 0x000fea0003800100 */
.L_x_503:
[----:B------:R-:W-:Y:S02]  /*1e1a0*/  R2UR UR4, R50 ;  /* 0x00000000320472ca */ /* 0x000fe400000e0000 */
[----:B------:R-:W-:Y:S02]  /*1e1b0*/  R2UR UR5, R51 ;  /* 0x00000000330572ca */ /* 0x000fe400000e0000 */
[----:B0-----:R-:W-:Y:S01]  /*1e1c0*/  IADD3 R24, P0, P1, R12, R28, R21 ;  /* 0x0000001c0c187210 */ /* 0x001fe2000791e015 */
[----:B------:R-:W-:-:S03]  /*1e1d0*/  IMAD.MOV.U32 R21, RZ, RZ, 0x4 ;  /* 0x00000004ff157424 */ /* 0x000fc600078e00ff */
[--C-:B------:R-:W-:Y:S02]  /*1e1e0*/  IADD3.X R25, PT, PT, R13, R22, R0.reuse, P0, P1 ;  /* 0x000000160d197210 */ /* 0x100fe400007e2400 */
[----:B------:R-:W-:-:S05]  /*1e1f0*/  PRMT R0, R21, 0x7610, R0 ;  /* 0x0000761015007816 */ /* 0x000fca0000000000 */
[----:B------:R0:W-:Y:S01]  /*1e200*/  STG.E.U8 desc[UR4][R24.64+0x1b], R0 ;  /* 0x00001b0018007986 */ /* 0x0001e2000c101104 */
[----:B------:R-:W-:Y:S05]  /*1e210*/  BRA `(.L_x_507) ;  /* 0x00000000001c7947 */ /* 0x000fea0003800000 */
.L_x_508:
[----:B------:R-:W-:Y:S02]  /*1e220*/  R2UR UR4, R50 ;  /* 0x00000000320472ca */ /* 0x000fe400000e0000 */
[----:B------:R-:W-:Y:S02]  /*1e230*/  R2UR UR5, R51 ;  /* 0x00000000330572ca */ /* 0x000fe400000e0000 */
[----:B------:R-:W-:Y:S01]  /*1e240*/  IADD3 R24, P0, P1, R12, R28, R21 ;  /* 0x0000001c0c187210 */ /* 0x000fe2000791e015 */
[----:B------:R-:W-:-:S03]  /*1e250*/  IMAD.MOV.U32 R21, RZ, RZ, 0x1 ;  /* 0x00000001ff157424 */ /* 0x000fc600078e00ff */
[--C-:B------:R-:W-:Y:S02]  /*1e260*/  IADD3.X R25, PT, PT, R13, R22, R0.reuse, P0, P1 ;  /* 0x000000160d197210 */ /* 0x100fe400007e2400 */
[----:B------:R-:W-:-:S05]  /*1e270*/  PRMT R0, R21, 0x7610, R0 ;  /* 0x0000761015007816 */ /* 0x000fca0000000000 */
[----:B------:R3:W-:Y:S02]  /*1e280*/  STG.E.U8 desc[UR4][R24.64+0x1b], R0 ;  /* 0x00001b0018007986 */ /* 0x0007e4000c101104 */
.L_x_507:
[----:B------:R-:W-:Y:S05]  /*1e290*/  BSYNC.RECONVERGENT B0 ;  /* 0x0000000000007941 */ /* 0x000fea0003800200 */
.L_x_502:
[----:B------:R-:W-:Y:S02]  /*1e2a0*/  R2UR UR4, R50 ;  /* 0x00000000320472ca */ /* 0x000fe400000e0000 */
[----:B------:R-:W-:-:S13]  /*1e2b0*/  R2UR UR5, R51 ;  /* 0x00000000330572ca */ /* 0x000fda00000e0000 */
[----:B0-23--:R-:W2:Y:S02]  /*1e2c0*/  LDG.E R25, desc[UR4][R48.64+0x198] ;  /* 0x0001980430197981 */ /* 0x00dea4000c1e1900 */
[C---:B--2---:R-:W-:Y:S01]  /*1e2d0*/  ISETP.GE.AND P0, PT, R25.reuse, R36, PT ;  /* 0x000000241900720c */ /* 0x044fe20003f06270 */
[----:B------:R-:W-:-:S05]  /*1e2e0*/  VIADD R21, R25, 0x1 ;  /* 0x0000000119157836 */ /* 0x000fca0000000000 */
[----:B------:R0:W-:Y:S07]  /*1e2f0*/  STG.E desc[UR4][R48.64+0x198], R21 ;  /* 0x0001981530007986 */ /* 0x0001ee000c101904 */
[----:B------:R-:W-:Y:S05]  /*1e300*/  @!P0 BRA `(.L_x_509) ;  /* 0xfffffff800088947 */ /* 0x000fea000383ffff */
.L_x_494:
[----:B------:R-:W-:Y:S05]  /*1e310*/  BSYNC.RECONVERGENT B1 ;  /* 0x0000000000017941 */ /* 0x000fea0003800200 */
.L_x_473:
[----:B------:R-:W-:Y:S05]  /*1e320*/  BRA `(.L_x_510) ;  /* 0x0000000800bc7947 */ /* 0x000fea0003800000 */
.L_x_463:
[----:B------:R-:W-:Y:S05]  /*1e330*/  BSYNC.RELIABLE B2 ;  /* 0x0000000000027941 */ /* 0x000fea0003800100 */
.L_x_462:
[----:B------:R-:W-:-:S13]  /*1e340*/  ISETP.NE.AND P0, PT, R0, RZ, PT ;  /* 0x000000ff0000720c */ /* 0x000fda0003f05270 */
        /* <DEDUP_REMOVED lines=8> */
[----:B------:R-:W-:Y:S02]  /*1e3d0*/  VIADD R29, R5, 0xffffffff ;  /* 0xffffffff051d7836 */ /* 0x000fe40000000000 */
[----:B------:R-:W-:-:S07]  /*1e3e0*/  IMAD.MOV.U32 R0, RZ, RZ, 0x1 ;  /* 0x00000001ff007424 */ /* 0x000fce00078e00ff */
.L_x_522:
[----:B0-----:R-:W-:Y:S01]  /*1e3f0*/  IMAD.IADD R21, R29, 0x1, R0 ;  /* 0x000000011d157824 */ /* 0x001fe200078e0200 */
[----:B------:R-:W-:Y:S02]  /*1e400*/  R2UR UR4, R50 ;  /* 0x00000000320472ca */ /* 0x000fe400000e0000 */
[----:B------:R-:W-:Y:S02]  /*1e410*/  R2UR UR5, R51 ;  /* 0x00000000330572ca */ /* 0x000fe400000e0000 */
[----:B---3--:R-:W-:-:S04]  /*1e420*/  IADD3 R24, P0, PT, R21, R10, RZ ;  /* 0x0000000a15187210 */ /* 0x008fc80007f1e0ff */
[----:B------:R-:W-:-:S07]  /*1e430*/  LEA.HI.X.SX32 R25, R21, R11, 0x1, P0 ;  /* 0x0000000b15197211 */ /* 0x000fce00000f0eff */
[----:B------:R-:W3:Y:S01]  /*1e440*/  LDG.E.U8 R24, desc[UR4][R24.64] ;  /* 0x0000000418187981 */ /* 0x000ee2000c1e1100 */
[----:B------:R-:W-:Y:S04]  /*1e450*/  BSSY.RECONVERGENT B1, `(.L_x_514) ;  /* 0x0000037000017945 */ /* 0x000fe80003800200 */
[----:B------:R-:W-:Y:S01]  /*1e460*/  BSSY.RELIABLE B2, `(.L_x_515) ;  /* 0x000001e000027945 */ /* 0x000fe20003800100 */
[----:B------:R-:W-:Y:S01]  /*1e470*/  IMAD R0, R3, 0x36, R0 ;  /* 0x0000003603007824 */ /* 0x000fe200078e0200 */
[----:B---3--:R-:W-:-:S13]  /*1e480*/  ISETP.GT.AND P0, PT, R24, 0x46, PT ;  /* 0x000000461800780c */ /* 0x008fda0003f04270 */
        /* <DEDUP_REMOVED lines=11> */
[----:B------:R-:W-:Y:S02]  /*1e540*/  LEA.HI.X.SX32 R25, R0, R13, 0x1, P0 ;  /* 0x0000000d00197211 */ /* 0x000fe400000f0eff */
[----:B------:R-:W-:-:S05]  /*1e550*/  PRMT R0, R21, 0x7610, R0 ;  /* 0x0000761015007816 */ /* 0x000fca0000000000 */
[----:B------:R0:W-:Y:S01]  /*1e560*/  STG.E.U8 desc[UR4][R24.64], R0 ;  /* 0x0000000018007986 */ /* 0x0001e2000c101104 */
[----:B------:R-:W-:Y:S05]  /*1e570*/  BRA `(.L_x_519) ;  /* 0x0000000000907947 */ /* 0x000fea0003800000 */
.L_x_517:
[----:B------:R-:W-:Y:S02]  /*1e580*/  R2UR UR4, R50 ;  /* 0x00000000320472ca */ /* 0x000fe400000e0000 */
[----:B------:R-:W-:Y:S02]  /*1e590*/  R2UR UR5, R51 ;  /* 0x00000000330572ca */ /* 0x000fe400000e0000 */
[----:B------:R-:W-:-:S04]  /*1e5a0*/  IADD3 R24, P0, PT, R0, R12, RZ ;  /* 0x0000000c00187210 */ /* 0x000fc80007f1e0ff */
[----:B------:R-:W-:-:S07]  /*1e5b0*/  LEA.HI.X.SX32 R25, R0, R13, 0x1, P0 ;  /* 0x0000000d00197211 */ /* 0x000fce00000f0eff */
[----:B------:R0:W-:Y:S01]  /*1e5c0*/  STG.E.U8 desc[UR4][R24.64], RZ ;  /* 0x000000ff18007986 */ /* 0x0001e2000c101104 */
[----:B------:R-:W-:Y:S05]  /*1e5d0*/  BRA `(.L_x_519) ;  /* 0x0000000000787947 */ /* 0x000fea0003800000 */
.L_x_516:
[----:B------:R-:W-:-:S13]  /*1e5e0*/  ISETP.NE.AND P0, PT, R24, 0x47, PT ;  /* 0x000000471800780c */ /* 0x000fda0003f05270 */
[----:B------:R-:W-:Y:S05]  /*1e5f0*/  @!P0 BREAK.RELIABLE B2 ;  /* 0x0000000000028942 */ /* 0x000fea0003800100 */
[----:B------:R-:W-:Y:S05]  /*1e600*/  @!P0 BRA `(.L_x_520) ;  /* 0x0000000000508947 */ /* 0x000fea0003800000 */
[----:B------:R-:W-:-:S13]  /*1e610*/  ISETP.NE.AND P0, PT, R24, 0x54, PT ;  /* 0x000000541800780c */ /* 0x000fda0003f05270 */
[----:B------:R-:W-:Y:S05]  /*1e620*/  @!P0 BREAK.RELIABLE B2 ;  /* 0x0000000000028942 */ /* 0x000fea0003800100 */
[----:B------:R-:W-:Y:S05]  /*1e630*/  @!P0 BRA `(.L_x_521) ;  /* 0x0000000000248947 */ /* 0x000fea0003800000 */
.L_x_518:
[----:B------:R-:W-:Y:S05]  /*1e640*/  BSYNC.RELIABLE B2 ;  /* 0x0000000000027941 */ /* 0x000fea0003800100 */
.L_x_515:
        /* <DEDUP_REMOVED lines=8> */
.L_x_521:
        /* <DEDUP_REMOVED lines=8> */
.L_x_520:
[----:B------:R-:W-:Y:S01]  /*1e750*/  R2UR UR4, R50 ;  /* 0x00000000320472ca */ /* 0x000fe200000e0000 */
[----:B------:R-:W-:Y:S01]  /*1e760*/  IMAD.MOV.U32 R21, RZ, RZ, 0x2 ;  /* 0x00000002ff157424 */ /* 0x000fe200078e00ff */
[----:B------:R-:W-:Y:S02]  /*1e770*/  R2UR UR5, R51 ;  /* 0x00000000330572ca */ /* 0x000fe400000e0000 */
[----:B------:R-:W-:-:S04]  /*1e780*/  IADD3 R24, P0, PT, R0, R12, RZ ;  /* 0x0000000c00187210 */ /* 0x000fc80007f1e0ff */
[----:B------:R-:W-:Y:S02]  /*1e790*/  LEA.HI.X.SX32 R25, R0, R13, 0x1, P0 ;  /* 0x0000000d00197211 */ /* 0x000fe400000f0eff */
[----:B------:R-:W-:-:S05]  /*1e7a0*/  PRMT R0, R21, 0x7610, R0 ;  /* 0x0000761015007816 */ /* 0x000fca0000000000 */
[----:B------:R3:W-:Y:S02]  /*1e7b0*/  STG.E.U8 desc[UR4][R24.64], R0 ;  /* 0x0000000018007986 */ /* 0x0007e4000c101104 */
.L_x_519:
[----:B------:R-:W-:Y:S05]  /*1e7c0*/  BSYNC.RECONVERGENT B1 ;  /* 0x0000000000017941 */ /* 0x000fea0003800200 */
.L_x_514:
[----:B------:R-:W-:Y:S02]  /*1e7d0*/  R2UR UR4, R50 ;  /* 0x00000000320472ca */ /* 0x000fe400000e0000 */
[----:B------:R-:W-:-:S13]  /*1e7e0*/  R2UR UR5, R51 ;  /* 0x00000000330572ca */ /* 0x000fda00000e0000 */
[----:B0--3--:R-:W3:Y:S02]  /*1e7f0*/  LDG.E R0, desc[UR4][R48.64+0x198] ;  /* 0x0001980430007981 */ /* 0x009ee4000c1e1900 */
[----:B---3--:R-:W-:-:S05]  /*1e800*/  IMAD R0, R3, 0x36, R0 ;  /* 0x0000003603007824 */ /* 0x008fca00078e0200 */
[----:B------:R-:W-:-:S04]  /*1e810*/  IADD3 R24, P0, PT, R0, R12, RZ ;  /* 0x0000000c00187210 */ /* 0x000fc80007f1e0ff */
[----:B------:R-:W-:-:S05]  /*1e820*/  LEA.HI.X.SX32 R25, R0, R13, 0x1, P0 ;  /* 0x0000000d00197211 */ /* 0x000fca00000f0eff */
[----:B------:R-:W3:Y:S01]  /*1e830*/  LDG.E.U8 R21, desc[UR4][R24.64] ;  /* 0x0000000418157981 */ /* 0x000ee2000c1e1100 */
[----:B------:R-:W-:Y:S02]  /*1e840*/  R2UR UR6, R50 ;  /* 0x00000000320672ca */ /* 0x000fe400000e0000 */
[----:B------:R-:W-:Y:S01]  /*1e850*/  R2UR UR7, R51 ;  /* 0x00000000330772ca */ /* 0x000fe200000e0000 */
[----:B---3--:R0:W-:-:S12]  /*1e860*/  STG.E.U8 desc[UR4][R24.64+0x1b], R21 ;  /* 0x00001b1518007986 */ /* 0x0081d8000c101104 */
[----:B------:R-:W3:Y:S02]  /*1e870*/  LDG.E R27, desc[UR6][R48.64+0x198] ;  /* 0x00019806301b7981 */ /* 0x000ee4000c1e1900 */
[C---:B---3--:R-:W-:Y:S01]  /*1e880*/  ISETP.GE.AND P0, PT, R27.reuse, R36, PT ;  /* 0x000000241b00720c */ /* 0x048fe20003f06270 */
[----:B------:R-:W-:-:S05]  /*1e890*/  VIADD R0, R27, 0x1 ;  /* 0x000000011b007836 */ /* 0x000fca0000000000 */
[----:B------:R0:W-:Y:S07]  /*1e8a0*/  STG.E desc[UR4][R48.64+0x198], R0 ;  /* 0x0001980030007986 */ /* 0x0001ee000c101904 */
[----:B------:R-:W-:Y:S05]  /*1e8b0*/  @!P0 BRA `(.L_x_522) ;  /* 0xfffffff800cc8947 */ /* 0x000fea000383ffff */
.L_x_513:
[----:B------:R-:W-:Y:S05]  /*1e8c0*/  BSYNC.RECONVERGENT B0 ;  /* 0x0000000000007941 */ /* 0x000fea0003800200 */
.L_x_512:
[----:B------:R-:W-:Y:S05]  /*1e8d0*/  BRA `(.L_x_510) ;  /* 0x0000000400507947 */ /* 0x000fea0003800000 */
.L_x_511:
[----:B------:R-:W-:Y:S01]  /*1e8e0*/  R2UR UR4, R50 ;  /* 0x00000000320472ca */ /* 0x000fe200000e0000 */
[----:B------:R-:W-:Y:S01]  /*1e8f0*/  IMAD.MOV.U32 R21, RZ, RZ, 0x1 ;  /* 0x00000001ff157424 */ /* 0x000fe200078e00ff */
[----:B------:R-:W-:Y:S02]  /*1e900*/  R2UR UR5, R51 ;  /* 0x00000000330572ca */ /* 0x000fe400000e0000 */
[----:B------:R-:W-:-:S11]  /*1e910*/  ISETP.GE.AND P0, PT, R36, 0x1, PT ;  /* 0x000000012400780c */ /* 0x000fd60003f06270 */
[----:B------:R0:W-:Y:S02]  /*1e920*/  STG.E desc[UR4][R48.64+0x198], R21 ;  /* 0x0001981530007986 */ /* 0x0001e4000c101904 */
[----:B------:R-:W-:Y:S05]  /*1e930*/  @!P0 BRA `(.L_x_510) ;  /* 0x0000000400388947 */ /* 0x000fea0003800000 */
[----:B------:R-:W-:Y:S02]  /*1e940*/  IMAD.IADD R29, R5, 0x1, R36 ;  /* 0x00000001051d7824 */ /* 0x000fe400078e0224 */
[----:B------:R-:W-:-:S07]  /*1e950*/  IMAD.MOV.U32 R0, RZ, RZ, 0x1 ;  /* 0x00000001ff007424 */ /* 0x000fce00078e00ff */
.L_x_530:
[----:B0-----:R-:W-:Y:S01]  /*1e960*/  IMAD.IADD R21, R29, 0x1, -R0 ;  /* 0x000000011d157824 */ /* 0x001fe200078e0a00 */
        /* <DEDUP_REMOVED lines=24> */
.L_x_526:
        /* <DEDUP_REMOVED lines=8> */
.L_x_525:
        /* <DEDUP_REMOVED lines=11> */
.L_x_527:
[----:B------:R-:W-:Y:S05]  /*1ec20*/  BSYNC.RELIABLE B1 ;  /* 0x0000000000017941 */ /* 0x000fea0003800100 */
.L_x_524:
[----:B------:R-:W-:Y:S01]  /*1ec30*/  R2UR UR4, R50 ;  /* 0x00000000320472ca */ /* 0x000fe200000e0000 */
[----:B------:R-:W-:Y:S01]  /*1ec40*/  IMAD.MOV.U32 R21, RZ, RZ, 0x4 ;  /* 0x00000004ff157424 */ /* 0x000fe200078e00ff */
[----:B------:R-:W-:Y:S02]  /*1ec50*/  R2UR UR5, R51 ;  /* 0x00000000330572ca */ /* 0x000fe400000e0000 */
[----:B0-----:R-:W-:-:S04]  /*1ec60*/  IADD3 R24, P0, PT, R0, R12, RZ ;  /* 0x0000000c00187210 */ /* 0x001fc80007f1e0ff */
[----:B------:R-:W-:Y:S02]  /*1ec70*/  LEA.HI.X.SX32 R25, R0, R13, 0x1, P0 ;  /* 0x0000000d00197211 */ /* 0x000fe400000f0eff */
[----:B------:R-:W-:-:S05]  /*1ec80*/  PRMT R0, R21, 0x7610, R0 ;  /* 0x0000761015007816 */ /* 0x000fca0000000000 */
[----:B------:R0:W-:Y:S01]  /*1ec90*/  STG.E.U8 desc[UR4][R24.64], R0 ;  /* 0x0000000018007986 */ /* 0x0001e2000c101104 */
[----:B------:R-:W-:Y:S05]  /*1eca0*/  BRA `(.L_x_528) ;  /* 0x00000000001c7947 */ /* 0x000fea0003800000 */
.L_x_529:
[----:B------:R-:W-:Y:S01]  /*1ecb0*/  R2UR UR4, R50 ;  /* 0x00000000320472ca */ /* 0x000fe200000e0000 */
[----:B------:R-:W-:Y:S01]  /*1ecc0*/  IMAD.MOV.U32 R21, RZ, RZ, 0x1 ;  /* 0x00000001ff157424 */ /* 0x000fe200078e00ff */
[----:B------:R-:W-:Y:S02]  /*1ecd0*/  R2UR UR5, R51 ;  /* 0x00000000330572ca */ /* 0x000fe400000e0000 */
[----:B------:R-:W-:-:S04]  /*1ece0*/  IADD3 R24, P0, PT, R0, R12, RZ ;  /* 0x0000000c00187210 */ /* 0x000fc80007f1e0ff */
[----:B------:R-:W-:Y:S02]  /*1ecf0*/  LEA.HI.X.SX32 R25, R0, R13, 0x1, P0 ;  /* 0x0000000d00197211 */ /* 0x000fe400000f0eff */
[----:B------:R-:W-:-:S05]  /*1ed00*/  PRMT R0, R21, 0x7610, R0 ;  /* 0x0000761015007816 */ /* 0x000fca0000000000 */
[----:B------:R3:W-:Y:S02]  /*1ed10*/  STG.E.U8 desc[UR4][R24.64], R0 ;  /* 0x0000000018007986 */ /* 0x0007e4000c101104 */
.L_x_528:
[----:B------:R-:W-:Y:S05]  /*1ed20*/  BSYNC.RECONVERGENT B0 ;  /* 0x0000000000007941 */ /* 0x000fea0003800200 */
.L_x_523:
        /* <DEDUP_REMOVED lines=15> */
.L_x_510:
[----:B------:R-:W-:Y:S05]  /*1ee20*/  BSYNC.RECONVERGENT B3 ;  /* 0x0000000000037941 */ /* 0x000fea0003800200 */
.L_x_461:
[----:B0--3--:R-:W-:Y:S01]  /*1ee30*/  IMAD R24, R3, 0x36, RZ ;  /* 0x0000003603187824 */ /* 0x009fe200078e02ff */
[----:B------:R-:W-:Y:S01]  /*1ee40*/  R2UR UR4, R50 ;  /* 0x00000000320472ca */ /* 0x000fe200000e0000 */
[----:B------:R-:W-:Y:S01]  /*1ee50*/  VIADD R21, R36, 0x1 ;  /* 0x0000000124157836 */ /* 0x000fe20000000000 */
[C---:B------:R-:W-:Y:S01]  /*1ee60*/  R2UR UR5, R51.reuse ;  /* 0x00000000330572ca */ /* 0x040fe200000e0000 */
[----:B--2---:R-:W-:Y:S01]  /*1ee70*/  VIADD R22, R24, 0x1b ;  /* 0x0000001b18167836 */ /* 0x004fe20000000000 */
[----:B------:R-:W-:Y:S01]  /*1ee80*/  R2UR UR6, R50 ;  /* 0x00000000320672ca */ /* 0x000fe200000e0000 */
[----:B------:R-:W-:Y:S01]  /*1ee90*/  IMAD.MOV.U32 R40, RZ, RZ, 0x4 ;  /* 0x00000004ff287424 */ /* 0x000fe200078e00ff */
[----:B------:R-:W-:Y:S01]  /*1eea0*/  R2UR UR7, R51 ;  /* 0x00000000330772ca */ /* 0x000fe200000e0000 */
[----:B------:R-:W-:Y:S01]  /*1eeb0*/  IMAD.IADD R0, R22, 0x1, R21 ;  /* 0x0000000116007824 */ /* 0x000fe200078e0215 */
[----:B------:R-:W-:Y:S01]  /*1eec0*/  R2UR UR8, R50 ;  /* 0x00000000320872ca */ /* 0x000fe200000e0000 */
[----:B------:R-:W-:Y:S01]  /*1eed0*/  IMAD R29, R3, 0x533, RZ ;  /* 0x00000533031d7824 */ /* 0x000fe200078e02ff */
[----:B------:R-:W-:-:S02]  /*1eee0*/  R2UR UR9, R51 ;  /* 0x00000000330972ca */ /* 0x000fc400000e0000 */
[----:B------:R-:W-:Y:S01]  /*1eef0*/  IADD3 R80, P0, PT, R0, R12, RZ ;  /* 0x0000000c00507210 */ /* 0x000fe20007f1e0ff */
[----:B------:R-:W-:Y:S01]  /*1ef00*/  IMAD.WIDE R44, R29, 0x8, R14 ;  /* 0x000000081d2c7825 */ /* 0x000fe200078e020e */
[C---:B------:R-:W-:Y:S02]  /*1ef10*/  R2UR UR10, R50.reuse ;  /* 0x00000000320a72ca */ /* 0x040fe400000e0000 */
[C---:B------:R-:W-:Y:S02]  /*1ef20*/  R2UR UR11, R51.reuse ;  /* 0x00000000330b72ca */ /* 0x040fe400000e0000 */
[----:B------:R-:W-:Y:S02]  /*1ef30*/  R2UR UR12, R50 ;  /* 0x00000000320c72ca */ /* 0x000fe400000e0000 */
[----:B------:R-:W-:Y:S02]  /*1ef40*/  R2UR UR13, R51 ;  /* 0x00000000330d72ca */ /* 0x000fe400000e0000 */
[----:B------:R-:W-:-:S02]  /*1ef50*/  LEA.HI.X.SX32 R81, R0, R13, 0x1, P0 ;  /* 0x0000000d00517211 */ /* 0x000fc400000f0eff */
[C---:B------:R-:W-:Y:S02]  /*1ef60*/  IADD3 R46, P1, PT, R24.reuse, R12, RZ ;  /* 0x0000000c182e7210 */ /* 0x040fe40007f3e0ff */
[----:B------:R-:W-:Y:S01]  /*1ef70*/  ISETP.NE.AND P0, PT, R23, 0x4, PT ;  /* 0x000000041700780c */ /* 0x000fe20003f05270 */
[----:B------:R0:W-:Y:S01]  /*1ef80*/  STG.E.U8 desc[UR4][R80.64], R40 ;  /* 0x0000002850007986 */ /* 0x0001e2000c101104 */
[----:B------:R-:W-:-:S05]  /*1ef90*/  LEA.HI.X.SX32 R47, R24, R13, 0x1, P1 ;  /* 0x0000000d182f7211 */ /* 0x000fca00008f0eff */
[----:B------:R0:W-:Y:S04]  /*1efa0*/  STG.E.U8 desc[UR6][R46.64+0x1b], R40 ;  /* 0x00001b282e007986 */ /* 0x0001e8000c101106 */
[----:B------:R0:W-:Y:S04]  /*1efb0*/  STG.E.U8 desc[UR8][R80.64+-0x1b], R40 ;  /* 0xffffe52850007986 */ /* 0x0001e8000c101108 */
[----:B------:R0:W-:Y:S04]  /*1efc0*/  STG.E.U8 desc[UR10][R46.64], R40 ;  /* 0x000000282e007986 */ /* 0x0001e8000c10110a */
[----:B------:R0:W-:Y:S01]  /*1efd0*/  STG.E.64 desc[UR12][R44.64+0x28e8], RZ ;  /* 0x0028e8ff2c007986 */ /* 0x0001e2000c101b0c */
        /* <DEDUP_REMOVED lines=9> */
[C---:B------:R-:W-:Y:S02]  /*1f070*/  VIADD R34, R29.reuse, 0xffffffff ;  /* 0xffffffff1d227836 */ /* 0x040fe40000000000 */
[----:B------:R-:W-:Y:S02]  /*1f080*/  VIADD R35, R29, 0x270 ;  /* 0x000002701d237836 */ /* 0x000fe40000000000 */
[----:B------:R-:W-:-:S07]  /*1f090*/  IMAD.MOV.U32 R25, RZ, RZ, 0x1 ;  /* 0x00000001ff197424 */ /* 0x000fce00078e00ff */
.L_x_543:
[----:B------:R-:W-:Y:S01]  /*1f0a0*/  R2UR UR4, R50 ;  /* 0x00000000320472ca */ /* 0x000fe200000e0000 */
[----:B------:R-:W-:Y:S01]  /*1f0b0*/  BSSY.RECONVERGENT B1, `(.L_x_534) ;  /* 0x0000054000017945 */ /* 0x000fe20003800200 */
[----:B------:R-:W-:Y:S02]  /*1f0c0*/  R2UR UR5, R51 ;  /* 0x00000000330572ca */ /* 0x000fe400000e0000 */
[----:B------:R-:W-:-:S11]  /*1f0d0*/  ISETP.GT.AND P0, PT, R25, R36, PT ;  /* 0x000000241900720c */ /* 0x000fd60003f04270 */
[----:B---3--:R3:W-:Y:S02]  /*1f0e0*/  STG.E desc[UR4][R48.64+0x1a4], R25 ;  /* 0x0001a41930007986 */ /* 0x0087e4000c101904 */
[----:B------:R-:W-:Y:S05]  /*1f0f0*/  @P0 BRA `(.L_x_535) ;  /* 0x00000004003c0947 */ /* 0x000fea0003800000 */
[----:B------:R-:W-:Y:S01]  /*1f100*/  BSSY.RECONVERGENT B2, `(.L_x_536) ;  /* 0x000004b000027945 */ /* 0x000fe20003800200 */
.L_x_542:
[----:B------:R-:W-:Y:S02]  /*1f110*/  R2UR UR4, R50 ;  /* 0x00000000320472ca */ /* 0x000fe400000e0000 */
[----:B------:R-:W-:-:S13]  /*1f120*/  R2UR UR5, R51 ;  /* 0x00000000330572ca */ /* 0x000fda00000e0000 */
[----:B------:R-:W5:Y:S01]  /*1f130*/  LDG.E R31, desc[UR4][R48.64+0x1a0] ;  /* 0x0001a004301f7981 */ /* 0x000f62000c1e1900 */
[----:B------:R-:W-:Y:S04]  /*1f140*/  BSSY.RECONVERGENT B3, `(.L_x_537) ;  /* 0x000003f000037945 */ /* 0x000fe80003800200 */
[----:B------:R-:W-:Y:S01]  /*1f150*/  BSSY.RELIABLE B4, `(.L_x_538) ;  /* 0x0000012000047945 */ /* 0x000fe20003800100 */
[----:B-----5:R-:W-:-:S05]  /*1f160*/  IMAD.IADD R0, R25, 0x1, -R31 ;  /* 0x0000000119007824 */ /* 0x020fca00078e0a1f */
[----:B------:R-:W-:-:S13]  /*1f170*/  ISETP.GE.AND P0, PT, R0, 0x4, PT ;  /* 0x000000040000780c */ /* 0x000fda0003f06270 */
[----:B--2---:R-:W-:Y:S05]  /*1f180*/  @!P0 BRA `(.L_x_539) ;  /* 0x0000000000388947 */ /* 0x004fea0003800000 */
[C---:B------:R-:W-:Y:S02]  /*1f190*/  R2UR UR4, R50.reuse ;  /* 0x00000000320472ca */ /* 0x040fe400000e0000 */
[C---:B------:R-:W-:Y:S02]  /*1f1a0*/  R2UR UR5, R51.reuse ;  /* 0x00000000330572ca */ /* 0x040fe400000e0000 */
[----:B------:R-:W-:Y:S02]  /*1f1b0*/  R2UR UR6, R50 ;  /* 0x00000000320672ca */ /* 0x000fe400000e0000 */
[----:B------:R-:W-:Y:S02]  /*1f1c0*/  R2UR UR7, R51 ;  /* 0x00000000330772ca */ /* 0x000fe400000e0000 */
[-C--:B------:R-:W-:Y:S02]  /*1f1d0*/  IADD3 R26, P1, PT, R25, R46.reuse, RZ ;  /* 0x0000002e191a7210 */ /* 0x080fe40007f3e0ff */
[----:B------:R-:W-:-:S02]  /*1f1e0*/  IADD3 R22, P0, PT, R31, R46, RZ ;  /* 0x0000002e1f167210 */ /* 0x000fc40007f1e0ff */
[-C--:B------:R-:W-:Y:S02]  /*1f1f0*/  LEA.HI.X.SX32 R27, R25, R47.reuse, 0x1, P1 ;  /* 0x0000002f191b7211 */ /* 0x080fe400008f0eff */
[----:B--2---:R-:W-:-:S05]  /*1f200*/  LEA.HI.X.SX32 R23, R31, R47, 0x1, P0 ;  /* 0x0000002f1f177211 */ /* 0x004fca00000f0eff */
[----:B------:R-:W2:Y:S04]  /*1f210*/  LDG.E.S8 R22, desc[UR4][R22.64] ;  /* 0x0000000416167981 */ /* 0x000ea8000c1e1300 */
[----:B------:R-:W2:Y:S02]  /*1f220*/  LDG.E.S8 R27, desc[UR6][R26.64] ;  /* 0x000000061a1b7981 */ /* 0x000ea4000c1e1300 */
[----:B--2---:R-:W-:-:S05]  /*1f230*/  IMAD.IADD R0, R22, 0x1, R27 ;  /* 0x0000000116007824 */ /* 0x004fca00078e021b */
[----:B------:R-:W-:-:S13]  /*1f240*/  ISETP.NE.AND P0, PT, R0, 0x3, PT ;  /* 0x000000030000780c */ /* 0x000fda0003f05270 */
[----:B------:R-:W-:Y:S05]  /*1f250*/  @!P0 BREAK.RELIABLE B4 ;  /* 0x0000000000048942 */ /* 0x000fea0003800100 */
[----:B------:R-:W-:Y:S05]  /*1f260*/  @!P0 BRA `(.L_x_540) ;  /* 0x0000000000608947 */ /* 0x000fea0003800000 */
.L_x_539:
[----:B------:R-:W-:Y:S05]  /*1f270*/  BSYNC.RELIABLE B4 ;  /* 0x0000000000047941 */ /* 0x000fea0003800100 */
.L_x_538:
[----:B------:R-:W-:Y:S01]  /*1f280*/  VIADD R0, R31, 0xffffffff ;  /* 0xffffffff1f007836 */ /* 0x000fe20000000000 */
[----:B------:R-:W-:Y:S01]  /*1f290*/  R2UR UR4, R50 ;  /* 0x00000000320472ca */ /* 0x000fe200000e0000 */
[----:B---3--:R-:W-:Y:S01]  /*1f2a0*/  IMAD.IADD R25, R34, 0x1, R25 ;  /* 0x0000000122197824 */ /* 0x008fe200078e0219 */
[C---:B------:R-:W-:Y:S01]  /*1f2b0*/  R2UR UR5, R51.reuse ;  /* 0x00000000330572ca */ /* 0x040fe200000e0000 */
[----:B------:R-:W-:Y:S01]  /*1f2c0*/  IMAD.MOV.U32 R30, RZ, RZ, 0x0 ;  /* 0x00000000ff1e7424 */ /* 0x000fe200078e00ff */
[----:B------:R-:W-:Y:S01]  /*1f2d0*/  R2UR UR6, R50 ;  /* 0x00000000320672ca */ /* 0x000fe200000e0000 */
[----:B--2---:R-:W-:Y:S01]  /*1f2e0*/  IMAD R23, R28, R0, R25 ;  /* 0x000000001c177224 */ /* 0x004fe200078e0219 */
[----:B------:R-:W-:Y:S01]  /*1f2f0*/  R2UR UR7, R51 ;  /* 0x00000000330772ca */ /* 0x000fe200000e0000 */
[----:B------:R-:W-:Y:S01]  /*1f300*/  IMAD.MOV.U32 R31, RZ, RZ, 0x7ff00000 ;  /* 0x7ff00000ff1f7424 */ /* 0x000fe200078e00ff */
[----:B------:R-:W-:Y:S01]  /*1f310*/  R2UR UR8, R50 ;  /* 0x00000000320872ca */ /* 0x000fe200000e0000 */
[----:B------:R-:W-:Y:S01]  /*1f320*/  IMAD.WIDE R22, R23, 0x8, R14 ;  /* 0x0000000817167825 */ /* 0x000fe200078e020e */
[----:B------:R-:W-:-:S05]  /*1f330*/  R2UR UR9, R51 ;  /* 0x00000000330972ca */ /* 0x000fca00000e0000 */
[----:B------:R2:W-:Y:S04]  /*1f340*/  STG.E.64 desc[UR4][R22.64], R30 ;  /* 0x0000001e16007986 */ /* 0x0005e8000c101b04 */
[----:B------:R-:W3:Y:S04]  /*1f350*/  LDG.E R0, desc[UR6][R48.64+0x1a0] ;  /* 0x0001a00630007981 */ /* 0x000ee8000c1e1900 */
[----:B------:R-:W5:Y:S01]  /*1f360*/  LDG.E R25, desc[UR8][R48.64+0x1a4] ;  /* 0x0001a40830197981 */ /* 0x000f62000c1e1900 */
[----:B------:R-:W-:Y:S02]  /*1f370*/  IMAD.MOV.U32 R32, RZ, RZ, 0x0 ;  /* 0x00000000ff207424 */ /* 0x000fe400078e00ff */
[----:B------:R-:W-:-:S02]  /*1f380*/  IMAD.MOV.U32 R33, RZ, RZ, -0x40100000 ;  /* 0xbff00000ff217424 */ /* 0x000fc400078e00ff */
[----:B---3--:R-:W-:Y:S02]  /*1f390*/  VIADD R0, R0, 0xffffffff ;  /* 0xffffffff00007836 */ /* 0x008fe40000000000 */
[----:B-----5:R-:W-:-:S04]  /*1f3a0*/  IMAD.IADD R25, R35, 0x1, R25 ;  /* 0x0000000123197824 */ /* 0x020fc800078e0219 */
[----:B------:R-:W-:-:S04]  /*1f3b0*/  IMAD R25, R28, R0, R25 ;  /* 0x000000001c197224 */ /* 0x000fc800078e0219 */
[----:B------:R-:W-:-:S05]  /*1f3c0*/  IMAD.WIDE R26, R25, 0x8, R14 ;  /* 0x00000008191a7825 */ /* 0x000fca00078e020e */
[----:B------:R2:W-:Y:S01]  /*1f3d0*/  STG.E.64 desc[UR4][R26.64], R32 ;  /* 0x000000201a007986 */ /* 0x0005e2000c101b04 */
[----:B------:R-:W-:Y:S05]  /*1f3e0*/  BRA `(.L_x_541) ;  /* 0x0000000000507947 */ /* 0x000fea0003800000 */
.L_x_540:
[----:B------:R-:W-:Y:S01]  /*1f3f0*/  VIADD R31, R31, 0xffffffff ;  /* 0xffffffff1f1f7836 */ /* 0x000fe20000000000 */
[----:B------:R-:W-:Y:S01]  /*1f400*/  R2UR UR4, R50 ;  /* 0x00000000320472ca */ /* 0x000fe200000e0000 */
[----:B---3--:R-:W-:Y:S01]  /*1f410*/  IMAD.IADD R25, R34, 0x1, R25 ;  /* 0x0000000122197824 */ /* 0x008fe200078e0219 */
[C---:B------:R-:W-:Y:S02]  /*1f420*/  R2UR UR5, R51.reuse ;  /* 0x00000000330572ca */ /* 0x040fe400000e0000 */
[----:B------:R-:W-:Y:S01]  /*1f430*/  R2UR UR6, R50 ;  /* 0x00000000320672ca */ /* 0x000fe200000e0000 */
[----:B------:R-:W-:Y:S01]  /*1f440*/  IMAD R31, R28, R31, R25 ;  /* 0x0000001f1c1f7224 */ /* 0x000fe200078e0219 */
[----:B------:R-:W-:Y:S02]  /*1f450*/  R2UR UR7, R51 ;  /* 0x00000000330772ca */ /* 0x000fe400000e0000 */
[----:B------:R-:W-:Y:S01]  /*1f460*/  R2UR UR8, R50 ;  /* 0x00000000320872ca */ /* 0x000fe200000e0000 */
[----:B------:R-:W-:Y:S01]  /*1f470*/  IMAD.WIDE R30, R31, 0x8, R14 ;  /* 0x000000081f1e7825 */ /* 0x000fe200078e020e */
[----:B------:R-:W-:-:S05]  /*1f480*/  R2UR UR9, R51 ;  /* 0x00000000330972ca */ /* 0x000fca00000e0000 */
[----:B------:R3:W-:Y:S04]  /*1f490*/  STG.E.64 desc[UR4][R30.64], RZ ;  /* 0x000000ff1e007986 */ /* 0x0007e8000c101b04 */
[----:B------:R-:W2:Y:S04]  /*1f4a0*/  LDG.E R0, desc[UR6][R48.64+0x1a0] ;  /* 0x0001a00630007981 */ /* 0x000ea8000c1e1900 */
[----:B------:R-:W5:Y:S01]  /*1f4b0*/  LDG.E R22, desc[UR8][R48.64+0x1a4] ;  /* 0x0001a40830167981 */ /* 0x000f62000c1e1900 */
[----:B------:R-:W-:Y:S02]  /*1f4c0*/  IMAD.MOV.U32 R26, RZ, RZ, 0x0 ;  /* 0x00000000ff1a7424 */ /* 0x000fe400078e00ff */
[----:B------:R-:W-:-:S02]  /*1f4d0*/  IMAD.MOV.U32 R27, RZ, RZ, -0x3f56d000 ;  /* 0xc0a93000ff1b7424 */ /* 0x000fc400078e00ff */
[----:B--2---:R-:W-:Y:S02]  /*1f4e0*/  VIADD R0, R0, 0xffffffff ;  /* 0xffffffff00007836 */ /* 0x004fe40000000000 */
[----:B-----5:R-:W-:-:S04]  /*1f4f0*/  IMAD.IADD R23, R35, 0x1, R22 ;  /* 0x0000000123177824 */ /* 0x020fc800078e0216 */
[----:B------:R-:W-:-:S04]  /*1f500*/  IMAD R23, R28, R0, R23 ;  /* 0x000000001c177224 */ /* 0x000fc800078e0217 */
[----:B------:R-:W-:-:S05]  /*1f510*/  IMAD.WIDE R22, R23, 0x8, R14 ;  /* 0x0000000817167825 */ /* 0x000fca00078e020e */
[----:B------:R3:W-:Y:S02]  /*1f520*/  STG.E.64 desc[UR4][R22.64], R26 ;  /* 0x0000001a16007986 */ /* 0x0007e4000c101b04 */
.L_x_541:
[----:B------:R-:W-:Y:S05]  /*1f530*/  BSYNC.RECONVERGENT B3 ;  /* 0x0000000000037941 */ /* 0x000fea0003800200 */
.L_x_537:
[----:B------:R-:W-:Y:S02]  /*1f540*/  R2UR UR4, R50 ;  /* 0x00000000320472ca */ /* 0x000fe400000e0000 */
[----:B------:R-:W-:-:S13]  /*1f550*/  R2UR UR5, R51 ;  /* 0x00000000330572ca */ /* 0x000fda00000e0000 */
[----:B--23--:R-:W2:Y:S02]  /*1f560*/  LDG.E R23, desc[UR4][R48.64+0x1a4] ;  /* 0x0001a40430177981 */ /* 0x00cea4000c1e1900 */
[C---:B--2---:R-:W-:Y:S01]  /*1f570*/  ISETP.GE.AND P0, PT, R23.reuse, R36, PT ;  /* 0x000000241700720c */ /* 0x044fe20003f06270 */
[----:B------:R-:W-:-:S05]  /*1f580*/  VIADD R25, R23, 0x1 ;  /* 0x0000000117197836 */ /* 0x000fca0000000000 */
[----:B------:R2:W-:Y:S07]  /*1f590*/  STG.E desc[UR4][R48.64+0x1a4], R25 ;  /* 0x0001a41930007986 */ /* 0x0005ee000c101904 */
[----:B------:R-:W-:Y:S05]  /*1f5a0*/  @!P0 BRA `(.L_x_542) ;  /* 0xfffffff800d88947 */ /* 0x000fea000383ffff */
[----:B------:R-:W-:Y:S05]  /*1f5b0*/  BSYNC.RECONVERGENT B2 ;  /* 0x0000000000027941 */ /* 0x000fea0003800200 */
.L_x_536:
[----:B------:R-:W-:Y:S02]  /*1f5c0*/  R2UR UR4, R50 ;  /* 0x00000000320472ca */ /* 0x000fe400000e0000 */
[----:B------:R-:W-:-:S13]  /*1f5d0*/  R2UR UR5, R51 ;  /* 0x00000000330572ca */ /* 0x000fda00000e0000 */
[----:B--2---:R2:W5:Y:S02]  /*1f5e0*/  LDG.E R25, desc[UR4][R48.64+0x1a0] ;  /* 0x0001a00430197981 */ /* 0x004564000c1e1900 */
.L_x_535:
[----:B------:R-:W-:Y:S05]  /*1f5f0*/  BSYNC.RECONVERGENT B1 ;  /* 0x0000000000017941 */ /* 0x000fea0003800200 */
.L_x_534:
[----:B------:R-:W-:Y:S01]  /*1f600*/  R2UR UR4, R50 ;  /* 0x00000000320472ca */ /* 0x000fe200000e0000 */
[----:B--2--5:R-:W-:Y:S01]  /*1f610*/  VIADD R23, R25, 0x1 ;  /* 0x0000000119177836 */ /* 0x024fe20000000000 */
[----:B------:R-:W-:Y:S02]  /*1f620*/  R2UR UR5, R51 ;  /* 0x00000000330572ca */ /* 0x000fe400000e0000 */
[----:B------:R-:W-:Y:S01]  /*1f630*/  ISETP.GE.AND P0, PT, R25, R36, PT ;  /* 0x000000241900720c */ /* 0x000fe20003f06270 */
[----:B---3--:R-:W-:-:S10]  /*1f640*/  IMAD.MOV.U32 R25, RZ, RZ, R23 ;  /* 0x000000ffff197224 */ /* 0x008fd400078e0017 */
[----:B------:R3:W-:Y:S02]  /*1f650*/  STG.E desc[UR4][R48.64+0x1a0], R23 ;  /* 0x0001a01730007986 */ /* 0x0007e4000c101904 */
[----:B------:R-:W-:Y:S05]  /*1f660*/  @!P0 BRA `(.L_x_543) ;  /* 0xfffffff8008c8947 */ /* 0x000fea000383ffff */
.L_x_533:
[----:B------:R-:W-:Y:S05]  /*1f670*/  BSYNC.RECONVERGENT B0 ;  /* 0x0000000000007941 */ /* 0x000fea0003800200 */
.L_x_532:
[----:B------:R-:W-:Y:S01]  /*1f680*/  R2UR UR4, R50 ;  /* 0x00000000320472ca */ /* 0x000fe200000e0000 */
[----:B--23--:R-:W-:Y:S01]  /*1f690*/  IMAD.MOV.U32 R23, RZ, RZ, 0x2 ;  /* 0x00000002ff177424 */ /* 0x00cfe200078e00ff */
[----:B------:R-:W-:Y:S01]  /*1f6a0*/  R2UR UR5, R51 ;  /* 0x00000000330572ca */ /* 0x000fe200000e0000 */
[----:B------:R-:W-:Y:S01]  /*1f6b0*/  BSSY.RECONVERGENT B8, `(.L_x_544) ;  /* 0x00006f0000087945 */ /* 0x000fe20003800200 */
[----:B------:R-:W-:-:S11]  /*1f6c0*/  ISETP.GE.AND P0, PT, R36, 0x2, PT ;  /* 0x000000022400780c */ /* 0x000fd60003f06270 */
[----:B------:R2:W-:Y:S02]  /*1f6d0*/  STG.E desc[UR4][R48.64+0x1b4], R23 ;  /* 0x0001b41730007986 */ /* 0x0005e4000c101904 */
[----:B------:R-:W-:Y:S05]  /*1f6e0*/  @!P0 BRA `(.L_x_545) ;  /* 0x0000006c00b08947 */ /* 0x000fea0003800000 */
[----:B------:R-:W3:Y:S01]  /*1f6f0*/  LDC R35, c[0x3][RZ] ;  /* 0x00c00000ff237b82 */ /* 0x000ee20000000800 */
[----:B------:R-:W-:Y:S02]  /*1f700*/  VIADD R25, R36, 0xffffffff ;  /* 0xffffffff24197836 */ /* 0x000fe40000000000 */
[C---:B--2---:R-:W-:Y:S02]  /*1f710*/  VIADD R23, R29.reuse, 0xffffffff ;  /* 0xffffffff1d177836 */ /* 0x044fe40000000000 */
[C---:B------:R-:W-:Y:S02]  /*1f720*/  VIADD R22, R29.reuse, 0x270 ;  /* 0x000002701d167836 */ /* 0x040fe40000000000 */
[----:B------:R-:W-:Y:S02]  /*1f730*/  VIADD R42, R29, 0x26f ;  /* 0x0000026f1d2a7836 */ /* 0x000fe40000000000 */
[----:B------:R-:W-:Y:S02]  /*1f740*/  IMAD.MOV.U32 R27, RZ, RZ, 0x2 ;  /* 0x00000002ff1b7424 */ /* 0x000fe400078e00ff */
[----:B---3--:R-:W-:-:S02]  /*1f750*/  IMAD R41, R35, 0xa, RZ ;  /* 0x0000000a23297824 */ /* 0x008fc400078e02ff */
[----:B------:R-:W-:-:S07]  /*1f760*/  IMAD.SHL.U32 R35, R35, 0x2, RZ ;  /* 0x0000000223237824 */ /* 0x000fce00078e00ff */
.L_x_638:
[----:B------:R-:W-:Y:S01]  /*1f770*/  R2UR UR4, R50 ;  /* 0x00000000320472ca */ /* 0x000fe200000e0000 */
[----:B---3--:R-:W-:Y:S01]  /*1f780*/  VIADD R31, R27, 0xfffffffc ;  /* 0xfffffffc1b1f7836 */ /* 0x008fe20000000000 */
[----:B------:R-:W-:Y:S01]  /*1f790*/  R2UR UR5, R51 ;  /* 0x00000000330572ca */ /* 0x000fe200000e0000 */
[----:B------:R-:W-:Y:S01]  /*1f7a0*/  BSSY.RECONVERGENT B7, `(.L_x_546) ;  /* 0x00006d9000077945 */ /* 0x000fe20003800200 */
[----:B------:R-:W-:-:S11]  /*1f7b0*/  ISETP.GE.AND P0, PT, R27, 0x5, PT ;  /* 0x000000051b00780c */ /* 0x000fd60003f06270 */
[----:B------:R2:W-:Y:S02]  /*1f7c0*/  STG.E desc[UR4][R48.64+0x1b0], R31 ;  /* 0x0001b01f30007986 */ /* 0x0005e4000c101904 */
[----:B01--4-:R-:W-:Y:S05]  /*1f7d0*/  @!P0 BRA `(.L_x_547) ;  /* 0x0000006c00548947 */ /* 0x013fea0003800000 */
[----:B------:R-:W-:Y:S01]  /*1f7e0*/  BSSY.RECONVERGENT B6, `(.L_x_548) ;  /* 0x00006d1000067945 */ /* 0x000fe20003800200 */
.L_x_637:
[----:B------:R-:W-:Y:S02]  /*1f7f0*/  R2UR UR4, R50 ;  /* 0x00000000320472ca */ /* 0x000fe400000e0000 */
[----:B------:R-:W-:-:S13]  /*1f800*/  R2UR UR5, R51 ;  /* 0x00000000330572ca */ /* 0x000fda00000e0000 */
[----:B---3--:R-:W3:Y:S01]  /*1f810*/  LDG.E R26, desc[UR4][R48.64+0x1b4] ;  /* 0x0001b404301a7981 */ /* 0x008ee2000c1e1900 */
[----:B------:R-:W-:Y:S02]  /*1f820*/  VIADD R0, R31, 0xffffffff ;  /* 0xffffffff1f007836 */ /* 0x000fe40000000000 */
[----:B---3--:R-:W-:-:S04]  /*1f830*/  IMAD.IADD R26, R23, 0x1, R26 ;  /* 0x00000001171a7824 */ /* 0x008fc800078e021a */
[----:B------:R-:W-:-:S04]  /*1f840*/  IMAD R27, R25, R0, R26 ;  /* 0x00000000191b7224 */ /* 0x000fc800078e021a */
[----:B------:R-:W-:-:S06]  /*1f850*/  IMAD.WIDE R26, R27, 0x8, R14 ;  /* 0x000000081b1a7825 */ /* 0x000fcc00078e020e */
[----:B------:R-:W3:Y:S01]  /*1f860*/  LDG.E.64 R26, desc[UR4][R26.64] ;  /* 0x000000041a1a7981 */ /* 0x000ee2000c1e1b00 */
[----:B------:R-:W-:Y:S01]  /*1f870*/  UMOV UR4, 0xff800000 ;  /* 0xff80000000047882 */ /* 0x000fe20000000000 */
[----:B------:R-:W-:Y:S01]  /*1f880*/  UMOV UR5, 0x41cdcd64 ;  /* 0x41cdcd6400057882 */ /* 0x000fe20000000000 */
[----:B------:R-:W-:Y:S01]  /*1f890*/  BSSY.RECONVERGENT B5, `(.L_x_549) ;  /* 0x00006be000057945 */ /* 0x000fe20003800200 */
[----:B---3--:R-:W-:-:S14]  /*1f8a0*/  DSETP.GEU.AND P0, PT, |R26|, UR4, PT ;  /* 0x000000041a007e2a */ /* 0x008fdc000bf0e200 */
[----:B-1--4-:R-:W-:Y:S05]  /*1f8b0*/  @P0 BRA `(.L_x_550) ;  /* 0x0000006800ec0947 */ /* 0x012fea0003800000 */
        /* <DEDUP_REMOVED lines=14> */
[----:B--2---:R-:W2:Y:S04]  /*1f9a0*/  LDG.E R31, desc[UR8][R48.64+0x1b0] ;  /* 0x0001b008301f7981 */ /* 0x004ea8000c1e1900 */
[----:B------:R-:W4:Y:S04]  /*1f9b0*/  LDG.E R27, desc[UR10][R48.64+0x1b4] ;  /* 0x0001b40a301b7981 */ /* 0x000f28000c1e1900 */
[----:B0-----:R-:W5:Y:S04]  /*1f9c0*/  LDG.E.64 R80, desc[UR4][R44.64+0x28b8] ;  /* 0x0028b8042c507981 */ /* 0x001f68000c1e1b00 */
[----:B---3--:R-:W3:Y:S04]  /*1f9d0*/  LDG.E.64 R32, desc[UR6][R44.64+0x28c0] ;  /* 0x0028c0062c207981 */ /* 0x008ee8000c1e1b00 */
[----:B------:R-:W3:Y:S01]  /*1f9e0*/  LDG.E.64 R82, desc[UR8][R44.64+0x28b0] ;  /* 0x0028b0082c527981 */ /* 0x000ee2000c1e1b00 */
[----:B--2---:R-:W-:-:S02]  /*1f9f0*/  VIADD R0, R31, 0xffffffff ;  /* 0xffffffff1f007836 */ /* 0x004fc40000000000 */
[----:B----4-:R-:W-:-:S04]  /*1fa00*/  IMAD.IADD R26, R22, 0x1, R27 ;  /* 0x00000001161a7824 */ /* 0x010fc800078e021b */
[----:B------:R-:W-:-:S04]  /*1fa10*/  IMAD R89, R25, R0, R26 ;  /* 0x0000000019597224 */ /* 0x000fc800078e021a */
[----:B------:R-:W-:-:S05]  /*1fa20*/  IMAD.WIDE R88, R89, 0x8, R14 ;  /* 0x0000000859587825 */ /* 0x000fca00078e020e */
[----:B------:R-:W2:Y:S01]  /*1fa30*/  LDG.E.64 R94, desc[UR4][R88.64] ;  /* 0x00000004585e7981 */ /* 0x000ea2000c1e1b00 */
[----:B------:R-:W-:-:S03]  /*1fa40*/  IMAD.MOV.U32 R70, RZ, RZ, 0x1 ;  /* 0x00000001ff467424 */ /* 0x000fc600078e00ff */
[----:B--2---:R0:W-:Y:S04]  /*1fa50*/  STG.E.64 desc[UR4][R44.64+0x2910], R94 ;  /* 0x0029105e2c007986 */ /* 0x0041e8000c101b04 */
[----:B-----5:R-:W2:Y:S01]  /*1fa60*/  LDG.E.64 R66, desc[UR6][R88.64+-0x1388] ;  /* 0xffec780658427981 */ /* 0x020ea2000c1e1b00 */
[----:B------:R-:W-:-:S08]  /*1fa70*/  DADD R68, R94, R80 ;  /* 0x000000005e447229 */ /* 0x000fd00000000050 */
[----:B---3--:R-:W-:-:S06]  /*1fa80*/  DADD R68, R68, R32 ;  /* 0x0000000044447229 */ /* 0x008fcc0000000020 */
[----:B------:R-:W3:Y:S02]  /*1fa90*/  MUFU.RCP64H R71, R69 ;  /* 0x0000004500477308 */ /* 0x000ee40000001800 */
[----:B---3--:R-:W-:-:S08]  /*1faa0*/  DFMA R72, -R68, R70, 1 ;  /* 0x3ff000004448742b */ /* 0x008fd00000000146 */
[----:B------:R-:W-:-:S08]  /*1fab0*/  DFMA R72, R72, R72, R72 ;  /* 0x000000484848722b */ /* 0x000fd00000000048 */
[----:B------:R-:W-:-:S08]  /*1fac0*/  DFMA R72, R70, R72, R70 ;  /* 0x000000484648722b */ /* 0x000fd00000000046 */
[----:B------:R-:W-:-:S08]  /*1fad0*/  DFMA R74, -R68, R72, 1 ;  /* 0x3ff00000444a742b */ /* 0x000fd00000000148 */
[----:B------:R-:W-:Y:S01]  /*1fae0*/  DFMA R74, R72, R74, R72 ;  /* 0x0000004a484a722b */ /* 0x000fe20000000048 */
[----:B------:R-:W-:Y:S01]  /*1faf0*/  BSSY.RECONVERGENT B0, `(.L_x_551) ;  /* 0x000000f000007945 */ /* 0x000fe20003800200 */
[----:B--2---:R-:W-:-:S08]  /*1fb00*/  DADD R70, R66, R82 ;  /* 0x0000000042467229 */ /* 0x004fd00000000052 */
        /* <DEDUP_REMOVED lines=8> */
[----:B------:R-:W-:Y:S05]  /*1fb90*/  BMOV.32.CLEAR RZ, B11 ;  /* 0x000000000bff7355 */ /* 0x000fea0000100000 */
[----:B------:R-:W-:-:S07]  /*1fba0*/  MOV R0, 0x1fbc0 ;  /* 0x0001fbc000007802 */ /* 0x000fce0000000f00 */
[----:B01----:R-:W-:Y:S05]  /*1fbb0*/  CALL.REL.NOINC `($__internal_0_$__cuda_sm20_div_rn_f64_full) ;  /* 0x0000043800ac7944 */ /* 0x003fea0003c00000 */
[----:B------:R-:W-:Y:S02]  /*1fbc0*/  IMAD.MOV.U32 R92, RZ, RZ, R74 ;  /* 0x000000ffff5c7224 */ /* 0x000fe400078e004a */
[----:B------:R-:W-:-:S07]  /*1fbd0*/  IMAD.MOV.U32 R93, RZ, RZ, R75 ;  /* 0x000000ffff5d7224 */ /* 0x000fce00078e004b */
.L_x_552:
[----:B------:R-:W-:Y:S05]  /*1fbe0*/  BSYNC.RECONVERGENT B0 ;  /* 0x0000000000007941 */ /* 0x000fea0003800200 */
.L_x_551:
[C---:B------:R-:W-:Y:S02]  /*1fbf0*/  R2UR UR4, R50.reuse ;  /* 0x00000000320472ca */ /* 0x040fe400000e0000 */
[C---:B------:R-:W-:Y:S02]  /*1fc00*/  R2UR UR5, R51.reuse ;  /* 0x00000000330572ca */ /* 0x040fe400000e0000 */
[----:B------:R-:W-:Y:S02]  /*1fc10*/  R2UR UR6, R50 ;  /* 0x00000000320672ca */ /* 0x000fe400000e0000 */
[----:B------:R-:W-:-:S09]  /*1fc20*/  R2UR UR7, R51 ;  /* 0x00000000330772ca */ /* 0x000fd200000e0000 */
[----:B------:R2:W-:Y:S04]  /*1fc30*/  STG.E.64 desc[UR4][R44.64+0x2900], R92 ;  /* 0x0029005c2c007986 */ /* 0x0005e8000c101b04 */
[----:B0-----:R-:W3:Y:S01]  /*1fc40*/  LDG.E.64 R66, desc[UR6][R88.64+-0x1388] ;  /* 0xffec780658427981 */ /* 0x001ee2000c1e1b00 */
[----:B------:R-:W-:Y:S01]  /*1fc50*/  IMAD.MOV.U32 R68, RZ, RZ, -0x800000 ;  /* 0xff800000ff447424 */ /* 0x000fe200078e00ff */
[----:B------:R-:W-:Y:S01]  /*1fc60*/  BSSY.RECONVERGENT B0, `(.L_x_553) ;  /* 0x0000083000007945 */ /* 0x000fe20003800200 */
[----:B------:R-:W-:-:S06]  /*1fc70*/  IMAD.MOV.U32 R69, RZ, RZ, 0x41cdcd64 ;  /* 0x41cdcd64ff457424 */ /* 0x000fcc00078e00ff */
[----:B---3--:R-:W-:-:S14]  /*1fc80*/  DSETP.GEU.AND P0, PT, |R66|, R68, PT ;  /* 0x000000444200722a */ /* 0x008fdc0003f0e200 */
[----:B--2---:R-:W-:Y:S05]  /*1fc90*/  @P0 BRA `(.L_x_554) ;  /* 0x0000000400d80947 */ /* 0x004fea0003800000 */
[----:B------:R-:W-:Y:S01]  /*1fca0*/  ISETP.GE.AND P1, PT, R31, R27, PT ;  /* 0x0000001b1f00720c */ /* 0x000fe20003f26270 */
[----:B------:R-:W-:Y:S01]  /*1fcb0*/  BSSY.RECONVERGENT B1, `(.L_x_555) ;  /* 0x000002f000017945 */ /* 0x000fe20003800200 */
[----:B------:R-:W-:Y:S02]  /*1fcc0*/  IMAD R26, R25, R31, R42 ;  /* 0x0000001f191a7224 */ /* 0x000fe400078e022a */
[----:B------:R-:W-:Y:S02]  /*1fcd0*/  IMAD.MOV.U32 R66, RZ, RZ, 0x0 ;  /* 0x00000000ff427424 */ /* 0x000fe400078e00ff */
[----:B------:R-:W-:-:S07]  /*1fce0*/  IMAD.MOV.U32 R67, RZ, RZ, -0x40100000 ;  /* 0xbff00000ff437424 */ /* 0x000fce00078e00ff */
[----:B------:R-:W-:Y:S01]  /*1fcf0*/  @P1 R2UR UR4, R50 ;  /* 0x00000000320412ca */ /* 0x000fe200000e0000 */
[----:B------:R-:W-:Y:S01]  /*1fd00*/  @P1 IMAD.MOV.U32 R70, RZ, RZ, 0x0 ;  /* 0x00000000ff461424 */ /* 0x000fe200078e00ff */
[----:B------:R-:W-:Y:S01]  /*1fd10*/  @P1 R2UR UR5, R51 ;  /* 0x00000000330512ca */ /* 0x000fe200000e0000 */
[----:B------:R-:W-:-:S12]  /*1fd20*/  @P1 IMAD.MOV.U32 R71, RZ, RZ, -0x40100000 ;  /* 0xbff00000ff471424 */ /* 0x000fd800078e00ff */
[----:B------:R0:W-:Y:S01]  /*1fd30*/  @P1 STG.E.64 desc[UR4][R44.64+0x2990], R70 ;  /* 0x002990462c001986 */ /* 0x0001e2000c101b04 */
[----:B------:R-:W-:Y:S05]  /*1fd40*/  @P1 BRA `(.L_x_556) ;  /* 0x0000000000941947 */ /* 0x000fea0003800000 */
[----:B------:R-:W-:-:S04]  /*1fd50*/  ISETP.NE.AND P0, PT, R27, R21, PT ;  /* 0x000000151b00720c */ /* 0x000fc80003f05270 */
[----:B------:R-:W-:-:S13]  /*1fd60*/  ISETP.NE.AND P0, PT, R31, R36, P0 ;  /* 0x000000241f00720c */ /* 0x000fda0000705270 */
[----:B------:R-:W-:Y:S01]  /*1fd70*/  @!P0 R2UR UR4, R50 ;  /* 0x00000000320482ca */ /* 0x000fe200000e0000 */
[----:B0-----:R-:W-:Y:S01]  /*1fd80*/  @!P0 IMAD.MOV.U32 R70, RZ, RZ, 0x0 ;  /* 0x00000000ff468424 */ /* 0x001fe200078e00ff */
[----:B------:R-:W-:Y:S01]  /*1fd90*/  @!P0 R2UR UR5, R51 ;  /* 0x00000000330582ca */ /* 0x000fe200000e0000 */
[----:B------:R-:W-:-:S12]  /*1fda0*/  @!P0 IMAD.MOV.U32 R71, RZ, RZ, -0x40100000 ;  /* 0xbff00000ff478424 */ /* 0x000fd800078e00ff */
[----:B------:R2:W-:Y:S01]  /*1fdb0*/  @!P0 STG.E.64 desc[UR4][R44.64+0x2990], R70 ;  /* 0x002990462c008986 */ /* 0x0005e2000c101b04 */
[----:B------:R-:W-:Y:S05]  /*1fdc0*/  @!P0 BRA `(.L_x_556) ;  /* 0x0000000000748947 */ /* 0x000fea0003800000 */
[-C--:B------:R-:W-:Y:S02]  /*1fdd0*/  ISETP.GT.AND P0, PT, R31, R36.reuse, PT ;  /* 0x000000241f00720c */ /* 0x080fe40003f04270 */
[----:B------:R-:W-:Y:S02]  /*1fde0*/  R2UR UR4, R50 ;  /* 0x00000000320472ca */ /* 0x000fe400000e0000 */
[C---:B------:R-:W-:Y:S02]  /*1fdf0*/  SEL R0, R36.reuse, RZ, P0 ;  /* 0x000000ff24007207 */ /* 0x040fe40000000000 */
[----:B------:R-:W-:Y:S02]  /*1fe00*/  ISETP.GT.AND P0, PT, R27, R36, PT ;  /* 0x000000241b00720c */ /* 0x000fe40003f04270 */
[----:B------:R-:W-:Y:S01]  /*1fe10*/  R2UR UR5, R51 ;  /* 0x00000000330572ca */ /* 0x000fe200000e0000 */
[----:B------:R-:W-:Y:S01]  /*1fe20*/  IMAD.IADD R37, R31, 0x1, -R0 ;  /* 0x000000011f257824 */ /* 0x000fe200078e0a00 */
[----:B------:R-:W-:-:S02]  /*1fe30*/  SEL R0, R36, RZ, P0 ;  /* 0x000000ff24007207 */ /* 0x000fc40000000000 */
[C---:B------:R-:W-:Y:S02]  /*1fe40*/  R2UR UR6, R50.reuse ;  /* 0x00000000320672ca */ /* 0x040fe400000e0000 */
[----:B------:R-:W-:Y:S01]  /*1fe50*/  IADD3 R72, P0, PT, R37, R46, RZ ;  /* 0x0000002e25487210 */ /* 0x000fe20007f1e0ff */
[----:B------:R-:W-:Y:S01]  /*1fe60*/  IMAD.IADD R43, R27, 0x1, -R0 ;  /* 0x000000011b2b7824 */ /* 0x000fe200078e0a00 */
[----:B------:R-:W-:Y:S02]  /*1fe70*/  R2UR UR7, R51 ;  /* 0x00000000330772ca */ /* 0x000fe400000e0000 */
[----:B------:R-:W-:Y:S02]  /*1fe80*/  LEA.HI.X.SX32 R73, R37, R47, 0x1, P0 ;  /* 0x0000002f25497211 */ /* 0x000fe400000f0eff */
[C---:B------:R-:W-:Y:S02]  /*1fe90*/  R2UR UR8, R50.reuse ;  /* 0x00000000320872ca */ /* 0x040fe400000e0000 */
[----:B------:R-:W-:Y:S01]  /*1fea0*/  R2UR UR9, R51 ;  /* 0x00000000330972ca */ /* 0x000fe200000e0000 */
[----:B------:R-:W3:Y:S01]  /*1feb0*/  LDG.E.S8 R0, desc[UR4][R72.64] ;  /* 0x0000000448007981 */ /* 0x000ee2000c1e1300 */
[----:B------:R-:W-:-:S02]  /*1fec0*/  R2UR UR10, R50 ;  /* 0x00000000320a72ca */ /* 0x000fc400000e0000 */
[----:B------:R-:W-:Y:S02]  /*1fed0*/  R2UR UR11, R51 ;  /* 0x00000000330b72ca */ /* 0x000fe400000e0000 */
[C---:B--2---:R-:W-:Y:S01]  /*1fee0*/  IADD3 R70, P0, PT, R43.reuse, R46, RZ ;  /* 0x0000002e2b467210 */ /* 0x044fe20007f1e0ff */
[----:B------:R-:W2:Y:S03]  /*1fef0*/  LDG.E.S8 R37, desc[UR6][R72.64+0x1] ;  /* 0x0000010648257981 */ /* 0x000ea6000c1e1300 */
[----:B------:R-:W-:-:S05]  /*1ff00*/  LEA.HI.X.SX32 R71, R43, R47, 0x1, P0 ;  /* 0x0000002f2b477211 */ /* 0x000fca00000f0eff */
[----:B------:R-:W4:Y:S04]  /*1ff10*/  LDG.E.S8 R43, desc[UR8][R70.64+0x1b] ;  /* 0x00001b08462b7981 */ /* 0x000f28000c1e1300 */
[----:B------:R-:W5:Y:S01]  /*1ff20*/  LDG.E.S8 R67, desc[UR10][R70.64+0x1a] ;  /* 0x00001a0a46437981 */ /* 0x000f62000c1e1300 */
[----:B---3--:R-:W-:-:S04]  /*1ff30*/  IMAD R0, R0, 0x7d, RZ ;  /* 0x0000007d00007824 */ /* 0x008fc800078e02ff */
[----:B--2---:R-:W-:-:S04]  /*1ff40*/  IMAD R0, R37, 0x19, R0 ;  /* 0x0000001925007824 */ /* 0x004fc800078e0200 */
[----:B----4-:R-:W-:-:S04]  /*1ff50*/  IMAD R0, R43, 0x5, R0 ;  /* 0x000000052b007824 */ /* 0x010fc800078e0200 */
[----:B-----5:R-:W-:-:S04]  /*1ff60*/  IMAD.IADD R0, R0, 0x1, R67 ;  /* 0x0000000100007824 */ /* 0x020fc800078e0243 */
[----:B------:R-:W-:-:S06]  /*1ff70*/  IMAD.SHL.U32 R66, R0, 0x8, RZ ;  /* 0x0000000800427824 */ /* 0x000fcc00078e00ff */
[----:B------:R-:W0:Y:S02]  /*1ff80*/  LDC.64 R66, c[0x3][R66+0x448] ;  /* 0x00c1120042427b82 */ /* 0x000e240000000a00 */
[----:B0-----:R3:W-:Y:S02]  /*1ff90*/  STG.E.64 desc[UR4][R44.64+0x2990], R66 ;  /* 0x002990422c007986 */ /* 0x0017e4000c101b04 */
.L_x_556:
[----:B------:R-:W-:Y:S05]  /*1ffa0*/  BSYNC.RECONVERGENT B1 ;  /* 0x0000000000017941 */ /* 0x000fea0003800200 */
.L_x_555:
[----:B------:R-:W-:Y:S01]  /*1ffb0*/  R2UR UR4, R50 ;  /* 0x00000000320472ca */ /* 0x000fe200000e0000 */
[----:B0-2---:R-:W-:Y:S01]  /*1ffc0*/  IMAD.IADD R71, R27, 0x1, R26 ;  /* 0x000000011b477824 */ /* 0x005fe200078e021a */
[----:B------:R-:W-:-:S03]  /*1ffd0*/  R2UR UR5, R51 ;  /* 0x00000000330572ca */ /* 0x000fc600000e0000 */
[----:B------:R-:W-:-:S10]  /*1ffe0*/  IMAD.WIDE R70, R71, 0x8, R14 ;  /* 0x0000000847467825 */ /* 0x000fd400078e020e */
[----:B------:R-:W2:Y:S01]  /*1fff0*/  LDG.E.64 R90, desc[UR4][R70.64] ;  /* 0x00000004465a7981 */ /* 0x000ea2000c1e1b00 */
[----:B------:R-:W-:Y:S01]  /*20000*/  @P1 R2UR UR6, R50 ;  /* 0x00000000320612ca */ /* 0x000fe200000e0000 */
[----:B------:R-:W-:Y:S01]  /*20010*/  BSSY.RECONVERGENT B1, `(.L_x_557) ;  /* 0x0000039000017945 */ /* 0x000fe20003800200 */
[----:B------:R-:W-:Y:S01]  /*20020*/  @P1 R2UR UR7, R51 ;  /* 0x00000000330712ca */ /* 0x000fe200000e0000 */
[----:B------:R-:W-:Y:S02]  /*20030*/  IMAD.MOV.U32 R72, RZ, RZ, 0x0 ;  /* 0x00000000ff487424 */ /* 0x000fe400078e00ff */
[----:B------:R-:W-:Y:S01]  /*20040*/  IMAD.MOV.U32 R73, RZ, RZ, 0x7ff00000 ;  /* 0x7ff00000ff497424 */ /* 0x000fe200078e00ff */
[----:B--2---:R-:W-:Y:S01]  /*20050*/  DADD R90, R90, R66 ;  /* 0x000000005a5a7229 */ /* 0x004fe20000000042 */
[----:B---3--:R-:W-:Y:S02]  /*20060*/  @P1 IMAD.MOV.U32 R66, RZ, RZ, 0x0 ;  /* 0x00000000ff421424 */ /* 0x008fe400078e00ff */
[----:B------:R-:W-:-:S04]  /*20070*/  @P1 IMAD.MOV.U32 R67, RZ, RZ, 0x7ff00000 ;  /* 0x7ff00000ff431424 */ /* 0x000fc800078e00ff */
[----:B------:R0:W-:Y:S04]  /*20080*/  STG.E.64 desc[UR4][R44.64+0x2918], R90 ;  /* 0x0029185a2c007986 */ /* 0x0001e8000c101b04 */
[----:B------:R0:W-:Y:S01]  /*20090*/  @P1 STG.E.64 desc[UR6][R44.64+0x2990], R66 ;  /* 0x002990422c001986 */ /* 0x0001e2000c101b06 */
[----:B------:R-:W-:Y:S05]  /*200a0*/  @P1 BRA `(.L_x_558) ;  /* 0x0000000000bc1947 */ /* 0x000fea0003800000 */
[----:B------:R-:W-:-:S04]  /*200b0*/  ISETP.NE.AND P0, PT, R27, R21, PT ;  /* 0x000000151b00720c */ /* 0x000fc80003f05270 */
[----:B------:R-:W-:-:S13]  /*200c0*/  ISETP.NE.AND P0, PT, R31, R36, P0 ;  /* 0x000000241f00720c */ /* 0x000fda0000705270 */
[----:B------:R-:W-:Y:S01]  /*200d0*/  @!P0 R2UR UR4, R50 ;  /* 0x00000000320482ca */ /* 0x000fe200000e0000 */
[----:B0-----:R-:W-:Y:S01]  /*200e0*/  @!P0 IMAD.MOV.U32 R66, RZ, RZ, 0x0 ;  /* 0x00000000ff428424 */ /* 0x001fe200078e00ff */
[----:B------:R-:W-:Y:S01]  /*200f0*/  @!P0 R2UR UR5, R51 ;  /* 0x00000000330582ca */ /* 0x000fe200000e0000 */
[----:B------:R-:W-:-:S12]  /*20100*/  @!P0 IMAD.MOV.U32 R67, RZ, RZ, 0x7ff00000 ;  /* 0x7ff00000ff438424 */ /* 0x000fd800078e00ff */
        /* <DEDUP_REMOVED lines=19> */
[C---:B------:R-:W-:Y:S01]  /*20240*/  IADD3 R30, P0, PT, R37.reuse, R46, RZ ;  /* 0x0000002e251e7210 */ /* 0x040fe20007f1e0ff */
[----:B------:R-:W4:Y:S03]  /*20250*/  LDG.E.S8 R0, desc[UR4][R26.64] ;  /* 0x000000041a007981 */ /* 0x000f26000c1e1300 */
[----:B------:R-:W-:-:S05]  /*20260*/  LEA.HI.X.SX32 R31, R37, R47, 0x1, P0 ;  /* 0x0000002f251f7211 */ /* 0x000fca00000f0eff */
[----:B------:R-:W5:Y:S04]  /*20270*/  LDG.E.S8 R34, desc[UR8][R30.64+0x1b] ;  /* 0x00001b081e227981 */ /* 0x000f68000c1e1300 */
[----:B------:R-:W2:Y:S01]  /*20280*/  LDG.E.S8 R40, desc[UR10][R30.64+0x1a] ;  /* 0x00001a0a1e287981 */ /* 0x000ea2000c1e1300 */
[----:B---3--:R-:W-:-:S04]  /*20290*/  IMAD R37, R28, 0x19, RZ ;  /* 0x000000191c257824 */ /* 0x008fc800078e02ff */
[----:B----4-:R-:W-:-:S04]  /*202a0*/  IMAD R37, R0, 0x7d, R37 ;  /* 0x0000007d00257824 */ /* 0x010fc800078e0225 */
[----:B-----5:R-:W-:-:S04]  /*202b0*/  IMAD R37, R34, 0x5, R37 ;  /* 0x0000000522257824 */ /* 0x020fc800078e0225 */
[----:B--2---:R-:W-:-:S04]  /*202c0*/  IMAD.IADD R37, R40, 0x1, R37 ;  /* 0x0000000128257824 */ /* 0x004fc800078e0225 */
[----:B------:R-:W-:-:S06]  /*202d0*/  IMAD.SHL.U32 R66, R37, 0x8, RZ ;  /* 0x0000000825427824 */ /* 0x000fcc00078e00ff */
[----:B------:R-:W0:Y:S02]  /*202e0*/  LDC.64 R66, c[0x3][R66+0x17d0] ;  /* 0x00c5f40042427b82 */ /* 0x000e240000000a00 */
[----:B0-----:R-:W-:-:S14]  /*202f0*/  DSETP.GEU.AND P0, PT, |R66|, R68, PT ;  /* 0x000000444200722a */ /* 0x001fdc0003f0e200 */
[C---:B------:R-:W-:Y:S02]  /*20300*/  @!P0 R2UR UR4, R50.reuse ;  /* 0x00000000320482ca */ /* 0x040fe400000e0000 */
[C---:B------:R-:W-:Y:S02]  /*20310*/  @!P0 R2UR UR5, R51.reuse ;  /* 0x00000000330582ca */ /* 0x040fe400000e0000 */
[----:B------:R-:W-:Y:S02]  /*20320*/  @P0 R2UR UR6, R50 ;  /* 0x00000000320602ca */ /* 0x000fe400000e0000 */
[----:B------:R-:W-:Y:S01]  /*20330*/  @P0 R2UR UR7, R51 ;  /* 0x00000000330702ca */ /* 0x000fe200000e0000 */
[----:B------:R-:W-:Y:S02]  /*20340*/  @P0 IMAD.MOV.U32 R26, RZ, RZ, 0x0 ;  /* 0x00000000ff1a0424 */ /* 0x000fe400078e00ff */
[----:B------:R-:W-:-:S06]  /*20350*/  @P0 IMAD.MOV.U32 R27, RZ, RZ, 0x7ff00000 ;  /* 0x7ff00000ff1b0424 */ /* 0x000fcc00078e00ff */
[----:B------:R3:W-:Y:S04]  /*20360*/  @!P0 STG.E.64 desc[UR4][R44.64+0x2990], R66 ;  /* 0x002990422c008986 */ /* 0x0007e8000c101b04 */
[----:B------:R3:W-:Y:S01]  /*20370*/  @P0 STG.E.64 desc[UR6][R44.64+0x2990], R26 ;  /* 0x0029901a2c000986 */ /* 0x0007e2000c101b06 */
[----:B------:R-:W-:Y:S02]  /*20380*/  @!P0 IMAD.MOV.U32 R72, RZ, RZ, R66 ;  /* 0x000000ffff488224 */ /* 0x000fe400078e0042 */
[----:B------:R-:W-:-:S07]  /*20390*/  @!P0 IMAD.MOV.U32 R73, RZ, RZ, R67 ;  /* 0x000000ffff498224 */ /* 0x000fce00078e0043 */
.L_x_558:
[----:B------:R-:W-:Y:S05]  /*203a0*/  BSYNC.RECONVERGENT B1 ;  /* 0x0000000000017941 */ /* 0x000fea0003800200 */
.L_x_557:
[----:B------:R-:W-:Y:S02]  /*203b0*/  R2UR UR4, R50 ;  /* 0x00000000320472ca */ /* 0x000fe400000e0000 */
[----:B------:R-:W-:-:S13]  /*203c0*/  R2UR UR5, R51 ;  /* 0x00000000330572ca */ /* 0x000fda00000e0000 */
[----:B------:R-:W4:Y:S02]  /*203d0*/  LDG.E.64 R70, desc[UR4][R70.64+-0x1388] ;  /* 0xffec780446467981 */ /* 0x000f24000c1e1b00 */
[----:B----4-:R-:W-:Y:S01]  /*203e0*/  DADD R72, R70, R72 ;  /* 0x0000000046487229 */ /* 0x010fe20000000048 */
[----:B------:R-:W-:Y:S10]  /*203f0*/  BRA `(.L_x_559) ;  /* 0x0000000000247947 */ /* 0x000ff40003800000 */
.L_x_554:
[----:B------:R-:W-:Y:S01]  /*20400*/  R2UR UR4, R50 ;  /* 0x00000000320472ca */ /* 0x000fe200000e0000 */
[----:B------:R-:W-:Y:S01]  /*20410*/  IMAD.MOV.U32 R26, RZ, RZ, 0x0 ;  /* 0x00000000ff1a7424 */ /* 0x000fe200078e00ff */
[----:B------:R-:W-:Y:S01]  /*20420*/  R2UR UR5, R51 ;  /* 0x00000000330572ca */ /* 0x000fe200000e0000 */
[----:B------:R-:W-:Y:S02]  /*20430*/  IMAD.MOV.U32 R27, RZ, RZ, -0x40100000 ;  /* 0xbff00000ff1b7424 */ /* 0x000fe400078e00ff */
[----:B------:R-:W-:Y:S02]  /*20440*/  IMAD.MOV.U32 R72, RZ, RZ, 0x0 ;  /* 0x00000000ff487424 */ /* 0x000fe400078e00ff */
[----:B------:R-:W-:Y:S02]  /*20450*/  IMAD.MOV.U32 R73, RZ, RZ, 0x7ff00000 ;  /* 0x7ff00000ff497424 */ /* 0x000fe400078e00ff */
[----:B------:R-:W-:Y:S02]  /*20460*/  IMAD.MOV.U32 R90, RZ, RZ, 0x0 ;  /* 0x00000000ff5a7424 */ /* 0x000fe400078e00ff */
[----:B------:R-:W-:-:S04]  /*20470*/  IMAD.MOV.U32 R91, RZ, RZ, -0x40100000 ;  /* 0xbff00000ff5b7424 */ /* 0x000fc800078e00ff */
[----:B------:R4:W-:Y:S03]  /*20480*/  STG.E.64 desc[UR4][R44.64+0x2918], R26 ;  /* 0x0029181a2c007986 */ /* 0x0009e6000c101b04 */
.L_x_559:
[----:B------:R-:W-:Y:S05]  /*20490*/  BSYNC.RECONVERGENT B0 ;  /* 0x0000000000007941 */ /* 0x000fea0003800200 */
.L_x_553:
[----:B------:R-:W-:Y:S01]  /*204a0*/  DADD R68, R80, R90 ;  /* 0x0000000050447229 */ /* 0x000fe2000000005a */
[----:B------:R-:W-:Y:S01]  /*204b0*/  IMAD.MOV.U32 R30, RZ, RZ, 0x1 ;  /* 0x00000001ff1e7424 */ /* 0x000fe200078e00ff */
[----:B------:R-:W-:Y:S01]  /*204c0*/  DADD R70, R82, R72 ;  /* 0x0000000052467229 */ /* 0x000fe20000000048 */
[----:B------:R-:W-:Y:S01]  /*204d0*/  R2UR UR4, R50 ;  /* 0x00000000320472ca */ /* 0x000fe200000e0000 */
[----:B------:R-:W-:Y:S01]  /*204e0*/  BSSY.RECONVERGENT B0, `(.L_x_560) ;  /* 0x0000014000007945 */ /* 0x000fe20003800200 */
[----:B------:R-:W-:-:S03]  /*204f0*/  R2UR UR5, R51 ;  /* 0x00000000330572ca */ /* 0x000fc600000e0000 */
[----:B------:R-:W-:-:S04]  /*20500*/  DADD R68, R32, R68 ;  /* 0x0000000020447229 */ /* 0x000fc80000000044 */
[----:B------:R-:W-:Y:S02]  /*20510*/  FSETP.GEU.AND P1, PT, |R71|, 6.5827683646048100446e-37, PT ;  /* 0x036000004700780b */ /* 0x000fe40003f2e200 */
[----:B------:R-:W3:Y:S04]  /*20520*/  MUFU.RCP64H R31, R69 ;  /* 0x00000045001f7308 */ /* 0x000ee80000001800 */
[----:B------:R0:W-:Y:S01]  /*20530*/  STG.E.64 desc[UR4][R44.64+0x2928], R72 ;  /* 0x002928482c007986 */ /* 0x0001e2000c101b04 */
[----:B---34-:R-:W-:-:S08]  /*20540*/  DFMA R26, -R68, R30, 1 ;  /* 0x3ff00000441a742b */ /* 0x018fd0000000011e */
        /* <DEDUP_REMOVED lines=10> */
[----:B------:R-:W-:Y:S05]  /*205f0*/  BMOV.32.CLEAR RZ, B11 ;  /* 0x000000000bff7355 */ /* 0x000fea0000100000 */
[----:B------:R-:W-:-:S07]  /*20600*/  MOV R0, 0x20620 ;  /* 0x0002062000007802 */ /* 0x000fce0000000f00 */
[----:B-12---:R-:W-:Y:S05]  /*20610*/  CALL.REL.NOINC `($__internal_0_$__cuda_sm20_div_rn_f64_full) ;  /* 0x0000043000147944 */ /* 0x006fea0003c00000 */
.L_x_561:
[----:B------:R-:W-:Y:S05]  /*20620*/  BSYNC.RECONVERGENT B0 ;  /* 0x0000000000007941 */ /* 0x000fea0003800200 */
.L_x_560:
[----:B------:R-:W-:Y:S01]  /*20630*/  DSETP.GEU.AND P0, PT, R90, -2500, PT ;  /* 0xc0a388005a00742a */ /* 0x000fe20003f0e000 */
[----:B------:R-:W-:Y:S01]  /*20640*/  R2UR UR4, R50 ;  /* 0x00000000320472ca */ /* 0x000fe200000e0000 */
[----:B------:R-:W-:Y:S01]  /*20650*/  DSETP.GEU.AND P1, PT, R94, -2500, PT ;  /* 0xc0a388005e00742a */ /* 0x000fe20003f2e000 */
[----:B------:R-:W-:Y:S01]  /*20660*/  R2UR UR5, R51 ;  /* 0x00000000330572ca */ /* 0x000fe200000e0000 */
[----:B------:R-:W-:-:S10]  /*20670*/  DSETP.GT.AND P2, PT, R74, R92, PT ;  /* 0x0000005c4a00722a */ /* 0x000fd40003f44000 */
[C---:B------:R-:W-:Y:S01]  /*20680*/  @!P0 R2UR UR6, R50.reuse ;  /* 0x00000000320682ca */ /* 0x040fe200000e0000 */
[----:B------:R-:W-:Y:S01]  /*20690*/  @!P0 IMAD.MOV.U32 R30, RZ, RZ, 0x0 ;  /* 0x00000000ff1e8424 */ /* 0x000fe200078e00ff */
[C---:B------:R-:W-:Y:S01]  /*206a0*/  @!P0 R2UR UR7, R51.reuse ;  /* 0x00000000330782ca */ /* 0x040fe200000e0000 */
[----:B------:R-:W-:Y:S01]  /*206b0*/  @!P0 IMAD.MOV.U32 R31, RZ, RZ, -0x3f56d000 ;  /* 0xc0a93000ff1f8424 */ /* 0x000fe200078e00ff */
        /* <DEDUP_REMOVED lines=8> */
[----:B------:R-:W-:Y:S01]  /*20740*/  @!P1 R2UR UR12, R50 ;  /* 0x00000000320c92ca */ /* 0x000fe200000e0000 */
[----:B------:R-:W-:Y:S01]  /*20750*/  STG.E.64 desc[UR4][R44.64+0x2908], R74 ;  /* 0x0029084a2c007986 */ /* 0x000fe2000c101b04 */
[----:B------:R-:W-:-:S02]  /*20760*/  @!P1 R2UR UR13, R51 ;  /* 0x00000000330d92ca */ /* 0x000fc400000e0000 */
[C---:B------:R-:W-:Y:S01]  /*20770*/  @P2 R2UR UR14, R50.reuse ;  /* 0x00000000320e22ca */ /* 0x040fe200000e0000 */
[----:B------:R-:W-:Y:S01]  /*20780*/  @!P0 STG.E.64 desc[UR6][R44.64+0x2918], R30 ;  /* 0x0029181e2c008986 */ /* 0x000fe2000c101b06 */
[C---:B------:R-:W-:Y:S02]  /*20790*/  @P2 R2UR UR15, R51.reuse ;  /* 0x00000000330f22ca */ /* 0x040fe400000e0000 */
[----:B------:R-:W-:Y:S01]  /*207a0*/  @P2 R2UR UR16, R50 ;  /* 0x00000000321022ca */ /* 0x000fe200000e0000 */
[----:B------:R0:W-:Y:S01]  /*207b0*/  @!P1 STG.E.64 desc[UR10][R44.64+0x2910], R32 ;  /* 0x002910202c009986 */ /* 0x0001e2000c101b0a */
[----:B------:R-:W-:-:S03]  /*207c0*/  @P2 R2UR UR17, R51 ;  /* 0x00000000331122ca */ /* 0x000fc600000e0000 */
[----:B------:R3:W-:Y:S04]  /*207d0*/  @!P0 STG.E.64 desc[UR8][R44.64+0x2928], RZ ;  /* 0x002928ff2c008986 */ /* 0x0007e8000c101b08 */
[----:B------:R3:W-:Y:S04]  /*207e0*/  @!P1 STG.E.64 desc[UR12][R44.64+0x2920], RZ ;  /* 0x002920ff2c009986 */ /* 0x0007e8000c101b0c */
[----:B------:R3:W-:Y:S04]  /*207f0*/  @P2 STG.E.64 desc[UR14][R88.64], R90 ;  /* 0x0000005a58002986 */ /* 0x0007e8000c101b0e */
[----:B------:R-:W4:Y:S01]  /*20800*/  @P2 LDG.E.64 R26, desc[UR16][R44.64+0x2928] ;  /* 0x002928102c1a2981 */ /* 0x000f22000c1e1b00 */
[C---:B------:R-:W-:Y:S01]  /*20810*/  @!P2 R2UR UR4, R50.reuse ;  /* 0x000000003204a2ca */ /* 0x040fe200000e0000 */
[----:B------:R-:W-:Y:S01]  /*20820*/  @!P1 IMAD.MOV.U32 R94, RZ, RZ, 0x0 ;  /* 0x00000000ff5e9424 */ /* 0x000fe200078e00ff */
[----:B------:R-:W-:Y:S01]  /*20830*/  @!P2 R2UR UR5, R51 ;  /* 0x000000003305a2ca */ /* 0x000fe200000e0000 */
[----:B------:R-:W-:Y:S01]  /*20840*/  @!P1 IMAD.MOV.U32 R95, RZ, RZ, -0x3f56d000 ;  /* 0xc0a93000ff5f9424 */ /* 0x000fe200078e00ff */
[----:B------:R-:W-:-:S02]  /*20850*/  @!P2 R2UR UR6, R50 ;  /* 0x000000003206a2ca */ /* 0x000fc400000e0000 */
[----:B------:R-:W-:-:S09]  /*20860*/  @!P2 R2UR UR7, R51 ;  /* 0x000000003307a2ca */ /* 0x000fd200000e0000 */
[----:B------:R3:W-:Y:S04]  /*20870*/  @!P2 STG.E.64 desc[UR4][R88.64], R94 ;  /* 0x0000005e5800a986 */ /* 0x0007e8000c101b04 */
[----:B------:R-:W4:Y:S01]  /*20880*/  @!P2 LDG.E.64 R26, desc[UR6][R44.64+0x2920] ;  /* 0x002920062c1aa981 */ /* 0x000f22000c1e1b00 */
[C---:B------:R-:W-:Y:S02]  /*20890*/  R2UR UR4, R50.reuse ;  /* 0x00000000320472ca */ /* 0x040fe400000e0000 */
[C---:B------:R-:W-:Y:S02]  /*208a0*/  R2UR UR5, R51.reuse ;  /* 0x00000000330572ca */ /* 0x040fe400000e0000 */
[----:B------:R-:W-:Y:S02]  /*208b0*/  R2UR UR6, R50 ;  /* 0x00000000320672ca */ /* 0x000fe400000e0000 */
[----:B------:R-:W-:-:S02]  /*208c0*/  R2UR UR7, R51 ;  /* 0x00000000330772ca */ /* 0x000fc400000e0000 */
[----:B------:R-:W-:Y:S02]  /*208d0*/  R2UR UR8, R50 ;  /* 0x00000000320872ca */ /* 0x000fe400000e0000 */
[----:B------:R-:W-:-:S05]  /*208e0*/  R2UR UR9, R51 ;  /* 0x00000000330972ca */ /* 0x000fca00000e0000 */
[----:B----4-:R3:W-:Y:S04]  /*208f0*/  STG.E.64 desc[UR4][R88.64+-0x1388], R26 ;  /* 0xffec781a58007986 */ /* 0x0107e8000c101b04 */
[----:B------:R-:W4:Y:S04]  /*20900*/  LDG.E R34, desc[UR6][R48.64+0x1b0] ;  /* 0x0001b00630227981 */ /* 0x000f28000c1e1900 */
[----:B0-----:R-:W4:Y:S01]  /*20910*/  LDG.E R33, desc[UR8][R48.64+0x1b4] ;  /* 0x0001b40830217981 */ /* 0x001f22000c1e1900 */
[----:B------:R-:W-:Y:S01]  /*20920*/  BSSY.RECONVERGENT B4, `(.L_x_562) ;  /* 0x0000300000047945 */ /* 0x000fe20003800200 */
[----:B----4-:R-:W-:-:S04]  /*20930*/  IMAD.IADD R30, R33, 0x1, -R34 ;  /* 0x00000001211e7824 */ /* 0x010fc800078e0a22 */
[C---:B------:R-:W-:Y:S01]  /*20940*/  VIADD R31, R30.reuse, 0xfffffffd ;  /* 0xfffffffd1e1f7836 */ /* 0x040fe20000000000 */
[----:B------:R-:W-:-:S04]  /*20950*/  ISETP.GE.AND P0, PT, R30, 0x7, PT ;  /* 0x000000071e00780c */ /* 0x000fc80003f06270 */
[----:B------:R3:W-:Y:S09]  /*20960*/  STG.E desc[UR4][R48.64+0x1a0], R31 ;  /* 0x0001a01f30007986 */ /* 0x0007f2000c101904 */
[----:B------:R-:W-:Y:S05]  /*20970*/  @!P0 BRA `(.L_x_563) ;  /* 0x0000002c00e88947 */ /* 0x000fea0003800000 */
[C---:B------:R-:W-:Y:S01]  /*20980*/  VIADD R0, R34.reuse, 0xffffffff ;  /* 0xffffffff22007836 */ /* 0x040fe20000000000 */
[CC--:B---3--:R-:W-:Y:S01]  /*20990*/  IADD3 R94, P0, PT, R34.reuse, R46.reuse, RZ ;  /* 0x0000002e225e7210 */ /* 0x0c8fe20007f1e0ff */
[----:B------:R-:W-:Y:S01]  /*209a0*/  IMAD.IADD R26, R23, 0x1, R33 ;  /* 0x00000001171a7824 */ /* 0x000fe200078e0221 */
[----:B------:R-:W-:Y:S01]  /*209b0*/  IADD3 R92, P1, PT, R33, R46, RZ ;  /* 0x0000002e215c7210 */ /* 0x000fe20007f3e0ff */
[----:B------:R-:W-:Y:S01]  /*209c0*/  IMAD.MOV.U32 R37, RZ, RZ, R31 ;  /* 0x000000ffff257224 */ /* 0x000fe200078e001f */
[-C--:B------:R-:W-:Y:S01]  /*209d0*/  LEA.HI.X.SX32 R95, R34, R47.reuse, 0x1, P0 ;  /* 0x0000002f225f7211 */ /* 0x080fe200000f0eff */
[----:B------:R-:W-:Y:S01]  /*209e0*/  IMAD R91, R25, R0, R26 ;  /* 0x00000000195b7224 */ /* 0x000fe200078e021a */
[----:B------:R-:W-:Y:S01]  /*209f0*/  LEA.HI.X.SX32 R93, R33, R47, 0x1, P1 ;  /* 0x0000002f215d7211 */ /* 0x000fe200008f0eff */
[C---:B------:R-:W-:Y:S02]  /*20a00*/  VIADD R32, R30.reuse, 0xffffffe0 ;  /* 0xffffffe01e207836 */ /* 0x040fe40000000000 */
[----:B------:R-:W-:-:S02]  /*20a10*/  VIADD R30, R30, 0xfffffffe ;  /* 0xfffffffe1e1e7836 */ /* 0x000fc40000000000 */
[C---:B------:R-:W-:Y:S02]  /*20a20*/  VIADD R31, R34.reuse, 0x1 ;  /* 0x00000001221f7836 */ /* 0x040fe40000000000 */
[C---:B------:R-:W-:Y:S02]  /*20a30*/  VIADD R28, R33.reuse, 0xc2d ;  /* 0x00000c2d211c7836 */ /* 0x040fe40000000000 */
[----:B------:R-:W-:Y:S02]  /*20a40*/  IMAD.IADD R27, R34, 0x1, R33 ;  /* 0x00000001221b7824 */ /* 0x000fe400078e0221 */
[----:B------:R-:W-:Y:S02]  /*20a50*/  VIADD R26, R33, 0xc4b ;  /* 0x00000c4b211a7836 */ /* 0x000fe40000000000 */
[----:B------:R-:W-:-:S07]  /*20a60*/  IMAD.WIDE R90, R91, 0x8, R14 ;  /* 0x000000085b5a7825 */ /* 0x000fce00078e020e */
.L_x_596:
[----:B------:R-:W-:-:S13]  /*20a70*/  ISETP.GE.AND P0, PT, R37, R32, PT ;  /* 0x000000202500720c */ /* 0x000fda0003f06270 */
[----:B0--34-:R-:W-:Y:S05]  /*20a80*/  @!P0 BRA `(.L_x_563) ;  /* 0x0000002c00a48947 */ /* 0x019fea0003800000 */
[--C-:B------:R-:W-:Y:S01]  /*20a90*/  IMAD.IADD R0, R33, 0x1, -R37.reuse ;  /* 0x0000000121007824 */ /* 0x100fe200078e0a25 */
[----:B------:R-:W-:Y:S01]  /*20aa0*/  R2UR UR4, R50 ;  /* 0x00000000320472ca */ /* 0x000fe200000e0000 */
[----:B------:R-:W-:Y:S01]  /*20ab0*/  BSSY.RECONVERGENT B3, `(.L_x_564) ;  /* 0x00002e0000037945 */ /* 0x000fe20003800200 */
[----:B------:R-:W-:Y:S02]  /*20ac0*/  R2UR UR5, R51 ;  /* 0x00000000330572ca */ /* 0x000fe400000e0000 */
[----:B------:R-:W-:Y:S01]  /*20ad0*/  ISETP.GE.AND P0, PT, R31, R0, PT ;  /* 0x000000001f00720c */ /* 0x000fe20003f06270 */
[----:B------:R-:W-:-:S10]  /*20ae0*/  IMAD.MOV.U32 R0, RZ, RZ, R37 ;  /* 0x000000ffff007224 */ /* 0x000fd400078e0025 */
[----:B------:R0:W-:Y:S02]  /*20af0*/  STG.E desc[UR4][R48.64+0x1a4], R31 ;  /* 0x0001a41f30007986 */ /* 0x0001e4000c101904 */
[----:B------:R-:W-:Y:S05]  /*20b00*/  @P0 BRA `(.L_x_565) ;  /* 0x0000002c00680947 */ /* 0x000fea0003800000 */
[----:B------:R-:W-:Y:S02]  /*20b10*/  IMAD.MOV.U32 R0, RZ, RZ, R37 ;  /* 0x000000ffff007224 */ /* 0x000fe400078e0025 */
[----:B------:R-:W-:-:S07]  /*20b20*/  IMAD.MOV.U32 R37, RZ, RZ, R31 ;  /* 0x000000ffff257224 */ /* 0x000fce00078e001f */
.L_x_595:
[----:B------:R-:W-:-:S13]  /*20b30*/  ISETP.GT.AND P0, PT, R37, R36, PT ;  /* 0x000000242500720c */ /* 0x000fda0003f04270 */
[----:B0--34-:R-:W-:Y:S05]  /*20b40*/  @P0 BRA `(.L_x_565) ;  /* 0x0000002c00580947 */ /* 0x019fea0003800000 */
[----:B------:R-:W-:Y:S01]  /*20b50*/  R2UR UR4, R50 ;  /* 0x00000000320472ca */ /* 0x000fe200000e0000 */
[----:B------:R-:W-:Y:S01]  /*20b60*/  IMAD.IADD R71, R0, 0x1, R37 ;  /* 0x0000000100477824 */ /* 0x000fe200078e0225 */
[C---:B------:R-:W-:Y:S01]  /*20b70*/  R2UR UR5, R51.reuse ;  /* 0x00000000330572ca */ /* 0x040fe200000e0000 */
[----:B------:R-:W-:Y:S01]  /*20b80*/  IMAD.MOV.U32 R68, RZ, RZ, 0x0 ;  /* 0x00000000ff447424 */ /* 0x000fe200078e00ff */
[C---:B------:R-:W-:Y:S01]  /*20b90*/  R2UR UR6, R50.reuse ;  /* 0x00000000320672ca */ /* 0x040fe200000e0000 */
[----:B------:R-:W-:Y:S01]  /*20ba0*/  IMAD.MOV.U32 R69, RZ, RZ, -0x40100000 ;  /* 0xbff00000ff457424 */ /* 0x000fe200078e00ff */
[C---:B------:R-:W-:Y:S01]  /*20bb0*/  R2UR UR7, R51.reuse ;  /* 0x00000000330772ca */ /* 0x040fe200000e0000 */
[----:B--2---:R-:W-:Y:S01]  /*20bc0*/  IMAD.MOV.U32 R66, RZ, RZ, 0x0 ;  /* 0x00000000ff427424 */ /* 0x004fe200078e00ff */
[----:B------:R-:W-:Y:S01]  /*20bd0*/  R2UR UR8, R50 ;  /* 0x00000000320872ca */ /* 0x000fe200000e0000 */
[----:B------:R-:W-:Y:S01]  /*20be0*/  IMAD.MOV.U32 R67, RZ, RZ, 0x7ff00000 ;  /* 0x7ff00000ff437424 */ /* 0x000fe200078e00ff */
[----:B------:R-:W-:-:S02]  /*20bf0*/  R2UR UR9, R51 ;  /* 0x00000000330972ca */ /* 0x000fc400000e0000 */
[C---:B------:R-:W-:Y:S02]  /*20c00*/  R2UR UR10, R50.reuse ;  /* 0x00000000320a72ca */ /* 0x040fe400000e0000 */
[C---:B------:R-:W-:Y:S01]  /*20c10*/  R2UR UR11, R51.reuse ;  /* 0x00000000330b72ca */ /* 0x040fe200000e0000 */
[----:B------:R2:W-:Y:S01]  /*20c20*/  STG.E desc[UR4][R48.64+0x1a8], R71 ;  /* 0x0001a84730007986 */ /* 0x0005e2000c101904 */
[----:B------:R-:W-:Y:S02]  /*20c30*/  R2UR UR12, R50 ;  /* 0x00000000320c72ca */ /* 0x000fe400000e0000 */
[----:B------:R-:W-:Y:S01]  /*20c40*/  R2UR UR13, R51 ;  /* 0x00000000330d72ca */ /* 0x000fe200000e0000 */
[----:B------:R3:W-:Y:S04]  /*20c50*/  STG.E.64 desc[UR6][R44.64+0x28f0], R68 ;  /* 0x0028f0442c007986 */ /* 0x0007e8000c101b06 */
[----:B------:R3:W-:Y:S04]  /*20c60*/  STG.E.64 desc[UR8][R44.64+0x28f8], R66 ;  /* 0x0028f8422c007986 */ /* 0x0007e8000c101b08 */
[----:B------:R-:W4:Y:S04]  /*20c70*/  LDG.E R43, desc[UR10][R48.64+0x1a4] ;  /* 0x0001a40a302b7981 */ /* 0x000f28000c1e1900 */
[----:B------:R-:W5:Y:S01]  /*20c80*/  LDG.E R37, desc[UR12][R48.64+0x1a8] ;  /* 0x0001a80c30257981 */ /* 0x000f62000c1e1900 */
[----:B----4-:R-:W-:-:S02]  /*20c90*/  VIADD R0, R43, 0xffffffff ;  /* 0xffffffff2b007836 */ /* 0x010fc40000000000 */
[----:B-----5:R-:W-:-:S04]  /*20ca0*/  IMAD.IADD R40, R23, 0x1, R37 ;  /* 0x0000000117287824 */ /* 0x020fc800078e0225 */
[----:B------:R-:W-:-:S04]  /*20cb0*/  IMAD R73, R25, R0, R40 ;  /* 0x0000000019497224 */ /* 0x000fc800078e0228 */
[----:B------:R-:W-:-:S05]  /*20cc0*/  IMAD.WIDE R72, R73, 0x8, R14 ;  /* 0x0000000849487825 */ /* 0x000fca00078e020e */
[----:B------:R-:W4:Y:S01]  /*20cd0*/  LDG.E.64 R74, desc[UR4][R72.64] ;  /* 0x00000004484a7981 */ /* 0x000f22000c1e1b00 */
[----:B------:R-:W-:Y:S01]  /*20ce0*/  IMAD.MOV.U32 R70, RZ, RZ, -0x800000 ;  /* 0xff800000ff467424 */ /* 0x000fe200078e00ff */
[----:B------:R-:W-:Y:S01]  /*20cf0*/  BSSY.RECONVERGENT B2, `(.L_x_566) ;  /* 0x00002b0000027945 */ /* 0x000fe20003800200 */
[----:B--2---:R-:W-:-:S06]  /*20d00*/  IMAD.MOV.U32 R71, RZ, RZ, 0x41cdcd64 ;  /* 0x41cdcd64ff477424 */ /* 0x004fcc00078e00ff */
[----:B----4-:R-:W-:-:S14]  /*20d10*/  DSETP.GEU.AND P0, PT, |R74|, R70, PT ;  /* 0x000000464a00722a */ /* 0x010fdc0003f0e200 */
[----:B---3--:R-:W-:Y:S05]  /*20d20*/  @P0 BRA `(.L_x_567) ;  /* 0x0000002800b00947 */ /* 0x008fea0003800000 */
[----:B------:R-:W-:Y:S01]  /*20d30*/  IADD3 R0, PT, PT, -R37, R30, R43 ;  /* 0x0000001e25007210 */ /* 0x000fe20007ffe12b */
[----:B------:R-:W-:Y:S01]  /*20d40*/  IMAD.MOV.U32 R74, RZ, RZ, 0x0 ;  /* 0x00000000ff4a7424 */ /* 0x000fe200078e00ff */
[----:B------:R-:W-:Y:S01]  /*20d50*/  R2UR UR4, R50 ;  /* 0x00000000320472ca */ /* 0x000fe200000e0000 */
[----:B------:R-:W-:Y:S01]  /*20d60*/  IMAD.MOV.U32 R75, RZ, RZ, -0x3f56d000 ;  /* 0xc0a93000ff4b7424 */ /* 0x000fe200078e00ff */
[----:B------:R-:W-:Y:S01]  /*20d70*/  ISETP.GE.AND P0, PT, R0, 0x1f, PT ;  /* 0x0000001f0000780c */ /* 0x000fe20003f06270 */
[----:B------:R-:W-:Y:S01]  /*20d80*/  BSSY.RECONVERGENT B1, `(.L_x_568) ;  /* 0x0000294000017945 */ /* 0x000fe20003800200 */
[C---:B------:R-:W-:Y:S01]  /*20d90*/  R2UR UR5, R51.reuse ;  /* 0x00000000330572ca */ /* 0x040fe200000e0000 */
[----:B------:R-:W-:Y:S01]  /*20da0*/  IMAD.MOV.U32 R104, RZ, RZ, 0x0 ;  /* 0x00000000ff687424 */ /* 0x000fe200078e00ff */
[----:B------:R-:W-:Y:S01]  /*20db0*/  R2UR UR6, R50 ;  /* 0x00000000320672ca */ /* 0x000fe200000e0000 */
[----:B------:R-:W-:Y:S01]  /*20dc0*/  IMAD.MOV.U32 R105, RZ, RZ, -0x40100000 ;  /* 0xbff00000ff697424 */ /* 0x000fe200078e00ff */
[----:B------:R-:W-:Y:S01]  /*20dd0*/  R2UR UR7, R51 ;  /* 0x00000000330772ca */ /* 0x000fe200000e0000 */
[----:B------:R-:W-:-:S02]  /*20de0*/  IMAD.MOV.U32 R102, RZ, RZ, 0x0 ;  /* 0x00000000ff667424 */ /* 0x000fc400078e00ff */
[----:B------:R-:W-:-:S04]  /*20df0*/  IMAD.MOV.U32 R103, RZ, RZ, 0x7ff00000 ;  /* 0x7ff00000ff677424 */ /* 0x000fc800078e00ff */
[C---:B------:R-:W-:Y:S02]  /*20e00*/  @P0 R2UR UR8, R50.reuse ;  /* 0x00000000320802ca */ /* 0x040fe400000e0000 */
[C---:B------:R-:W-:Y:S01]  /*20e10*/  @P0 R2UR UR9, R51.reuse ;  /* 0x00000000330902ca */ /* 0x040fe200000e0000 */
[----:B------:R2:W-:Y:S01]  /*20e20*/  STG.E.64 desc[UR4][R44.64+0x2930], R74 ;  /* 0x0029304a2c007986 */ /* 0x0005e2000c101b04 */
[----:B------:R-:W-:Y:S02]  /*20e30*/  @P0 R2UR UR10, R50 ;  /* 0x00000000320a02ca */ /* 0x000fe400000e0000 */
[----:B------:R-:W-:Y:S01]  /*20e40*/  @P0 R2UR UR11, R51 ;  /* 0x00000000330b02ca */ /* 0x000fe200000e0000 */
[----:B------:R2:W-:Y:S08]  /*20e50*/  STG.E.64 desc[UR6][R44.64+0x2938], RZ ;  /* 0x002938ff2c007986 */ /* 0x0005f0000c101b06 */
[----:B------:R2:W-:Y:S04]  /*20e60*/  @P0 STG.E.64 desc[UR8][R44.64+0x28f0], R68 ;  /* 0x0028f0442c000986 */ /* 0x0005e8000c101b08 */
[----:B------:R2:W-:Y:S01]  /*20e70*/  @P0 STG.E.64 desc[UR10][R44.64+0x28f8], R66 ;  /* 0x0028f8422c000986 */ /* 0x0005e2000c101b0a */
[----:B------:R-:W-:Y:S05]  /*20e80*/  @P0 BRA `(.L_x_569) ;  /* 0x00000028000c0947 */ /* 0x000fea0003800000 */
[----:B------:R-:W-:Y:S01]  /*20e90*/  IMAD.IADD R40, R37, 0x1, -R33 ;  /* 0x0000000125287824 */ /* 0x000fe200078e0a21 */
[----:B------:R-:W-:Y:S01]  /*20ea0*/  ISETP.NE.AND P1, PT, R43, R31, PT ;  /* 0x0000001f2b00720c */ /* 0x000fe20003f25270 */
[----:B------:R-:W-:Y:S03]  /*20eb0*/  BSSY.RELIABLE B0, `(.L_x_570) ;  /* 0x0000009000007945 */ /* 0x000fe60003800100 */
[----:B------:R-:W-:-:S13]  /*20ec0*/  ISETP.LT.AND P0, PT, R40, -0x1, PT ;  /* 0xffffffff2800780c */ /* 0x000fda0003f01270 */
[----:B------:R-:W-:Y:S05]  /*20ed0*/  @!P1 BRA P0, `(.L_x_571) ;  /* 0x0000000000189947 */ /* 0x000fea0000000000 */
[----:B------:R-:W-:Y:S02]  /*20ee0*/  VIADD R0, R37, 0x1 ;  /* 0x0000000125007836 */ /* 0x000fe40000000000 */
[----:B--2---:R-:W-:-:S03]  /*20ef0*/  IMAD.IADD R74, R34, 0x1, -R43 ;  /* 0x00000001224a7824 */ /* 0x004fc600078e0a2b */
[----:B------:R-:W-:-:S04]  /*20f00*/  ISETP.NE.AND P0, PT, R33, R0, PT ;  /* 0x000000002100720c */ /* 0x000fc80003f05270 */
[----:B------:R-:W-:-:S13]  /*20f10*/  ISETP.GT.OR P0, PT, R74, -0x2, P0 ;  /* 0xfffffffe4a00780c */ /* 0x000fda0000704670 */
[----:B------:R-:W-:Y:S05]  /*20f20*/  @P0 BREAK.RELIABLE B0 ;  /* 0x0000000000000942 */ /* 0x000fea0003800100 */
[----:B------:R-:W-:Y:S05]  /*20f30*/  @P0 BRA `(.L_x_572) ;  /* 0x0000001000b00947 */ /* 0x000fea0003800000 */
.L_x_571:
[----:B------:R-:W-:Y:S05]  /*20f40*/  BSYNC.RELIABLE B0 ;  /* 0x0000000000007941 */ /* 0x000fea0003800100 */
.L_x_570:
[----:B------:R-:W-:Y:S01]  /*20f50*/  IMAD.IADD R0, R34, 0x1, -R43 ;  /* 0x0000000122007824 */ /* 0x000fe200078e0a2b */
[----:B------:R-:W-:-:S04]  /*20f60*/  ISETP.NE.AND P2, PT, R40, -0x2, PT ;  /* 0xfffffffe2800780c */ /* 0x000fc80003f45270 */
[----:B------:R-:W-:-:S13]  /*20f70*/  ISETP.NE.AND P0, PT, R0, -0x2, PT ;  /* 0xfffffffe0000780c */ /* 0x000fda0003f05270 */
[----:B------:R-:W-:Y:S05]  /*20f80*/  @P0 BRA P2, `(.L_x_573) ;  /* 0x00000008006c0947 */ /* 0x000fea0001000000 */
[----:B------:R-:W-:Y:S01]  /*20f90*/  ISETP.EQ.AND P2, PT, R40, -0x2, PT ;  /* 0xfffffffe2800780c */ /* 0x000fe20003f42270 */
[----:B------:R-:W-:Y:S04]  /*20fa0*/  BSSY.RECONVERGENT B0, `(.L_x_574) ;  /* 0x0000038000007945 */ /* 0x000fe80003800200 */
[----:B------:R-:W-:Y:S08]  /*20fb0*/  BSSY.RELIABLE B10, `(.L_x_575) ;  /* 0x00000090000a7945 */ /* 0x000ff00003800100 */
        /* <DEDUP_REMOVED lines=8> */
.L_x_576:
[----:B------:R-:W-:Y:S05]  /*21040*/  BSYNC.RELIABLE B10 ;  /* 0x00000000000a7941 */ /* 0x000fea0003800100 */
.L_x_575:
[C---:B------:R-:W-:Y:S02]  /*21050*/  R2UR UR6, R50.reuse ;  /* 0x00000000320672ca */ /* 0x040fe400000e0000 */
[----:B------:R-:W-:Y:S02]  /*21060*/  R2UR UR7, R51 ;  /* 0x00000000330772ca */ /* 0x000fe400000e0000 */
[----:B------:R-:W-:Y:S02]  /*21070*/  IADD3 R76, P0, PT, R43, R46, RZ ;  /* 0x0000002e2b4c7210 */ /* 0x000fe40007f1e0ff */
[----:B------:R-:W-:Y:S02]  /*21080*/  R2UR UR4, R50 ;  /* 0x00000000320472ca */ /* 0x000fe400000e0000 */
[----:B------:R-:W-:Y:S02]  /*21090*/  R2UR UR5, R51 ;  /* 0x00000000330572ca */ /* 0x000fe400000e0000 */
[----:B------:R-:W-:-:S02]  /*210a0*/  LEA.HI.X.SX32 R77, R43, R47, 0x1, P0 ;  /* 0x0000002f2b4d7211 */ /* 0x000fc400000f0eff */
[C---:B------:R-:W-:Y:S02]  /*210b0*/  R2UR UR8, R50.reuse ;  /* 0x00000000320872ca */ /* 0x040fe400000e0000 */
[C---:B------:R-:W-:Y:S01]  /*210c0*/  R2UR UR9, R51.reuse ;  /* 0x00000000330972ca */ /* 0x040fe200000e0000 */
[----:B------:R-:W3:Y:S01]  /*210d0*/  LDG.E.S8 R40, desc[UR6][R76.64] ;  /* 0x000000064c287981 */ /* 0x000ee2000c1e1300 */
[----:B------:R-:W-:Y:S02]  /*210e0*/  R2UR UR10, R50 ;  /* 0x00000000320a72ca */ /* 0x000fe400000e0000 */
[----:B------:R-:W-:Y:S02]  /*210f0*/  R2UR UR11, R51 ;  /* 0x00000000330b72ca */ /* 0x000fe400000e0000 */
[C---:B--2---:R-:W-:Y:S01]  /*21100*/  IADD3 R74, P0, PT, R37.reuse, R46, RZ ;  /* 0x0000002e254a7210 */ /* 0x044fe20007f1e0ff */
[----:B------:R-:W2:Y:S03]  /*21110*/  LDG.E.S8 R0, desc[UR4][R94.64] ;  /* 0x000000045e007981 */ /* 0x000ea6000c1e1300 */
[----:B------:R-:W-:-:S03]  /*21120*/  LEA.HI.X.SX32 R75, R37, R47, 0x1, P0 ;  /* 0x0000002f254b7211 */ /* 0x000fc600000f0eff */
[----:B------:R-:W4:Y:S04]  /*21130*/  LDG.E.S8 R78, desc[UR8][R92.64+0x1b] ;  /* 0x00001b085c4e7981 */ /* 0x000f28000c1e1300 */
[----:B------:R-:W5:Y:S01]  /*21140*/  LDG.E.S8 R80, desc[UR10][R74.64+0x1b] ;  /* 0x00001b0a4a507981 */ /* 0x000f62000c1e1300 */
[----:B------:R-:W-:Y:S01]  /*21150*/  IMAD.IADD R37, R34, 0x1, R37 ;  /* 0x0000000122257824 */ /* 0x000fe200078e0225 */
[----:B------:R-:W-:-:S04]  /*21160*/  UMOV UR4, 0x448 ;  /* 0x0000044800047882 */ /* 0x000fc80000000000 */
[----:B------:R-:W-:-:S04]  /*21170*/  IADD3 R37, PT, PT, -R37, R26, R43 ;  /* 0x0000001a25257210 */ /* 0x000fc80007ffe12b */
[----:B------:R-:W-:Y:S02]  /*21180*/  LEA R37, R37, UR4, 0x3 ;  /* 0x0000000425257c11 */ /* 0x000fe4000f8e18ff */
[C---:B------:R-:W-:Y:S02]  /*21190*/  R2UR UR4, R50.reuse ;  /* 0x00000000320472ca */ /* 0x040fe400000e0000 */
[----:B------:R-:W-:Y:S02]  /*211a0*/  R2UR UR12, R50 ;  /* 0x00000000320c72ca */ /* 0x000fe400000e0000 */
[----:B------:R-:W-:Y:S01]  /*211b0*/  R2UR UR13, R51 ;  /* 0x00000000330d72ca */ /* 0x000fe200000e0000 */
[----:B---3--:R-:W-:-:S04]  /*211c0*/  IMAD R79, R40, 0x19, RZ ;  /* 0x00000019284f7824 */ /* 0x008fc800078e02ff */
[----:B--2---:R-:W-:-:S04]  /*211d0*/  IMAD R79, R0, 0x7d, R79 ;  /* 0x0000007d004f7824 */ /* 0x004fc800078e024f */
[----:B----4-:R-:W-:-:S04]  /*211e0*/  IMAD R79, R78, 0x5, R79 ;  /* 0x000000054e4f7824 */ /* 0x010fc800078e024f */
[----:B-----5:R-:W-:-:S04]  /*211f0*/  IMAD.IADD R40, R80, 0x1, R79 ;  /* 0x0000000150287824 */ /* 0x020fc800078e024f */
[----:B------:R-:W-:Y:S01]  /*21200*/  IMAD.SHL.U32 R40, R40, 0x8, RZ ;  /* 0x0000000828287824 */ /* 0x000fe200078e00ff */
[----:B------:R-:W2:Y:S08]  /*21210*/  LDC.64 R78, c[0x3][R37] ;  /* 0x00c00000254e7b82 */ /* 0x000eb00000000a00 */
[----:B------:R-:W2:Y:S02]  /*21220*/  LDC.64 R100, c[0x3][R40+0x17d0] ;  /* 0x00c5f40028647b82 */ /* 0x000ea40000000a00 */
[----:B--2---:R-:W-:-:S07]  /*21230*/  DADD R100, R78, R100 ;  /* 0x000000004e647229 */ /* 0x004fce0000000064 */
[----:B------:R3:W-:Y:S04]  /*21240*/  STG.E.64 desc[UR4][R44.64+0x2938], R100 ;  /* 0x002938642c007986 */ /* 0x0007e8000c101b04 */
[----:B------:R-:W2:Y:S04]  /*21250*/  LDG.E.S8 R0, desc[UR6][R94.64] ;  /* 0x000000065e007981 */ /* 0x000ea8000c1e1300 */
[----:B------:R-:W4:Y:S04]  /*21260*/  LDG.E.S8 R77, desc[UR8][R76.64] ;  /* 0x000000084c4d7981 */ /* 0x000f28000c1e1300 */
[----:B------:R-:W5:Y:S04]  /*21270*/  LDG.E.S8 R43, desc[UR10][R92.64+0x1b] ;  /* 0x00001b0a5c2b7981 */ /* 0x000f68000c1e1300 */
[----:B------:R-:W3:Y:S01]  /*21280*/  LDG.E.S8 R75, desc[UR12][R74.64+0x1b] ;  /* 0x00001b0c4a4b7981 */ /* 0x000ee2000c1e1300 */
[----:B------:R-:W0:Y:S01]  /*21290*/  LDC.64 R78, c[0x3][R37+-0x2d0] ;  /* 0x00ff4c00254e7b82 */ /* 0x000e220000000a00 */
[----:B--2---:R-:W-:-:S04]  /*212a0*/  IMAD R0, R0, 0x7d, RZ ;  /* 0x0000007d00007824 */ /* 0x004fc800078e02ff */
[----:B----4-:R-:W-:-:S04]  /*212b0*/  IMAD R0, R77, 0x19, R0 ;  /* 0x000000194d007824 */ /* 0x010fc800078e0200 */
[----:B-----5:R-:W-:-:S04]  /*212c0*/  IMAD R0, R43, 0x5, R0 ;  /* 0x000000052b007824 */ /* 0x020fc800078e0200 */
[----:B---3--:R-:W-:-:S04]  /*212d0*/  IMAD.IADD R0, R0, 0x1, R75 ;  /* 0x0000000100007824 */ /* 0x008fc800078e024b */
[----:B------:R-:W-:-:S04]  /*212e0*/  IMAD.SHL.U32 R0, R0, 0x8, RZ ;  /* 0x0000000800007824 */ /* 0x000fc800078e00ff */
[----:B------:R-:W0:Y:S02]  /*212f0*/  LDC.64 R98, c[0x3][R0+0x448] ;  /* 0x00c1120000627b82 */ /* 0x000e240000000a00 */
[----:B0-----:R-:W-:-:S07]  /*21300*/  DADD R98, R78, R98 ;  /* 0x000000004e627229 */ /* 0x001fce0000000062 */
[----:B------:R3:W-:Y:S04]  /*21310*/  STG.E.64 desc[UR4][R44.64+0x2930], R98 ;  /* 0x002930622c007986 */ /* 0x0007e8000c101b04 */
.L_x_577:
[----:B------:R-:W-:Y:S05]  /*21320*/  BSYNC.RECONVERGENT B0 ;  /* 0x0000000000007941 */ /* 0x000fea0003800200 */
.L_x_574:
[----:B------:R-:W-:Y:S02]  /*21330*/  R2UR UR4, R50 ;  /* 0x00000000320472ca */ /* 0x000fe400000e0000 */
[----:B------:R-:W-:-:S13]  /*21340*/  R2UR UR5, R51 ;  /* 0x00000000330572ca */ /* 0x000fda00000e0000 */
[----:B--2---:R-:W2:Y:S01]  /*21350*/  LDG.E.64 R74, desc[UR4][R72.64] ;  /* 0x00000004484a7981 */ /* 0x004ea2000c1e1b00 */
[----:B------:R-:W-:Y:S02]  /*21360*/  R2UR UR6, R50 ;  /* 0x00000000320672ca */ /* 0x000fe400000e0000 */
[----:B------:R-:W-:Y:S01]  /*21370*/  R2UR UR7, R51 ;  /* 0x00000000330772ca */ /* 0x000fe200000e0000 */
[----:B------:R-:W4:Y:S04]  /*21380*/  LDG.E.64 R82, desc[UR4][R44.64+0x28b8] ;  /* 0x0028b8042c527981 */ /* 0x000f28000c1e1b00 */
[----:B------:R-:W5:Y:S08]  /*21390*/  LDG.E.64 R88, desc[UR4][R44.64+0x28b0] ;  /* 0x0028b0042c587981 */ /* 0x000f70000c1e1b00 */
[----:B------:R-:W5:Y:S01]  /*213a0*/  LDG.E.64 R80, desc[UR6][R44.64+0x28c0] ;  /* 0x0028c0062c507981 */ /* 0x000f62000c1e1b00 */
[----:B--2---:R-:W-:-:S07]  /*213b0*/  DADD R100, R74, R100 ;  /* 0x000000004a647229 */ /* 0x004fce0000000064 */
[----:B------:R2:W-:Y:S04]  /*213c0*/  STG.E.64 desc[UR4][R44.64+0x2938], R100 ;  /* 0x002938642c007986 */ /* 0x0005e8000c101b04 */
[----:B------:R-:W3:Y:S01]  /*213d0*/  LDG.E.64 R74, desc[UR6][R72.64+0x1388] ;  /* 0x00138806484a7981 */ /* 0x000ee2000c1e1b00 */
[----:B------:R-:W-:Y:S01]  /*213e0*/  DSETP.GT.AND P0, PT, |R100|, R70, PT ;  /* 0x000000466400722a */ /* 0x000fe20003f04200 */
[----:B------:R-:W-:-:S13]  /*213f0*/  IMAD.MOV.U32 R70, RZ, RZ, 0x1 ;  /* 0x00000001ff467424 */ /* 0x000fda00078e00ff */
[----:B--2---:R-:W-:Y:S02]  /*21400*/  @P0 IMAD.MOV.U32 R100, RZ, RZ, 0x0 ;  /* 0x00000000ff640424 */ /* 0x004fe400078e00ff */
[----:B------:R-:W-:Y:S01]  /*21410*/  @P0 IMAD.MOV.U32 R101, RZ, RZ, 0x7ff00000 ;  /* 0x7ff00000ff650424 */ /* 0x000fe200078e00ff */
[----:B------:R-:W-:Y:S02]  /*21420*/  @P0 R2UR UR6, R50 ;  /* 0x00000000320602ca */ /* 0x000fe400000e0000 */
[----:B------:R-:W-:Y:S01]  /*21430*/  @P0 R2UR UR7, R51 ;  /* 0x00000000330702ca */ /* 0x000fe200000e0000 */
[----:B------:R-:W-:Y:S01]  /*21440*/  BSSY.RECONVERGENT B0, `(.L_x_578) ;  /* 0x0000020000007945 */ /* 0x000fe20003800200 */
[----:B---3--:R-:W-:-:S07]  /*21450*/  DADD R98, R74, R98 ;  /* 0x000000004a627229 */ /* 0x008fce0000000062 */
[----:B------:R2:W-:Y:S02]  /*21460*/  STG.E.64 desc[UR4][R44.64+0x2930], R98 ;  /* 0x002930622c007986 */ /* 0x0005e4000c101b04 */
[----:B--2---:R-:W-:Y:S02]  /*21470*/  @P0 IMAD.MOV.U32 R98, RZ, RZ, 0x0 ;  /* 0x00000000ff620424 */ /* 0x004fe400078e00ff */
[----:B------:R-:W-:-:S06]  /*21480*/  @P0 IMAD.MOV.U32 R99, RZ, RZ, -0x40100000 ;  /* 0xbff00000ff630424 */ /* 0x000fcc00078e00ff */
[----:B----4-:R-:W-:-:S08]  /*21490*/  DADD R72, R82, R98 ;  /* 0x0000000052487229 */ /* 0x010fd00000000062 */
[----:B-----5:R-:W-:-:S06]  /*214a0*/  DADD R72, R72, R80 ;  /* 0x0000000048487229 */ /* 0x020fcc0000000050 */
[----:B------:R-:W2:Y:S02]  /*214b0*/  MUFU.RCP64H R71, R73 ;  /* 0x0000004900477308 */ /* 0x000ea40000001800 */
[----:B--2---:R-:W-:-:S08]  /*214c0*/  DFMA R74, -R72, R70, 1 ;  /* 0x3ff00000484a742b */ /* 0x004fd00000000146 */
        /* <DEDUP_REMOVED lines=15> */
[----:B--2---:R-:W-:Y:S05]  /*215c0*/  @P0 BRA P1, `(.L_x_579) ;  /* 0x00000000001c0947 */ /* 0x004fea0000800000 */
[----:B------:R-:W-:Y:S05]  /*215d0*/  BMOV.32.CLEAR RZ, B11 ;  /* 0x000000000bff7355 */ /* 0x000fea0000100000 */
[----:B------:R-:W-:Y:S01]  /*215e0*/  IMAD.MOV.U32 R68, RZ, RZ, R72 ;  /* 0x000000ffff447224 */ /* 0x000fe200078e0048 */
[----:B------:R-:W-:Y:S01]  /*215f0*/  MOV R0, 0x21620 ;  /* 0x0002162000007802 */ /* 0x000fe20000000f00 */
[----:B------:R-:W-:-:S07]  /*21600*/  IMAD.MOV.U32 R69, RZ, RZ, R73 ;  /* 0x000000ffff457224 */ /* 0x000fce00078e0049 */
[----:B01----:R-:W-:Y:S05]  /*21610*/  CALL.REL.NOINC `($__internal_0_$__cuda_sm20_div_rn_f64_full) ;  /* 0x0000042000147944 */ /* 0x003fea0003c00000 */
[----:B------:R-:W-:Y:S02]  /*21620*/  IMAD.MOV.U32 R96, RZ, RZ, R74 ;  /* 0x000000ffff607224 */ /* 0x000fe400078e004a */
[----:B------:R-:W-:-:S07]  /*21630*/  IMAD.MOV.U32 R97, RZ, RZ, R75 ;  /* 0x000000ffff617224 */ /* 0x000fce00078e004b */
.L_x_579:
[----:B------:R-:W-:Y:S05]  /*21640*/  BSYNC.RECONVERGENT B0 ;  /* 0x0000000000007941 */ /* 0x000fea0003800200 */
.L_x_578:
[C---:B------:R-:W-:Y:S02]  /*21650*/  R2UR UR4, R50.reuse ;  /* 0x00000000320472ca */ /* 0x040fe400000e0000 */
[C---:B------:R-:W-:Y:S02]  /*21660*/  R2UR UR5, R51.reuse ;  /* 0x00000000330572ca */ /* 0x040fe400000e0000 */
[----:B------:R-:W-:Y:S02]  /*21670*/  R2UR UR6, R50 ;  /* 0x00000000320672ca */ /* 0x000fe400000e0000 */
[----:B------:R-:W-:-:S09]  /*21680*/  R2UR UR7, R51 ;  /* 0x00000000330772ca */ /* 0x000fd200000e0000 */
[----:B------:R2:W-:Y:S04]  /*21690*/  STG.E.64 desc[UR4][R44.64+0x2920], R96 ;  /* 0x002920602c007986 */ /* 0x0005e8000c101b04 */
[----:B------:R-:W3:Y:S04]  /*216a0*/  LDG.E.64 R68, desc[UR6][R90.64+0x1388] ;  /* 0x001388065a447981 */ /* 0x000ee8000c1e1b00 */
[----:B------:R-:W4:Y:S01]  /*216b0*/  LDG.E.64 R66, desc[UR4][R90.64] ;  /* 0x000000045a427981 */ /* 0x000f22000c1e1b00 */
[----:B------:R-:W-:Y:S01]  /*216c0*/  IMAD.MOV.U32 R70, RZ, RZ, 0x1 ;  /* 0x00000001ff467424 */ /* 0x000fe200078e00ff */
[----:B------:R-:W-:Y:S01]  /*216d0*/  BSSY.RECONVERGENT B0, `(.L_x_580) ;  /* 0x0000016000007945 */ /* 0x000fe20003800200 */
[----:B---3--:R-:W-:-:S02]  /*216e0*/  DADD R68, R82, R68 ;  /* 0x0000000052447229 */ /* 0x008fc40000000044 */
[----:B----4-:R-:W-:-:S06]  /*216f0*/  DADD R66, R88, R66 ;  /* 0x0000000058427229 */ /* 0x010fcc0000000042 */
[----:B------:R-:W-:-:S06]  /*21700*/  DADD R68, R80, R68 ;  /* 0x0000000050447229 */ /* 0x000fcc0000000044 */
        /* <DEDUP_REMOVED lines=13> */
[----:B------:R-:W-:Y:S05]  /*217e0*/  BMOV.32.CLEAR RZ, B11 ;  /* 0x000000000bff7355 */ /* 0x000fea0000100000 */
[----:B------:R-:W-:Y:S01]  /*217f0*/  IMAD.MOV.U32 R70, RZ, RZ, R66 ;  /* 0x000000ffff467224 */ /* 0x000fe200078e0042 */
[----:B------:R-:W-:Y:S01]  /*21800*/  MOV R0, 0x21830 ;  /* 0x0002183000007802 */ /* 0x000fe20000000f00 */
[----:B------:R-:W-:-:S07]  /*21810*/  IMAD.MOV.U32 R71, RZ, RZ, R67 ;  /* 0x000000ffff477224 */ /* 0x000fce00078e0043 */
[----:B01----:R-:W-:Y:S05]  /*21820*/  CALL.REL.NOINC `($__internal_0_$__cuda_sm20_div_rn_f64_full) ;  /* 0x0000041c00907944 */ /* 0x003fea0003c00000 */
.L_x_581:
[----:B------:R-:W-:Y:S05]  /*21830*/  BSYNC.RECONVERGENT B0 ;  /* 0x0000000000007941 */ /* 0x000fea0003800200 */
.L_x_580:
[----:B------:R-:W-:Y:S01]  /*21840*/  R2UR UR4, R50 ;  /* 0x00000000320472ca */ /* 0x000fe200000e0000 */
[----:B------:R-:W-:Y:S01]  /*21850*/  DSETP.GT.AND P0, PT, R96, R74, PT ;  /* 0x0000004a6000722a */ /* 0x000fe20003f04000 */
[----:B------:R-:W-:-:S13]  /*21860*/  R2UR UR5, R51 ;  /* 0x00000000330572ca */ /* 0x000fda00000e0000 */
        /* <DEDUP_REMOVED lines=13> */
.L_x_573:
        /* <DEDUP_REMOVED lines=8> */
[----:B------:R-:W3:Y:S01]  /*219c0*/  LDG.E.S8 R0, desc[UR4][R94.64] ;  /* 0x000000045e007981 */ /* 0x000ee2000c1e1300 */
[-C--:B------:R-:W-:Y:S02]  /*219d0*/  IADD3 R76, P0, PT, R43, R46.reuse, RZ ;  /* 0x0000002e2b4c7210 */ /* 0x080fe40007f1e0ff */
[----:B--2---:R-:W-:Y:S01]  /*219e0*/  IADD3 R74, P1, PT, R37, R46, RZ ;  /* 0x0000002e254a7210 */ /* 0x004fe20007f3e0ff */
[----:B------:R-:W3:Y:S01]  /*219f0*/  LDG.E.S8 R79, desc[UR6][R92.64+0x1b] ;  /* 0x00001b065c4f7981 */ /* 0x000ee2000c1e1300 */
[-C--:B------:R-:W-:Y:S02]  /*21a00*/  LEA.HI.X.SX32 R77, R43, R47.reuse, 0x1, P0 ;  /* 0x0000002f2b4d7211 */ /* 0x080fe400000f0eff */
[----:B------:R-:W-:-:S03]  /*21a10*/  LEA.HI.X.SX32 R75, R37, R47, 0x1, P1 ;  /* 0x0000002f254b7211 */ /* 0x000fc600008f0eff */
[----:B------:R-:W2:Y:S04]  /*21a20*/  LDG.E.S8 R40, desc[UR8][R76.64] ;  /* 0x000000084c287981 */ /* 0x000ea8000c1e1300 */
[----:B------:R-:W2:Y:S01]  /*21a30*/  LDG.E.S8 R81, desc[UR10][R74.64+0x1b] ;  /* 0x00001b0a4a517981 */ /* 0x000ea2000c1e1300 */
[----:B------:R-:W-:Y:S01]  /*21a40*/  IMAD.IADD R37, R34, 0x1, R37 ;  /* 0x0000000122257824 */ /* 0x000fe200078e0225 */
[----:B------:R-:W-:-:S04]  /*21a50*/  UMOV UR4, 0x448 ;  /* 0x0000044800047882 */ /* 0x000fc80000000000 */
[----:B------:R-:W-:-:S04]  /*21a60*/  IADD3 R37, PT, PT, -R37, R26, R43 ;  /* 0x0000001a25257210 */ /* 0x000fc80007ffe12b */
[----:B------:R-:W-:Y:S02]  /*21a70*/  LEA R43, R37, UR4, 0x3 ;  /* 0x00000004252b7c11 */ /* 0x000fe4000f8e18ff */
[C---:B------:R-:W-:Y:S02]  /*21a80*/  R2UR UR4, R50.reuse ;  /* 0x00000000320472ca */ /* 0x040fe400000e0000 */
[----:B------:R-:W-:Y:S02]  /*21a90*/  R2UR UR12, R50 ;  /* 0x00000000320c72ca */ /* 0x000fe400000e0000 */
[----:B------:R-:W-:-:S09]  /*21aa0*/  R2UR UR13, R51 ;  /* 0x00000000330d72ca */ /* 0x000fd200000e0000 */
[----:B------:R-:W4:Y:S01]  /*21ab0*/  LDG.E.64 R88, desc[UR4][R44.64+0x28b0] ;  /* 0x0028b0042c587981 */ /* 0x000f22000c1e1b00 */
[----:B---3--:R-:W-:-:S05]  /*21ac0*/  IMAD R0, R0, 0x5, R79 ;  /* 0x0000000500007824 */ /* 0x008fca00078e024f */
[----:B------:R-:W-:Y:S01]  /*21ad0*/  LEA R82, R0, 0x10000, 0x3 ;  /* 0x0001000000527811 */ /* 0x000fe200078e18ff */
[----:B------:R-:W3:Y:S01]  /*21ae0*/  LDC.64 R78, c[0x3][R43] ;  /* 0x00c000002b4e7b82 */ /* 0x000ee20000000a00 */
[----:B--2---:R-:W-:-:S07]  /*21af0*/  IMAD R40, R40, 0x5, R81 ;  /* 0x0000000528287824 */ /* 0x004fce00078e0251 */
[----:B------:R-:W3:Y:S01]  /*21b00*/  LDC.64 R82, c[0x3][R82+-0x4970] ;  /* 0x00eda40052527b82 */ /* 0x000ee20000000a00 */
[----:B------:R-:W-:-:S07]  /*21b10*/  LEA R40, R40, 0x10000, 0x3 ;  /* 0x0001000028287811 */ /* 0x000fce00078e18ff */
[----:B------:R-:W2:Y:S01]  /*21b20*/  LDC.64 R80, c[0x3][R40+-0x4970] ;  /* 0x00eda40028507b82 */ /* 0x000ea20000000a00 */
[----:B---3--:R-:W-:-:S08]  /*21b30*/  DADD R78, R78, R82 ;  /* 0x000000004e4e7229 */ /* 0x008fd00000000052 */
[----:B--2---:R-:W-:-:S07]  /*21b40*/  DADD R80, R78, R80 ;  /* 0x000000004e507229 */ /* 0x004fce0000000050 */
[----:B------:R2:W-:Y:S04]  /*21b50*/  STG.E.64 desc[UR4][R44.64+0x2938], R80 ;  /* 0x002938502c007986 */ /* 0x0005e8000c101b04 */
[----:B------:R-:W3:Y:S02]  /*21b60*/  LDG.E.64 R100, desc[UR6][R72.64] ;  /* 0x0000000648647981 */ /* 0x000ee4000c1e1b00 */
[----:B---3--:R-:W-:-:S07]  /*21b70*/  DADD R100, R80, R100 ;  /* 0x0000000050647229 */ /* 0x008fce0000000064 */
[----:B------:R3:W-:Y:S04]  /*21b80*/  STG.E.64 desc[UR4][R44.64+0x2938], R100 ;  /* 0x002938642c007986 */ /* 0x0007e8000c101b04 */
[----:B------:R-:W5:Y:S04]  /*21b90*/  LDG.E.S8 R0, desc[UR6][R94.64] ;  /* 0x000000065e007981 */ /* 0x000f68000c1e1300 */
[----:B------:R-:W5:Y:S04]  /*21ba0*/  LDG.E.S8 R37, desc[UR8][R92.64+0x1b] ;  /* 0x00001b085c257981 */ /* 0x000f68000c1e1300 */
[----:B------:R-:W4:Y:S04]  /*21bb0*/  LDG.E.S8 R76, desc[UR10][R76.64] ;  /* 0x0000000a4c4c7981 */ /* 0x000f28000c1e1300 */
[----:B------:R-:W4:Y:S01]  /*21bc0*/  LDG.E.S8 R75, desc[UR12][R74.64+0x1b] ;  /* 0x00001b0c4a4b7981 */ /* 0x000f22000c1e1300 */
[----:B------:R-:W0:Y:S01]  /*21bd0*/  LDC.64 R78, c[0x3][R43+-0x2d0] ;  /* 0x00ff4c002b4e7b82 */ /* 0x000e220000000a00 */
[----:B-----5:R-:W-:-:S05]  /*21be0*/  IMAD R0, R0, 0x5, R37 ;  /* 0x0000000500007824 */ /* 0x020fca00078e0225 */
[----:B------:R-:W-:Y:S01]  /*21bf0*/  LEA R37, R0, 0x10000, 0x3 ;  /* 0x0001000000257811 */ /* 0x000fe200078e18ff */
[----:B----4-:R-:W-:-:S03]  /*21c00*/  IMAD R0, R76, 0x5, R75 ;  /* 0x000000054c007824 */ /* 0x010fc600078e024b */
[----:B------:R-:W0:Y:S02]  /*21c10*/  LDC.64 R82, c[0x3][R37+-0x4a38] ;  /* 0x00ed720025527b82 */ /* 0x000e240000000a00 */
[----:B------:R-:W-:-:S06]  /*21c20*/  LEA R0, R0, 0x10000, 0x3 ;  /* 0x0001000000007811 */ /* 0x000fcc00078e18ff */
[----:B--2---:R-:W2:Y:S01]  /*21c30*/  LDC.64 R80, c[0x3][R0+-0x4a38] ;  /* 0x00ed720000507b82 */ /* 0x004ea20000000a00 */
[----:B0-----:R-:W-:Y:S01]  /*21c40*/  DADD R78, R78, R82 ;  /* 0x000000004e4e7229 */ /* 0x001fe20000000052 */
[----:B------:R-:W4:Y:S07]  /*21c50*/  LDG.E.64 R82, desc[UR4][R44.64+0x28b8] ;  /* 0x0028b8042c527981 */ /* 0x000f2e000c1e1b00 */
[----:B--2---:R-:W-:Y:S01]  /*21c60*/  DADD R74, R78, R80 ;  /* 0x000000004e4a7229 */ /* 0x004fe20000000050 */
[----:B------:R-:W2:Y:S06]  /*21c70*/  LDG.E.64 R80, desc[UR6][R44.64+0x28c0] ;  /* 0x0028c0062c507981 */ /* 0x000eac000c1e1b00 */
[----:B------:R-:W-:Y:S04]  /*21c80*/  STG.E.64 desc[UR4][R44.64+0x2930], R74 ;  /* 0x0029304a2c007986 */ /* 0x000fe8000c101b04 */
[----:B------:R-:W5:Y:S01]  /*21c90*/  LDG.E.64 R72, desc[UR6][R72.64+0x1388] ;  /* 0x0013880648487981 */ /* 0x000f62000c1e1b00 */
[----:B------:R-:W-:Y:S01]  /*21ca0*/  DSETP.GT.AND P0, PT, |R100|, R70, PT ;  /* 0x000000466400722a */ /* 0x000fe20003f04200 */
[----:B------:R-:W-:-:S13]  /*21cb0*/  IMAD.MOV.U32 R70, RZ, RZ, 0x1 ;  /* 0x00000001ff467424 */ /* 0x000fda00078e00ff */
[----:B---3--:R-:W-:Y:S02]  /*21cc0*/  @P0 IMAD.MOV.U32 R100, RZ, RZ, 0x0 ;  /* 0x00000000ff640424 */ /* 0x008fe400078e00ff */
[----:B------:R-:W-:Y:S01]  /*21cd0*/  @P0 IMAD.MOV.U32 R101, RZ, RZ, 0x7ff00000 ;  /* 0x7ff00000ff650424 */ /* 0x000fe200078e00ff */
[----:B------:R-:W-:Y:S02]  /*21ce0*/  @P0 R2UR UR6, R50 ;  /* 0x00000000320602ca */ /* 0x000fe400000e0000 */
[----:B------:R-:W-:Y:S01]  /*21cf0*/  @P0 R2UR UR7, R51 ;  /* 0x00000000330702ca */ /* 0x000fe200000e0000 */
[----:B------:R-:W-:Y:S01]  /*21d00*/  BSSY.RECONVERGENT B0, `(.L_x_582) ;  /* 0x0000020000007945 */ /* 0x000fe20003800200 */
[----:B-----5:R-:W-:-:S07]  /*21d10*/  DADD R98, R74, R72 ;  /* 0x000000004a627229 */ /* 0x020fce0000000048 */
[----:B------:R0:W-:Y:S02]  /*21d20*/  STG.E.64 desc[UR4][R44.64+0x2930], R98 ;  /* 0x002930622c007986 */ /* 0x0001e4000c101b04 */
[----:B0-----:R-:W-:Y:S02]  /*21d30*/  @P0 IMAD.MOV.U32 R98, RZ, RZ, 0x0 ;  /* 0x00000000ff620424 */ /* 0x001fe400078e00ff */
[----:B------:R-:W-:-:S06]  /*21d40*/  @P0 IMAD.MOV.U32 R99, RZ, RZ, -0x40100000 ;  /* 0xbff00000ff630424 */ /* 0x000fcc00078e00ff */
[----:B----4-:R-:W-:-:S08]  /*21d50*/  DADD R72, R82, R98 ;  /* 0x0000000052487229 */ /* 0x010fd00000000062 */
[----:B--2---:R-:W-:-:S06]  /*21d60*/  DADD R72, R72, R80 ;  /* 0x0000000048487229 */ /* 0x004fcc0000000050 */
[----:B------:R-:W0:Y:S02]  /*21d70*/  MUFU.RCP64H R71, R73 ;  /* 0x0000004900477308 */ /* 0x000e240000001800 */
        /* <DEDUP_REMOVED lines=17> */
[----:B------:R-:W-:Y:S05]  /*21e90*/  BMOV.32.CLEAR RZ, B11 ;  /* 0x000000000bff7355 */ /* 0x000fea0000100000 */
[----:B------:R-:W-:Y:S01]  /*21ea0*/  IMAD.MOV.U32 R68, RZ, RZ, R72 ;  /* 0x000000ffff447224 */ /* 0x000fe200078e0048 */
[----:B------:R-:W-:Y:S01]  /*21eb0*/  MOV R0, 0x21ee0 ;  /* 0x00021ee000007802 */ /* 0x000fe20000000f00 */
[----:B------:R-:W-:-:S07]  /*21ec0*/  IMAD.MOV.U32 R69, RZ, RZ, R73 ;  /* 0x000000ffff457224 */ /* 0x000fce00078e0049 */
[----:B-1----:R-:W-:Y:S05]  /*21ed0*/  CALL.REL.NOINC `($__internal_0_$__cuda_sm20_div_rn_f64_full) ;  /* 0x0000041400e47944 */ /* 0x002fea0003c00000 */
[----:B------:R-:W-:Y:S02]  /*21ee0*/  IMAD.MOV.U32 R96, RZ, RZ, R74 ;  /* 0x000000ffff607224 */ /* 0x000fe400078e004a */
[----:B------:R-:W-:-:S07]  /*21ef0*/  IMAD.MOV.U32 R97, RZ, RZ, R75 ;  /* 0x000000ffff617224 */ /* 0x000fce00078e004b */
.L_x_583:
[----:B------:R-:W-:Y:S05]  /*21f00*/  BSYNC.RECONVERGENT B0 ;  /* 0x0000000000007941 */ /* 0x000fea0003800200 */
.L_x_582:
[C---:B------:R-:W-:Y:S02]  /*21f10*/  R2UR UR4, R50.reuse ;  /* 0x00000000320472ca */ /* 0x040fe400000e0000 */
[C---:B------:R-:W-:Y:S02]  /*21f20*/  R2UR UR5, R51.reuse ;  /* 0x00000000330572ca */ /* 0x040fe400000e0000 */
[----:B------:R-:W-:Y:S02]  /*21f30*/  R2UR UR6, R50 ;  /* 0x00000000320672ca */ /* 0x000fe400000e0000 */
[----:B------:R-:W-:-:S09]  /*21f40*/  R2UR UR7, R51 ;  /* 0x00000000330772ca */ /* 0x000fd200000e0000 */
[----:B------:R0:W-:Y:S04]  /*21f50*/  STG.E.64 desc[UR4][R44.64+0x2920], R96 ;  /* 0x002920602c007986 */ /* 0x0001e8000c101b04 */
[----:B------:R-:W2:Y:S04]  /*21f60*/  LDG.E.64 R68, desc[UR6][R90.64+0x1388] ;  /* 0x001388065a447981 */ /* 0x000ea8000c1e1b00 */
[----:B------:R-:W3:Y:S01]  /*21f70*/  LDG.E.64 R66, desc[UR4][R90.64] ;  /* 0x000000045a427981 */ /* 0x000ee2000c1e1b00 */
[----:B------:R-:W-:Y:S01]  /*21f80*/  IMAD.MOV.U32 R70, RZ, RZ, 0x1 ;  /* 0x00000001ff467424 */ /* 0x000fe200078e00ff */
[----:B------:R-:W-:Y:S01]  /*21f90*/  BSSY.RECONVERGENT B0, `(.L_x_584) ;  /* 0x0000016000007945 */ /* 0x000fe20003800200 */
[----:B--2---:R-:W-:-:S02]  /*21fa0*/  DADD R68, R82, R68 ;  /* 0x0000000052447229 */ /* 0x004fc40000000044 */
[----:B---3--:R-:W-:-:S06]  /*21fb0*/  DADD R66, R88, R66 ;  /* 0x0000000058427229 */ /* 0x008fcc0000000042 */
[----:B------:R-:W-:-:S06]  /*21fc0*/  DADD R68, R80, R68 ;  /* 0x0000000050447229 */ /* 0x000fcc0000000044 */
        /* <DEDUP_REMOVED lines=14> */
[----:B------:R-:W-:Y:S01]  /*220b0*/  IMAD.MOV.U32 R70, RZ, RZ, R66 ;  /* 0x000000ffff467224 */ /* 0x000fe200078e0042 */
[----:B------:R-:W-:Y:S01]  /*220c0*/  MOV R0, 0x220f0 ;  /* 0x000220f000007802 */ /* 0x000fe20000000f00 */
[----:B------:R-:W-:-:S07]  /*220d0*/  IMAD.MOV.U32 R71, RZ, RZ, R67 ;  /* 0x000000ffff477224 */ /* 0x000fce00078e0043 */
[----:B-1----:R-:W-:Y:S05]  /*220e0*/  CALL.REL.NOINC `($__internal_0_$__cuda_sm20_div_rn_f64_full) ;  /* 0x0000041400607944 */ /* 0x002fea0003c00000 */
.L_x_585:
[----:B------:R-:W-:Y:S05]  /*220f0*/  BSYNC.RECONVERGENT B0 ;  /* 0x0000000000007941 */ /* 0x000fea0003800200 */
.L_x_584:
        /* <DEDUP_REMOVED lines=16> */
.L_x_572:
        /* <DEDUP_REMOVED lines=9> */
[----:B------:R-:W-:Y:S02]  /*22290*/  IADD3 R74, P0, PT, R37, R46, RZ ;  /* 0x0000002e254a7210 */ /* 0x000fe40007f1e0ff */
[C---:B------:R-:W-:Y:S02]  /*222a0*/  R2UR UR12, R50.reuse ;  /* 0x00000000320c72ca */ /* 0x040fe400000e0000 */
[C---:B------:R-:W-:Y:S02]  /*222b0*/  R2UR UR13, R51.reuse ;  /* 0x00000000330d72ca */ /* 0x040fe400000e0000 */
[C---:B------:R-:W-:Y:S02]  /*222c0*/  R2UR UR8, R50.reuse ;  /* 0x00000000320872ca */ /* 0x040fe400000e0000 */
[----:B------:R-:W-:Y:S02]  /*222d0*/  R2UR UR9, R51 ;  /* 0x00000000330972ca */ /* 0x000fe400000e0000 */
[----:B------:R-:W-:Y:S01]  /*222e0*/  LEA.HI.X.SX32 R75, R37, R47, 0x1, P0 ;  /* 0x0000002f254b7211 */ /* 0x000fe200000f0eff */
[----:B------:R-:W2:Y:S01]  /*222f0*/  LDG.E.S8 R0, desc[UR4][R94.64] ;  /* 0x000000045e007981 */ /* 0x000ea2000c1e1300 */
[----:B------:R-:W-:-:S02]  /*22300*/  R2UR UR16, R50 ;  /* 0x00000000321072ca */ /* 0x000fc400000e0000 */
[C---:B------:R-:W-:Y:S01]  /*22310*/  R2UR UR17, R51.reuse ;  /* 0x00000000331172ca */ /* 0x040fe200000e0000 */
[----:B------:R-:W3:Y:S01]  /*22320*/  LDG.E.S8 R37, desc[UR6][R94.64+0x1] ;  /* 0x000001065e257981 */ /* 0x000ee2000c1e1300 */
[C---:B------:R-:W-:Y:S02]  /*22330*/  R2UR UR10, R50.reuse ;  /* 0x00000000320a72ca */ /* 0x040fe400000e0000 */
[C---:B------:R-:W-:Y:S01]  /*22340*/  R2UR UR11, R51.reuse ;  /* 0x00000000330b72ca */ /* 0x040fe200000e0000 */
[----:B------:R-:W4:Y:S01]  /*22350*/  LDG.E.S8 R79, desc[UR14][R74.64+0x1c] ;  /* 0x00001c0e4a4f7981 */ /* 0x000f22000c1e1300 */
[----:B------:R-:W-:Y:S02]  /*22360*/  R2UR UR18, R50 ;  /* 0x00000000321272ca */ /* 0x000fe400000e0000 */
[----:B------:R-:W-:Y:S01]  /*22370*/  R2UR UR19, R51 ;  /* 0x00000000331372ca */ /* 0x000fe200000e0000 */
[----:B------:R-:W5:Y:S01]  /*22380*/  LDG.E.S8 R78, desc[UR12][R74.64+0x1b] ;  /* 0x00001b0c4a4e7981 */ /* 0x000f62000c1e1300 */
[----:B------:R-:W-:-:S03]  /*22390*/  IADD3 R76, P0, PT, R43, R46, RZ ;  /* 0x0000002e2b4c7210 */ /* 0x000fc60007f1e0ff */
[----:B------:R-:W5:Y:S01]  /*223a0*/  LDG.E.S8 R40, desc[UR8][R92.64+0x1b] ;  /* 0x00001b085c287981 */ /* 0x000f62000c1e1300 */
[----:B------:R-:W-:-:S03]  /*223b0*/  LEA.HI.X.SX32 R77, R43, R47, 0x1, P0 ;  /* 0x0000002f2b4d7211 */ /* 0x000fc600000f0eff */
[----:B------:R-:W5:Y:S04]  /*223c0*/  LDG.E.S8 R43, desc[UR10][R92.64+0x1a] ;  /* 0x00001a0a5c2b7981 */ /* 0x000f68000c1e1300 */
[----:B------:R-:W5:Y:S04]  /*223d0*/  LDG.E.S8 R80, desc[UR16][R76.64] ;  /* 0x000000104c507981 */ /* 0x000f68000c1e1300 */
[----:B------:R-:W5:Y:S01]  /*223e0*/  LDG.E.S8 R81, desc[UR18][R76.64+-0x1] ;  /* 0xffffff124c517981 */ /* 0x000f62000c1e1300 */
[----:B------:R-:W-:Y:S02]  /*223f0*/  R2UR UR20, R50 ;  /* 0x00000000321472ca */ /* 0x000fe400000e0000 */
[----:B------:R-:W-:Y:S01]  /*22400*/  R2UR UR21, R51 ;  /* 0x00000000331572ca */ /* 0x000fe200000e0000 */
[----:B------:R-:W5:Y:S04]  /*22410*/  LDG.E.64 R82, desc[UR4][R44.64+0x28b8] ;  /* 0x0028b8042c527981 */ /* 0x000f68000c1e1b00 */
[----:B------:R-:W5:Y:S01]  /*22420*/  LDG.E.64 R88, desc[UR4][R44.64+0x28b0] ;  /* 0x0028b0042c587981 */ /* 0x000f62000c1e1b00 */
[----:B---3--:R-:W-:-:S02]  /*22430*/  IMAD R37, R37, 0x19, RZ ;  /* 0x0000001925257824 */ /* 0x008fc400078e02ff */
[----:B----4-:R-:W-:Y:S02]  /*22440*/  IMAD R79, R79, 0x19, RZ ;  /* 0x000000194f4f7824 */ /* 0x010fe400078e02ff */
[----:B--2---:R-:W-:Y:S02]  /*22450*/  IMAD R37, R0, 0x7d, R37 ;  /* 0x0000007d00257824 */ /* 0x004fe400078e0225 */
[----:B-----5:R-:W-:Y:S02]  /*22460*/  IMAD R79, R78, 0x7d, R79 ;  /* 0x0000007d4e4f7824 */ /* 0x020fe400078e024f */
[----:B------:R-:W-:-:S04]  /*22470*/  IMAD R40, R40, 0x5, R37 ;  /* 0x0000000528287824 */ /* 0x000fc800078e0225 */
[----:B------:R-:W-:Y:S02]  /*22480*/  IMAD.IADD R43, R43, 0x1, R40 ;  /* 0x000000012b2b7824 */ /* 0x000fe400078e0228 */
[----:B------:R-:W-:-:S04]  /*22490*/  IMAD R80, R80, 0x5, R79 ;  /* 0x0000000550507824 */ /* 0x000fc800078e024f */
[----:B------:R-:W-:Y:S02]  /*224a0*/  IMAD.IADD R40, R81, 0x1, R80 ;  /* 0x0000000151287824 */ /* 0x000fe400078e0250 */
[----:B------:R-:W-:Y:S02]  /*224b0*/  IMAD.SHL.U32 R80, R43, 0x8, RZ ;  /* 0x000000082b507824 */ /* 0x000fe400078e00ff */
[----:B------:R-:W-:-:S04]  /*224c0*/  IMAD.SHL.U32 R40, R40, 0x8, RZ ;  /* 0x0000000828287824 */ /* 0x000fc800078e00ff */
[----:B------:R-:W2:Y:S08]  /*224d0*/  LDC.64 R80, c[0x3][R80+0x2b58] ;  /* 0x00cad60050507b82 */ /* 0x000eb00000000a00 */
[----:B------:R-:W2:Y:S02]  /*224e0*/  LDC.64 R78, c[0x3][R40+0x2b58] ;  /* 0x00cad600284e7b82 */ /* 0x000ea40000000a00 */
[----:B--2---:R-:W-:-:S07]  /*224f0*/  DADD R78, R80, R78 ;  /* 0x00000000504e7229 */ /* 0x004fce000000004e */
[----:B------:R2:W-:Y:S04]  /*22500*/  STG.E.64 desc[UR4][R44.64+0x2930], R78 ;  /* 0x0029304e2c007986 */ /* 0x0005e8000c101b04 */
[----:B------:R-:W3:Y:S02]  /*22510*/  LDG.E.64 R100, desc[UR6][R72.64+0x1388] ;  /* 0x0013880648647981 */ /* 0x000ee4000c1e1b00 */
[----:B---3--:R-:W-:-:S07]  /*22520*/  DADD R100, R78, R100 ;  /* 0x000000004e647229 */ /* 0x008fce0000000064 */
[----:B------:R3:W-:Y:S04]  /*22530*/  STG.E.64 desc[UR4][R44.64+0x2930], R100 ;  /* 0x002930642c007986 */ /* 0x0007e8000c101b04 */
[----:B------:R-:W4:Y:S04]  /*22540*/  LDG.E.S8 R37, desc[UR8][R94.64+0x1] ;  /* 0x000001085e257981 */ /* 0x000f28000c1e1300 */
[----:B--2---:R-:W2:Y:S04]  /*22550*/  LDG.E.S8 R79, desc[UR16][R74.64+0x1c] ;  /* 0x00001c104a4f7981 */ /* 0x004ea8000c1e1300 */
[----:B------:R-:W5:Y:S04]  /*22560*/  LDG.E.S8 R0, desc[UR6][R94.64] ;  /* 0x000000065e007981 */ /* 0x000f68000c1e1300 */
[----:B------:R-:W3:Y:S04]  /*22570*/  LDG.E.S8 R78, desc[UR14][R74.64+0x1b] ;  /* 0x00001b0e4a4e7981 */ /* 0x000ee8000c1e1300 */
[----:B------:R-:W3:Y:S04]  /*22580*/  LDG.E.S8 R40, desc[UR10][R92.64+0x1b] ;  /* 0x00001b0a5c287981 */ /* 0x000ee8000c1e1300 */
[----:B------:R-:W3:Y:S04]  /*22590*/  LDG.E.S8 R80, desc[UR18][R76.64] ;  /* 0x000000124c507981 */ /* 0x000ee8000c1e1300 */
[----:B------:R-:W3:Y:S04]  /*225a0*/  LDG.E.S8 R43, desc[UR12][R92.64+0x1a] ;  /* 0x00001a0c5c2b7981 */ /* 0x000ee8000c1e1300 */
[----:B------:R-:W3:Y:S01]  /*225b0*/  LDG.E.S8 R81, desc[UR20][R76.64+-0x1] ;  /* 0xffffff144c517981 */ /* 0x000ee2000c1e1300 */
[----:B----4-:R-:W-:-:S02]  /*225c0*/  IMAD R37, R37, 0x19, RZ ;  /* 0x0000001925257824 */ /* 0x010fc400078e02ff */
[----:B--2---:R-:W-:Y:S02]  /*225d0*/  IMAD R79, R79, 0x19, RZ ;  /* 0x000000194f4f7824 */ /* 0x004fe400078e02ff */
[----:B-----5:R-:W-:Y:S02]  /*225e0*/  IMAD R37, R0, 0x7d, R37 ;  /* 0x0000007d00257824 */ /* 0x020fe400078e0225 */
[----:B---3--:R-:W-:Y:S02]  /*225f0*/  IMAD R79, R78, 0x7d, R79 ;  /* 0x0000007d4e4f7824 */ /* 0x008fe400078e024f */
[----:B------:R-:W-:Y:S02]  /*22600*/  IMAD R40, R40, 0x5, R37 ;  /* 0x0000000528287824 */ /* 0x000fe400078e0225 */
[----:B------:R-:W-:Y:S02]  /*22610*/  IMAD R80, R80, 0x5, R79 ;  /* 0x0000000550507824 */ /* 0x000fe400078e024f */
[----:B------:R-:W-:-:S02]  /*22620*/  IMAD.IADD R40, R43, 0x1, R40 ;  /* 0x000000012b287824 */ /* 0x000fc400078e0228 */
[----:B------:R-:W-:Y:S02]  /*22630*/  IMAD.IADD R0, R81, 0x1, R80 ;  /* 0x0000000151007824 */ /* 0x000fe400078e0250 */
[----:B------:R-:W-:Y:S01]  /*22640*/  IMAD.SHL.U32 R76, R40, 0x8, RZ ;  /* 0x00000008284c7824 */ /* 0x000fe200078e00ff */
[----:B------:R-:W2:Y:S01]  /*22650*/  LDG.E.64 R80, desc[UR6][R44.64+0x28c0] ;  /* 0x0028c0062c507981 */ /* 0x000ea2000c1e1b00 */
[----:B------:R-:W-:-:S04]  /*22660*/  IMAD.SHL.U32 R0, R0, 0x8, RZ ;  /* 0x0000000800007824 */ /* 0x000fc800078e00ff */
[----:B------:R-:W3:Y:S08]  /*22670*/  LDC.64 R74, c[0x3][R0+0x3ee0] ;  /* 0x00cfb800004a7b82 */ /* 0x000ef00000000a00 */
[----:B------:R-:W3:Y:S02]  /*22680*/  LDC.64 R76, c[0x3][R76+0x3ee0] ;  /* 0x00cfb8004c4c7b82 */ /* 0x000ee40000000a00 */
[----:B---3--:R-:W-:-:S07]  /*22690*/  DADD R74, R76, R74 ;  /* 0x000000004c4a7229 */ /* 0x008fce000000004a */
[----:B------:R3:W-:Y:S04]  /*226a0*/  STG.E.64 desc[UR4][R44.64+0x2938], R74 ;  /* 0x0029384a2c007986 */ /* 0x0007e8000c101b04 */
[----:B------:R-:W4:Y:S01]  /*226b0*/  LDG.E.64 R72, desc[UR6][R72.64] ;  /* 0x0000000648487981 */ /* 0x000f22000c1e1b00 */
[----:B------:R-:W-:Y:S01]  /*226c0*/  BSSY.RECONVERGENT B11, `(.L_x_587) ;  /* 0x00000250000b7945 */ /* 0x000fe20003800200 */
[----:B----4-:R-:W-:-:S08]  /*226d0*/  DADD R98, R74, R72 ;  /* 0x000000004a627229 */ /* 0x010fd00000000048 */
[----:B------:R-:W-:-:S14]  /*226e0*/  DSETP.GT.AND P0, PT, |R98|, R70, PT ;  /* 0x000000466200722a */ /* 0x000fdc0003f04200 */
[----:B------:R-:W-:Y:S02]  /*226f0*/  @P0 IMAD.MOV.U32 R100, RZ, RZ, 0x0 ;  /* 0x00000000ff640424 */ /* 0x000fe400078e00ff */
[----:B------:R-:W-:-:S06]  /*22700*/  @P0 IMAD.MOV.U32 R101, RZ, RZ, -0x40100000 ;  /* 0xbff00000ff650424 */ /* 0x000fcc00078e00ff */
[----:B------:R-:W-:-:S08]  /*22710*/  DADD R70, R82, R100 ;  /* 0x0000000052467229 */ /* 0x000fd00000000064 */
[----:B--2---:R-:W-:-:S06]  /*22720*/  DADD R72, R70, R80 ;  /* 0x0000000046487229 */ /* 0x004fcc0000000050 */
[----:B------:R-:W3:Y:S01]  /*22730*/  MUFU.RCP64H R71, R73 ;  /* 0x0000004900477308 */ /* 0x000ee20000001800 */
[----:B------:R-:W-:-:S06]  /*22740*/  IMAD.MOV.U32 R70, RZ, RZ, 0x1 ;  /* 0x00000001ff467424 */ /* 0x000fcc00078e00ff */
[----:B---3--:R-:W-:-:S08]  /*22750*/  DFMA R74, -R72, R70, 1 ;  /* 0x3ff00000484a742b */ /* 0x008fd00000000146 */
[----:B------:R-:W-:-:S08]  /*22760*/  DFMA R74, R74, R74, R74 ;  /* 0x0000004a4a4a722b */ /* 0x000fd0000000004a */
[----:B------:R-:W-:Y:S01]  /*22770*/  DFMA R74, R70, R74, R70 ;  /* 0x0000004a464a722b */ /* 0x000fe20000000046 */
[----:B------:R2:W-:Y:S07]  /*22780*/  STG.E.64 desc[UR4][R44.64+0x2938], R98 ;  /* 0x002938622c007986 */ /* 0x0005ee000c101b04 */
[----:B------:R-:W-:Y:S01]  /*22790*/  DFMA R76, -R72, R74, 1 ;  /* 0x3ff00000484c742b */ /* 0x000fe2000000014a */
[----:B--2---:R-:W-:Y:S02]  /*227a0*/  @P0 IMAD.MOV.U32 R98, RZ, RZ, 0x0 ;  /* 0x00000000ff620424 */ /* 0x004fe400078e00ff */
        /* <DEDUP_REMOVED lines=16> */
[----:B------:R-:W-:Y:S01]  /*228b0*/  IMAD.MOV.U32 R68, RZ, RZ, R72 ;  /* 0x000000ffff447224 */ /* 0x000fe200078e0048 */
[----:B------:R-:W-:Y:S01]  /*228c0*/  MOV R0, 0x228f0 ;  /* 0x000228f000007802 */ /* 0x000fe20000000f00 */
[----:B------:R-:W-:-:S07]  /*228d0*/  IMAD.MOV.U32 R69, RZ, RZ, R73 ;  /* 0x000000ffff457224 */ /* 0x000fce00078e0049 */
[----:B01----:R-:W-:Y:S05]  /*228e0*/  CALL.REL.NOINC `($__internal_0_$__cuda_sm20_div_rn_f64_full) ;  /* 0x0000040c00607944 */ /* 0x003fea0003c00000 */
[----:B------:R-:W-:Y:S02]  /*228f0*/  IMAD.MOV.U32 R96, RZ, RZ, R74 ;  /* 0x000000ffff607224 */ /* 0x000fe400078e004a */
[----:B------:R-:W-:-:S07]  /*22900*/  IMAD.MOV.U32 R97, RZ, RZ, R75 ;  /* 0x000000ffff617224 */ /* 0x000fce00078e004b */
.L_x_588:
[----:B------:R-:W-:Y:S05]  /*22910*/  BSYNC.RECONVERGENT B11 ;  /* 0x00000000000b7941 */ /* 0x000fea0003800200 */
.L_x_587:
        /* <DEDUP_REMOVED lines=25> */
[----:B------:R-:W-:Y:S01]  /*22ab0*/  IMAD.MOV.U32 R70, RZ, RZ, R66 ;  /* 0x000000ffff467224 */ /* 0x000fe200078e0042 */
[----:B------:R-:W-:Y:S01]  /*22ac0*/  MOV R0, 0x22af0 ;  /* 0x00022af000007802 */ /* 0x000fe20000000f00 */
[----:B------:R-:W-:-:S07]  /*22ad0*/  IMAD.MOV.U32 R71, RZ, RZ, R67 ;  /* 0x000000ffff477224 */ /* 0x000fce00078e0043 */
[----:B01----:R-:W-:Y:S05]  /*22ae0*/  CALL.REL.NOINC `($__internal_0_$__cuda_sm20_div_rn_f64_full) ;  /* 0x0000040800e07944 */ /* 0x003fea0003c00000 */
.L_x_590:
[----:B------:R-:W-:Y:S05]  /*22af0*/  BSYNC.RECONVERGENT B11 ;  /* 0x00000000000b7941 */ /* 0x000fea0003800200 */
.L_x_589:
[----:B------:R-:W-:Y:S01]  /*22b00*/  R2UR UR4, R50 ;  /* 0x00000000320472ca */ /* 0x000fe200000e0000 */
[----:B------:R-:W-:Y:S01]  /*22b10*/  DADD R66, -R74, R96 ;  /* 0x000000004a427229 */ /* 0x000fe20000000160 */
[----:B------:R-:W-:Y:S01]  /*22b20*/  R2UR UR5, R51 ;  /* 0x00000000330572ca */ /* 0x000fe200000e0000 */
[----:B------:R-:W-:-:S12]  /*22b30*/  DSETP.GT.AND P0, PT, R96, R74, PT ;  /* 0x0000004a6000722a */ /* 0x000fd80003f04000 */
[----:B------:R4:W-:Y:S01]  /*22b40*/  STG.E.64 desc[UR4][R44.64+0x2928], R74 ;  /* 0x0029284a2c007986 */ /* 0x0009e2000c101b04 */
[----:B------:R-:W-:Y:S01]  /*22b50*/  UMOV UR4, 0xa0b5ed8d ;  /* 0xa0b5ed8d00047882 */ /* 0x000fe20000000000 */
[----:B------:R-:W-:Y:S02]  /*22b60*/  UMOV UR5, 0x3eb0c6f7 ;  /* 0x3eb0c6f700057882 */ /* 0x000fe40000000000 */
[----:B------:R-:W-:-:S14]  /*22b70*/  DSETP.LTU.OR P0, PT, R66, UR4, !P0 ;  /* 0x0000000442007e2a */ /* 0x000fdc000c709400 */
[----:B----4-:R-:W-:Y:S05]  /*22b80*/  @P0 BRA `(.L_x_569) ;  /* 0x0000000800cc0947 */ /* 0x010fea0003800000 */
        /* <DEDUP_REMOVED lines=11> */
.L_x_586:
        /* <DEDUP_REMOVED lines=8> */
[----:B------:R-:W2:Y:S01]  /*22cc0*/  LDG.E.S8 R40, desc[UR6][R94.64+0x1] ;  /* 0x000001065e287981 */ /* 0x000ea2000c1e1300 */
[C---:B------:R-:W-:Y:S02]  /*22cd0*/  R2UR UR10, R50.reuse ;  /* 0x00000000320a72ca */ /* 0x040fe400000e0000 */
[----:B------:R-:W-:Y:S01]  /*22ce0*/  R2UR UR11, R51 ;  /* 0x00000000330b72ca */ /* 0x000fe200000e0000 */
[----:B------:R-:W3:Y:S01]  /*22cf0*/  LDG.E.S8 R0, desc[UR4][R94.64] ;  /* 0x000000045e007981 */ /* 0x000ee2000c1e1300 */
[----:B------:R-:W-:Y:S02]  /*22d00*/  IADD3 R76, P0, PT, R37, R46, RZ ;  /* 0x0000002e254c7210 */ /* 0x000fe40007f1e0ff */
[----:B------:R-:W-:Y:S01]  /*22d10*/  R2UR UR14, R50 ;  /* 0x00000000320e72ca */ /* 0x000fe200000e0000 */
[----:B------:R-:W4:Y:S01]  /*22d20*/  LDG.E.S8 R78, desc[UR8][R92.64+0x1b] ;  /* 0x00001b085c4e7981 */ /* 0x000f22000c1e1300 */
[----:B------:R-:W-:-:S02]  /*22d30*/  R2UR UR15, R51 ;  /* 0x00000000330f72ca */ /* 0x000fc400000e0000 */
[----:B------:R-:W-:Y:S01]  /*22d40*/  LEA.HI.X.SX32 R77, R37, R47, 0x1, P0 ;  /* 0x0000002f254d7211 */ /* 0x000fe200000f0eff */
[----:B------:R-:W5:Y:S01]  /*22d50*/  LDG.E.S8 R80, desc[UR6][R92.64+0x1a] ;  /* 0x00001a065c507981 */ /* 0x000f62000c1e1300 */
[----:B------:R-:W-:-:S03]  /*22d60*/  IADD3 R74, P0, PT, R43, R46, RZ ;  /* 0x0000002e2b4a7210 */ /* 0x000fc60007f1e0ff */
[----:B------:R-:W5:Y:S01]  /*22d70*/  LDG.E.S8 R82, desc[UR12][R76.64+0x1c] ;  /* 0x00001c0c4c527981 */ /* 0x000f62000c1e1300 */
[----:B------:R-:W-:-:S03]  /*22d80*/  LEA.HI.X.SX32 R75, R43, R47, 0x1, P0 ;  /* 0x0000002f2b4b7211 */ /* 0x000fc600000f0eff */
[----:B------:R-:W5:Y:S04]  /*22d90*/  LDG.E.S8 R81, desc[UR10][R76.64+0x1b] ;  /* 0x00001b0a4c517981 */ /* 0x000f68000c1e1300 */
[----:B------:R-:W5:Y:S04]  /*22da0*/  LDG.E.S8 R83, desc[UR14][R74.64] ;  /* 0x0000000e4a537981 */ /* 0x000f68000c1e1300 */
[----:B------:R-:W5:Y:S01]  /*22db0*/  LDG.E.S8 R84, desc[UR4][R74.64+-0x1] ;  /* 0xffffff044a547981 */ /* 0x000f62000c1e1300 */
[----:B------:R-:W-:Y:S01]  /*22dc0*/  UMOV UR4, 0x448 ;  /* 0x0000044800047882 */ /* 0x000fe20000000000 */
[----:B--2---:R-:W-:-:S04]  /*22dd0*/  IMAD R79, R40, 0x19, RZ ;  /* 0x00000019284f7824 */ /* 0x004fc800078e02ff */
[----:B---3--:R-:W-:Y:S02]  /*22de0*/  IMAD R79, R0, 0x7d, R79 ;  /* 0x0000007d004f7824 */ /* 0x008fe400078e024f */
[----:B------:R-:W-:Y:S02]  /*22df0*/  IMAD.IADD R0, R34, 0x1, R37 ;  /* 0x0000000122007824 */ /* 0x000fe400078e0225 */
[----:B----4-:R-:W-:-:S03]  /*22e00*/  IMAD R79, R78, 0x5, R79 ;  /* 0x000000054e4f7824 */ /* 0x010fc600078e024f */
[----:B------:R-:W-:Y:S01]  /*22e10*/  IADD3 R0, PT, PT, -R0, R28, R43 ;  /* 0x0000001c00007210 */ /* 0x000fe20007ffe12b */
[----:B-----5:R-:W-:Y:S02]  /*22e20*/  IMAD.IADD R80, R80, 0x1, R79 ;  /* 0x0000000150507824 */ /* 0x020fe400078e024f */
[----:B------:R-:W-:-:S04]  /*22e30*/  IMAD R82, R82, 0x19, RZ ;  /* 0x0000001952527824 */ /* 0x000fc800078e02ff */
[----:B------:R-:W-:Y:S01]  /*22e40*/  IMAD R82, R81, 0x7d, R82 ;  /* 0x0000007d51527824 */ /* 0x000fe200078e0252 */
[----:B------:R-:W-:Y:S01]  /*22e50*/  LEA R0, R0, UR4, 0x3 ;  /* 0x0000000400007c11 */ /* 0x000fe2000f8e18ff */
[----:B------:R-:W-:Y:S02]  /*22e60*/  IMAD.SHL.U32 R85, R80, 0x8, RZ ;  /* 0x0000000850557824 */ /* 0x000fe400078e00ff */
[----:B------:R-:W-:Y:S02]  /*22e70*/  IMAD R79, R83, 0x5, R82 ;  /* 0x00000005534f7824 */ /* 0x000fe400078e0252 */
[----:B------:R-:W2:Y:S02]  /*22e80*/  LDC.64 R82, c[0x3][R0] ;  /* 0x00c0000000527b82 */ /* 0x000ea40000000a00 */
[----:B------:R-:W-:-:S06]  /*22e90*/  IMAD.IADD R84, R84, 0x1, R79 ;  /* 0x0000000154547824 */ /* 0x000fcc00078e024f */
[----:B------:R-:W2:Y:S01]  /*22ea0*/  LDC.64 R80, c[0x3][R85+0x7b30] ;  /* 0x00decc0055507b82 */ /* 0x000ea20000000a00 */
[----:B------:R-:W-:-:S07]  /*22eb0*/  IMAD.SHL.U32 R84, R84, 0x8, RZ ;  /* 0x0000000854547824 */ /* 0x000fce00078e00ff */
[----:B------:R-:W3:Y:S01]  /*22ec0*/  LDC.64 R78, c[0x3][R84+0x7b30] ;  /* 0x00decc00544e7b82 */ /* 0x000ee20000000a00 */
[----:B------:R-:W-:Y:S01]  /*22ed0*/  R2UR UR4, R50 ;  /* 0x00000000320472ca */ /* 0x000fe200000e0000 */
[----:B--2---:R-:W-:-:S08]  /*22ee0*/  DADD R80, R82, R80 ;  /* 0x0000000052507229 */ /* 0x004fd00000000050 */
[----:B---3--:R-:W-:-:S07]  /*22ef0*/  DADD R78, R80, R78 ;  /* 0x00000000504e7229 */ /* 0x008fce000000004e */
[----:B------:R2:W-:Y:S04]  /*22f00*/  STG.E.64 desc[UR4][R44.64+0x2938], R78 ;  /* 0x0029384e2c007986 */ /* 0x0005e8000c101b04 */
[----:B------:R-:W3:Y:S01]  /*22f10*/  LDG.E.64 R100, desc[UR6][R72.64] ;  /* 0x0000000648647981 */ /* 0x000ee2000c1e1b00 */
[----:B------:R-:W-:Y:S02]  /*22f20*/  R2UR UR16, R50 ;  /* 0x00000000321072ca */ /* 0x000fe400000e0000 */
[----:B------:R-:W-:Y:S01]  /*22f30*/  R2UR UR17, R51 ;  /* 0x00000000331172ca */ /* 0x000fe200000e0000 */
[----:B---3--:R-:W-:-:S07]  /*22f40*/  DADD R100, R78, R100 ;  /* 0x000000004e647229 */ /* 0x008fce0000000064 */
[----:B------:R3:W-:Y:S04]  /*22f50*/  STG.E.64 desc[UR4][R44.64+0x2938], R100 ;  /* 0x002938642c007986 */ /* 0x0007e8000c101b04 */
[----:B--2---:R-:W2:Y:S04]  /*22f60*/  LDG.E.S8 R78, desc[UR8][R94.64+0x1] ;  /* 0x000001085e4e7981 */ /* 0x004ea8000c1e1300 */
[----:B------:R-:W4:Y:S04]  /*22f70*/  LDG.E.S8 R40, desc[UR6][R94.64] ;  /* 0x000000065e287981 */ /* 0x000f28000c1e1300 */
[----:B------:R-:W5:Y:S04]  /*22f80*/  LDG.E.S8 R83, desc[UR16][R76.64+0x1c] ;  /* 0x00001c104c537981 */ /* 0x000f68000c1e1300 */
[----:B------:R-:W3:Y:S04]  /*22f90*/  LDG.E.S8 R80, desc[UR10][R92.64+0x1b] ;  /* 0x00001b0a5c507981 */ /* 0x000ee8000c1e1300 */
[----:B------:R-:W3:Y:S04]  /*22fa0*/  LDG.E.S8 R82, desc[UR14][R76.64+0x1b] ;  /* 0x00001b0e4c527981 */ /* 0x000ee8000c1e1300 */
[----:B------:R-:W3:Y:S04]  /*22fb0*/  LDG.E.S8 R81, desc[UR12][R92.64+0x1a] ;  /* 0x00001a0c5c517981 */ /* 0x000ee8000c1e1300 */
[----:B------:R-:W3:Y:S04]  /*22fc0*/  LDG.E.S8 R84, desc[UR4][R74.64] ;  /* 0x000000044a547981 */ /* 0x000ee8000c1e1300 */
[----:B------:R-:W3:Y:S01]  /*22fd0*/  LDG.E.S8 R85, desc[UR6][R74.64+-0x1] ;  /* 0xffffff064a557981 */ /* 0x000ee2000c1e1300 */
[----:B------:R-:W-:-:S04]  /*22fe0*/  IADD3 R37, PT, PT, R37, R43, -R27 ;  /* 0x0000002b25257210 */ /* 0x000fc80007ffe81b */
[----:B------:R-:W-:Y:S01]  /*22ff0*/  IABS R37, R37 ;  /* 0x0000002500257213 */ /* 0x000fe20000000000 */
[----:B------:R-:W-:Y:S01]  /*23000*/  UMOV UR4, 0x64b31d04 ;  /* 0x64b31d0400047882 */ /* 0x000fe20000000000 */
[----:B------:R-:W-:Y:S01]  /*23010*/  UMOV UR5, 0x3feef3e8 ;  /* 0x3feef3e800057882 */ /* 0x000fe20000000000 */
[----:B--2---:R-:W-:-:S04]  /*23020*/  IMAD R79, R78, 0x19, RZ ;  /* 0x000000194e4f7824 */ /* 0x004fc800078e02ff */
[----:B----4-:R-:W-:Y:S02]  /*23030*/  IMAD R79, R40, 0x7d, R79 ;  /* 0x0000007d284f7824 */ /* 0x010fe400078e024f */
[----:B-----5:R-:W-:Y:S02]  /*23040*/  IMAD R83, R83, 0x19, RZ ;  /* 0x0000001953537824 */ /* 0x020fe400078e02ff */
[----:B---3--:R-:W-:Y:S02]  /*23050*/  IMAD R80, R80, 0x5, R79 ;  /* 0x0000000550507824 */ /* 0x008fe400078e024f */
[----:B------:R-:W-:Y:S02]  /*23060*/  IMAD R83, R82, 0x7d, R83 ;  /* 0x0000007d52537824 */ /* 0x000fe400078e0253 */
[----:B------:R-:W-:Y:S02]  /*23070*/  IMAD.IADD R80, R81, 0x1, R80 ;  /* 0x0000000151507824 */ /* 0x000fe400078e0250 */
[----:B------:R-:W-:-:S02]  /*23080*/  IMAD R84, R84, 0x5, R83 ;  /* 0x0000000554547824 */ /* 0x000fc400078e0253 */
[----:B------:R-:W-:Y:S01]  /*23090*/  IMAD.SHL.U32 R86, R80, 0x8, RZ ;  /* 0x0000000850567824 */ /* 0x000fe200078e00ff */
[----:B------:R-:W2:Y:S01]  /*230a0*/  LDC.64 R78, c[0x3][R0+-0x2d0] ;  /* 0x00ff4c00004e7b82 */ /* 0x000ea20000000a00 */
[----:B------:R-:W-:Y:S01]  /*230b0*/  IMAD.IADD R40, R85, 0x1, R84 ;  /* 0x0000000155287824 */ /* 0x000fe200078e0254 */
[----:B------:R-:W3:Y:S06]  /*230c0*/  LDG.E.64 R80, desc[UR6][R44.64+0x28c0] ;  /* 0x0028c0062c507981 */ /* 0x000eec000c1e1b00 */
[----:B------:R-:W2:Y:S01]  /*230d0*/  LDC.64 R76, c[0x3][R86+0x67a8] ;  /* 0x00d9ea00564c7b82 */ /* 0x000ea20000000a00 */
[----:B------:R-:W-:-:S07]  /*230e0*/  IMAD.SHL.U32 R40, R40, 0x8, RZ ;  /* 0x0000000828287824 */ /* 0x000fce00078e00ff */
[----:B------:R-:W4:Y:S01]  /*230f0*/  LDC.64 R74, c[0x3][R40+0x67a8] ;  /* 0x00d9ea00284a7b82 */ /* 0x000f220000000a00 */
[----:B--2---:R-:W-:Y:S01]  /*23100*/  DADD R78, R78, R76 ;  /* 0x000000004e4e7229 */ /* 0x004fe2000000004c */
[----:B------:R-:W2:Y:S07]  /*23110*/  I2F.F64 R76, R37 ;  /* 0x00000025004c7312 */ /* 0x000eae0000201c00 */
[----:B----4-:R-:W-:-:S08]  /*23120*/  DADD R74, R78, R74 ;  /* 0x000000004e4a7229 */ /* 0x010fd0000000004a */
[----:B--2---:R-:W-:Y:S01]  /*23130*/  DFMA R74, R76, -UR4, R74 ;  /* 0x800000044c4a7c2b */ /* 0x004fe2000800004a */
[----:B------:R-:W-:Y:S02]  /*23140*/  R2UR UR4, R50 ;  /* 0x00000000320472ca */ /* 0x000fe400000e0000 */
[----:B------:R-:W-:-:S04]  /*23150*/  R2UR UR5, R51 ;  /* 0x00000000330572ca */ /* 0x000fc800000e0000 */
[----:B------:R-:W-:Y:S04]  /*23160*/  STG.E.64 desc[UR6][R44.64+0x2930], R74 ;  /* 0x0029304a2c007986 */ /* 0x000fe8000c101b06 */
[----:B------:R-:W2:Y:S05]  /*23170*/  LDG.E.64 R72, desc[UR8][R72.64+0x1388] ;  /* 0x0013880848487981 */ /* 0x000eaa000c1e1b00 */
[----:B------:R-:W4:Y:S04]  /*23180*/  LDG.E.64 R82, desc[UR4][R44.64+0x28b8] ;  /* 0x0028b8042c527981 */ /* 0x000f28000c1e1b00 */
[----:B------:R-:W5:Y:S01]  /*23190*/  LDG.E.64 R88, desc[UR4][R44.64+0x28b0] ;  /* 0x0028b0042c587981 */ /* 0x000f62000c1e1b00 */
[----:B------:R-:W-:Y:S01]  /*231a0*/  DSETP.GT.AND P0, PT, |R100|, R70, PT ;  /* 0x000000466400722a */ /* 0x000fe20003f04200 */
[----:B------:R-:W-:-:S13]  /*231b0*/  IMAD.MOV.U32 R70, RZ, RZ, 0x1 ;  /* 0x00000001ff467424 */ /* 0x000fda00078e00ff */
[----:B------:R-:W-:Y:S02]  /*231c0*/  @P0 IMAD.MOV.U32 R100, RZ, RZ, 0x0 ;  /* 0x00000000ff640424 */ /* 0x000fe400078e00ff */
[----:B------:R-:W-:Y:S01]  /*231d0*/  @P0 IMAD.MOV.U32 R101, RZ, RZ, 0x7ff00000 ;  /* 0x7ff00000ff650424 */ /* 0x000fe200078e00ff */
[----:B------:R-:W-:Y:S02]  /*231e0*/  @P0 R2UR UR6, R50 ;  /* 0x00000000320602ca */ /* 0x000fe400000e0000 */
[----:B------:R-:W-:Y:S01]  /*231f0*/  @P0 R2UR UR7, R51 ;  /* 0x00000000330702ca */ /* 0x000fe200000e0000 */
[----:B------:R-:W-:Y:S01]  /*23200*/  BSSY.RECONVERGENT B11, `(.L_x_591) ;  /* 0x000001f0000b7945 */ /* 0x000fe20003800200 */
[----:B--2---:R-:W-:-:S07]  /*23210*/  DADD R98, R74, R72 ;  /* 0x000000004a627229 */ /* 0x004fce0000000048 */
[----:B------:R2:W-:Y:S02]  /*23220*/  STG.E.64 desc[UR4][R44.64+0x2930], R98 ;  /* 0x002930622c007986 */ /* 0x0005e4000c101b04 */
[----:B--2---:R-:W-:Y:S02]  /*23230*/  @P0 IMAD.MOV.U32 R98, RZ, RZ, 0x0 ;  /* 0x00000000ff620424 */ /* 0x004fe400078e00ff */
[----:B------:R-:W-:-:S06]  /*23240*/  @P0 IMAD.MOV.U32 R99, RZ, RZ, -0x40100000 ;  /* 0xbff00000ff630424 */ /* 0x000fcc00078e00ff */
[----:B----4-:R-:W-:-:S08]  /*23250*/  DADD R72, R82, R98 ;  /* 0x0000000052487229 */ /* 0x010fd00000000062 */
[----:B---3--:R-:W-:-:S06]  /*23260*/  DADD R72, R72, R80 ;  /* 0x0000000048487229 */ /* 0x008fcc0000000050 */
[----:B------:R-:W2:Y:S02]  /*23270*/  MUFU.RCP64H R71, R73 ;  /* 0x0000004900477308 */ /* 0x000ea40000001800 */
        /* <DEDUP_REMOVED lines=23> */
.L_x_592:
[----:B------:R-:W-:Y:S05]  /*233f0*/  BSYNC.RECONVERGENT B11 ;  /* 0x00000000000b7941 */ /* 0x000fea0003800200 */
.L_x_591:
        /* <DEDUP_REMOVED lines=29> */
.L_x_594:
[----:B------:R-:W-:Y:S05]  /*235d0*/  BSYNC.RECONVERGENT B11 ;  /* 0x00000000000b7941 */ /* 0x000fea0003800200 */
.L_x_593:
[----:B------:R-:W-:Y:S01]  /*235e0*/  DSETP.GT.AND P0, PT, R96, R74, PT ;  /* 0x0000004a6000722a */ /* 0x000fe20003f04000 */
[----:B------:R-:W-:Y:S02]  /*235f0*/  R2UR UR4, R50 ;  /* 0x00000000320472ca */ /* 0x000fe400000e0000 */
[----:B------:R-:W-:-:S11]  /*23600*/  R2UR UR5, R51 ;  /* 0x00000000330572ca */ /* 0x000fd600000e0000 */
        /* <DEDUP_REMOVED lines=11> */
.L_x_569:
[----:B------:R-:W-:Y:S05]  /*236c0*/  BSYNC.RECONVERGENT B1 ;  /* 0x0000000000017941 */ /* 0x000fea0003800200 */
.L_x_568:
[----:B------:R-:W-:Y:S01]  /*236d0*/  UMOV UR4, 0xff800000 ;  /* 0xff80000000047882 */ /* 0x000fe20000000000 */
[----:B------:R-:W-:Y:S02]  /*236e0*/  UMOV UR5, 0x41cdcd64 ;  /* 0x41cdcd6400057882 */ /* 0x000fe40000000000 */
[----:B------:R-:W-:-:S14]  /*236f0*/  DSETP.GEU.AND P0, PT, |R102|, UR4, PT ;  /* 0x0000000466007e2a */ /* 0x000fdc000bf0e200 */
[----:B------:R-:W-:Y:S05]  /*23700*/  @P0 BRA `(.L_x_567) ;  /* 0x0000000000380947 */ /* 0x000fea0003800000 */
[----:B------:R-:W-:Y:S01]  /*23710*/  DSETP.GEU.AND P0, PT, R104, -2500, PT ;  /* 0xc0a388006800742a */ /* 0x000fe20003f0e000 */
[C---:B------:R-:W-:Y:S02]  /*23720*/  R2UR UR6, R50.reuse ;  /* 0x00000000320672ca */ /* 0x040fe400000e0000 */
[C---:B------:R-:W-:Y:S02]  /*23730*/  R2UR UR7, R51.reuse ;  /* 0x00000000330772ca */ /* 0x040fe400000e0000 */
[----:B------:R-:W-:Y:S02]  /*23740*/  R2UR UR8, R50 ;  /* 0x00000000320872ca */ /* 0x000fe400000e0000 */
[----:B------:R-:W-:-:S07]  /*23750*/  R2UR UR9, R51 ;  /* 0x00000000330972ca */ /* 0x000fce00000e0000 */
[----:B------:R-:W-:Y:S02]  /*23760*/  @!P0 R2UR UR4, R50 ;  /* 0x00000000320482ca */ /* 0x000fe400000e0000 */
[----:B------:R-:W-:Y:S02]  /*23770*/  @!P0 CS2R R102, SRZ ;  /* 0x0000000000668805 */ /* 0x000fe4000001ff00 */
[----:B------:R-:W-:-:S13]  /*23780*/  @!P0 R2UR UR5, R51 ;  /* 0x00000000330582ca */ /* 0x000fda00000e0000 */
[----:B------:R0:W-:Y:S04]  /*23790*/  @!P0 STG.E.64 desc[UR4][R44.64+0x28f8], RZ ;  /* 0x0028f8ff2c008986 */ /* 0x0001e8000c101b04 */
[----:B------:R0:W-:Y:S04]  /*237a0*/  STG.E.64 desc[UR6][R90.64], R102 ;  /* 0x000000665a007986 */ /* 0x0001e8000c101b06 */
[----:B--2---:R-:W2:Y:S01]  /*237b0*/  LDG.E.64 R66, desc[UR8][R44.64+0x28f0] ;  /* 0x0028f0082c427981 */ /* 0x004ea2000c1e1b00 */
[----:B------:R-:W-:Y:S02]  /*237c0*/  R2UR UR4, R50 ;  /* 0x00000000320472ca */ /* 0x000fe400000e0000 */
[----:B------:R-:W-:-:S13]  /*237d0*/  R2UR UR5, R51 ;  /* 0x00000000330572ca */ /* 0x000fda00000e0000 */
[----:B--2---:R0:W-:Y:S02]  /*237e0*/  STG.E.64 desc[UR4][R90.64+0x1388], R66 ;  /* 0x001388425a007986 */ /* 0x0041e4000c101b04 */
.L_x_567:
[----:B------:R-:W-:Y:S05]  /*237f0*/  BSYNC.RECONVERGENT B2 ;  /* 0x0000000000027941 */ /* 0x000fea0003800200 */
.L_x_566:
[C---:B------:R-:W-:Y:S02]  /*23800*/  R2UR UR4, R50.reuse ;  /* 0x00000000320472ca */ /* 0x040fe400000e0000 */
[C---:B------:R-:W-:Y:S02]  /*23810*/  R2UR UR5, R51.reuse ;  /* 0x00000000330572ca */ /* 0x040fe400000e0000 */
[----:B------:R-:W-:Y:S02]  /*23820*/  R2UR UR6, R50 ;  /* 0x00000000320672ca */ /* 0x000fe400000e0000 */
[----:B------:R-:W-:-:S09]  /*23830*/  R2UR UR7, R51 ;  /* 0x00000000330772ca */ /* 0x000fd200000e0000 */
[----:B------:R-:W5:Y:S04]  /*23840*/  LDG.E R37, desc[UR4][R48.64+0x1a4] ;  /* 0x0001a40430257981 */ /* 0x000f68000c1e1900 */
[----:B------:R-:W2:Y:S01]  /*23850*/  LDG.E R0, desc[UR6][R48.64+0x1a0] ;  /* 0x0001a00630007981 */ /* 0x000ea2000c1e1900 */
[----:B-----5:R-:W-:Y:S02]  /*23860*/  VIADD R37, R37, 0x1 ;  /* 0x0000000125257836 */ /* 0x020fe40000000000 */
[----:B--2---:R-:W-:-:S03]  /*23870*/  IMAD.IADD R40, R33, 0x1, -R0 ;  /* 0x0000000121287824 */ /* 0x004fc600078e0a00 */
[----:B------:R2:W-:Y:S02]  /*23880*/  STG.E desc[UR4][R48.64+0x1a4], R37 ;  /* 0x0001a42530007986 */ /* 0x0005e4000c101904 */
[----:B------:R-:W-:-:S13]  /*23890*/  ISETP.GE.AND P0, PT, R37, R40, PT ;  /* 0x000000282500720c */ /* 0x000fda0003f06270 */
[----:B--2---:R-:W-:Y:S05]  /*238a0*/  @!P0 BRA `(.L_x_595) ;  /* 0xffffffd000a08947 */ /* 0x004fea000383ffff */
.L_x_565:
[----:B------:R-:W-:Y:S05]  /*238b0*/  BSYNC.RECONVERGENT B3 ;  /* 0x0000000000037941 */ /* 0x000fea0003800200 */
.L_x_564:
[----:B------:R-:W-:Y:S01]  /*238c0*/  R2UR UR4, R50 ;  /* 0x00000000320472ca */ /* 0x000fe200000e0000 */
[C---:B------:R-:W-:Y:S01]  /*238d0*/  VIADD R37, R0.reuse, 0xffffffff ;  /* 0xffffffff00257836 */ /* 0x040fe20000000000 */
[----:B------:R-:W-:Y:S02]  /*238e0*/  R2UR UR5, R51 ;  /* 0x00000000330572ca */ /* 0x000fe400000e0000 */
[----:B------:R-:W-:-:S11]  /*238f0*/  ISETP.GT.AND P0, PT, R0, 0x4, PT ;  /* 0x000000040000780c */ /* 0x000fd60003f04270 */
[----:B------:R0:W-:Y:S02]  /*23900*/  STG.E desc[UR4][R48.64+0x1a0], R37 ;  /* 0x0001a02530007986 */ /* 0x0001e4000c101904 */
[----:B------:R-:W-:Y:S05]  /*23910*/  @P0 BRA `(.L_x_596) ;  /* 0xffffffd000540947 */ /* 0x000fea000383ffff */
.L_x_563:
[----:B------:R-:W-:Y:S05]  /*23920*/  BSYNC.RECONVERGENT B4 ;  /* 0x0000000000047941 */ /* 0x000fea0003800200 */
.L_x_562:
[C---:B------:R-:W-:Y:S01]  /*23930*/  R2UR UR4, R50.reuse ;  /* 0x00000000320472ca */ /* 0x040fe200000e0000 */
[----:B---3--:R-:W-:Y:S01]  /*23940*/  IMAD.MOV.U32 R26, RZ, RZ, 0x0 ;  /* 0x00000000ff1a7424 */ /* 0x008fe200078e00ff */
[C---:B------:R-:W-:Y:S01]  /*23950*/  R2UR UR5, R51.reuse ;  /* 0x00000000330572ca */ /* 0x040fe200000e0000 */
[----:B------:R-:W-:Y:S01]  /*23960*/  IMAD.MOV.U32 R27, RZ, RZ, -0x40100000 ;  /* 0xbff00000ff1b7424 */ /* 0x000fe200078e00ff */
[C---:B------:R-:W-:Y:S01]  /*23970*/  R2UR UR6, R50.reuse ;  /* 0x00000000320672ca */ /* 0x040fe200000e0000 */
[----:B------:R-:W-:Y:S01]  /*23980*/  IMAD.MOV.U32 R30, RZ, RZ, 0x0 ;  /* 0x00000000ff1e7424 */ /* 0x000fe200078e00ff */
[C---:B------:R-:W-:Y:S01]  /*23990*/  R2UR UR7, R51.reuse ;  /* 0x00000000330772ca */ /* 0x040fe200000e0000 */
[----:B0-----:R-:W-:Y:S01]  /*239a0*/  IMAD.MOV.U32 R31, RZ, RZ, 0x7ff00000 ;  /* 0x7ff00000ff1f7424 */ /* 0x001fe200078e00ff */
[----:B------:R-:W-:Y:S02]  /*239b0*/  R2UR UR8, R50 ;  /* 0x00000000320872ca */ /* 0x000fe400000e0000 */
[----:B------:R-:W-:-:S02]  /*239c0*/  R2UR UR9, R51 ;  /* 0x00000000330972ca */ /* 0x000fc400000e0000 */
[----:B------:R-:W-:Y:S02]  /*239d0*/  R2UR UR10, R50 ;  /* 0x00000000320a72ca */ /* 0x000fe400000e0000 */
[----:B------:R-:W-:Y:S01]  /*239e0*/  R2UR UR11, R51 ;  /* 0x00000000330b72ca */ /* 0x000fe200000e0000 */
[----:B------:R0:W-:Y:S04]  /*239f0*/  STG.E.64 desc[UR4][R44.64+0x28f0], R26 ;  /* 0x0028f01a2c007986 */ /* 0x0001e8000c101b04 */
[----:B------:R0:W-:Y:S04]  /*23a00*/  STG.E.64 desc[UR6][R44.64+0x28f8], R30 ;  /* 0x0028f81e2c007986 */ /* 0x0001e8000c101b06 */
[----:B------:R-:W3:Y:S04]  /*23a10*/  LDG.E R33, desc[UR8][R48.64+0x1b0] ;  /* 0x0001b00830217981 */ /* 0x000ee8000c1e1900 */
[----:B------:R-:W3:Y:S01]  /*23a20*/  LDG.E R28, desc[UR10][R48.64+0x1b4] ;  /* 0x0001b40a301c7981 */ /* 0x000ee2000c1e1900 */
[----:B------:R-:W-:Y:S01]  /*23a30*/  BSSY.RECONVERGENT B0, `(.L_x_597) ;  /* 0x000027d000007945 */ /* 0x000fe20003800200 */
[----:B------:R-:W-:-:S02]  /*23a40*/  IMAD.MOV.U32 R90, RZ, RZ, 0x0 ;  /* 0x00000000ff5a7424 */ /* 0x000fc400078e00ff */
[----:B------:R-:W-:Y:S02]  /*23a50*/  IMAD.MOV.U32 R91, RZ, RZ, -0x40100000 ;  /* 0xbff00000ff5b7424 */ /* 0x000fe400078e00ff */
[----:B------:R-:W-:Y:S02]  /*23a60*/  IMAD.MOV.U32 R88, RZ, RZ, 0x0 ;  /* 0x00000000ff587424 */ /* 0x000fe400078e00ff */
[----:B------:R-:W-:Y:S02]  /*23a70*/  IMAD.MOV.U32 R89, RZ, RZ, 0x7ff00000 ;  /* 0x7ff00000ff597424 */ /* 0x000fe400078e00ff */
[----:B---3--:R-:W-:-:S05]  /*23a80*/  IMAD.IADD R0, R28, 0x1, -R33 ;  /* 0x000000011c007824 */ /* 0x008fca00078e0a21 */
[----:B------:R-:W-:-:S13]  /*23a90*/  ISETP.GT.AND P0, PT, R0, 0x3, PT ;  /* 0x000000030000780c */ /* 0x000fda0003f04270 */
[C---:B------:R-:W-:Y:S02]  /*23aa0*/  @!P0 R2UR UR4, R50.reuse ;  /* 0x00000000320482ca */ /* 0x040fe400000e0000 */
[C---:B------:R-:W-:Y:S02]  /*23ab0*/  @!P0 R2UR UR5, R51.reuse ;  /* 0x00000000330582ca */ /* 0x040fe400000e0000 */
[----:B------:R-:W-:Y:S02]  /*23ac0*/  @!P0 R2UR UR6, R50 ;  /* 0x00000000320682ca */ /* 0x000fe400000e0000 */
[----:B------:R-:W-:-:S09]  /*23ad0*/  @!P0 R2UR UR7, R51 ;  /* 0x00000000330782ca */ /* 0x000fd200000e0000 */
[----:B------:R0:W-:Y:S04]  /*23ae0*/  @!P0 STG.E.64 desc[UR4][R44.64+0x28f0], R26 ;  /* 0x0028f01a2c008986 */ /* 0x0001e8000c101b04 */
[----:B------:R0:W-:Y:S01]  /*23af0*/  @!P0 STG.E.64 desc[UR6][R44.64+0x28f8], R30 ;  /* 0x0028f81e2c008986 */ /* 0x0001e2000c101b06 */
[----:B------:R-:W-:Y:S05]  /*23b00*/  @!P0 BRA `(.L_x_598) ;  /* 0x0000002400bc8947 */ /* 0x000fea0003800000 */
[----:B------:R-:W-:-:S04]  /*23b10*/  ISETP.GE.AND P0, PT, R36, R28, PT ;  /* 0x0000001c2400720c */ /* 0x000fc80003f06270 */
[----:B------:R-:W-:-:S13]  /*23b20*/  ISETP.GT.OR P0, PT, R33, R36, P0 ;  /* 0x000000242100720c */ /* 0x000fda0000704670 */
[C---:B------:R-:W-:Y:S02]  /*23b30*/  @!P0 R2UR UR4, R50.reuse ;  /* 0x00000000320482ca */ /* 0x040fe400000e0000 */
[C---:B------:R-:W-:Y:S02]  /*23b40*/  @!P0 R2UR UR5, R51.reuse ;  /* 0x00000000330582ca */ /* 0x040fe400000e0000 */
[----:B------:R-:W-:Y:S02]  /*23b50*/  @!P0 R2UR UR6, R50 ;  /* 0x00000000320682ca */ /* 0x000fe400000e0000 */
[----:B------:R-:W-:-:S09]  /*23b60*/  @!P0 R2UR UR7, R51 ;  /* 0x00000000330782ca */ /* 0x000fd200000e0000 */
[----:B------:R3:W-:Y:S04]  /*23b70*/  @!P0 STG.E.64 desc[UR4][R44.64+0x28f0], R26 ;  /* 0x0028f01a2c008986 */ /* 0x0007e8000c101b04 */
[----:B------:R3:W-:Y:S01]  /*23b80*/  @!P0 STG.E.64 desc[UR6][R44.64+0x28f8], R30 ;  /* 0x0028f81e2c008986 */ /* 0x0007e2000c101b06 */
[----:B------:R-:W-:Y:S05]  /*23b90*/  @!P0 BRA `(.L_x_598) ;  /* 0x0000002400988947 */ /* 0x000fea0003800000 */
[----:B------:R-:W-:Y:S01]  /*23ba0*/  ISETP.GT.AND P0, PT, R33, R36, PT ;  /* 0x000000242100720c */ /* 0x000fe20003f04270 */
[----:B------:R-:W-:Y:S01]  /*23bb0*/  BSSY.RECONVERGENT B1, `(.L_x_599) ;  /* 0x0000059000017945 */ /* 0x000fe20003800200 */
[----:B------:R-:W-:Y:S02]  /*23bc0*/  R2UR UR8, R50 ;  /* 0x00000000320872ca */ /* 0x000fe400000e0000 */
[----:B0--3--:R-:W-:Y:S02]  /*23bd0*/  SEL R27, R36, RZ, P0 ;  /* 0x000000ff241b7207 */ /* 0x009fe40000000000 */
[----:B------:R-:W-:-:S03]  /*23be0*/  R2UR UR9, R51 ;  /* 0x00000000330972ca */ /* 0x000fc600000e0000 */
[--C-:B------:R-:W-:Y:S02]  /*23bf0*/  IMAD.IADD R26, R28, 0x1, -R27.reuse ;  /* 0x000000011c1a7824 */ /* 0x100fe400078e0a1b */
[----:B------:R-:W-:-:S04]  /*23c00*/  IMAD.IADD R27, R33, 0x1, -R27 ;  /* 0x00000001211b7824 */ /* 0x000fc800078e0a1b */
[----:B------:R-:W-:Y:S02]  /*23c10*/  IMAD.IADD R43, R27, 0x1, -R26 ;  /* 0x000000011b2b7824 */ /* 0x000fe400078e0a1a */
[----:B------:R-:W-:-:S03]  /*23c20*/  IMAD.IADD R28, R26, 0x1, -R27 ;  /* 0x000000011a1c7824 */ /* 0x000fc600078e0a1b */
[----:B------:R-:W-:-:S13]  /*23c30*/  ISETP.GE.AND P0, PT, R43, -0x1f, PT ;  /* 0xffffffe12b00780c */ /* 0x000fda0003f06270 */
[----:B------:R-:W-:Y:S01]  /*23c40*/  @P0 IADD3 R0, PT, PT, R26, 0xc10, -R27 ;  /* 0x00000c101a000810 */ /* 0x000fe20007ffe81b */
[----:B------:R-:W-:Y:S01]  /*23c50*/  @P0 IMAD.MOV.U32 R31, RZ, RZ, 0x448 ;  /* 0x00000448ff1f0424 */ /* 0x000fe200078e00ff */
[----:B--2---:R-:W0:Y:S01]  /*23c60*/  @!P0 LDC.64 R66, c[0x3][0x65c0] ;  /* 0x00d97000ff428b82 */ /* 0x004e220000000a00 */
[----:B------:R-:W-:Y:S02]  /*23c70*/  @P0 R2UR UR4, R50 ;  /* 0x00000000320402ca */ /* 0x000fe400000e0000 */
[----:B------:R-:W-:Y:S01]  /*23c80*/  @P0 IMAD R0, R0, 0x8, R31 ;  /* 0x0000000800000824 */ /* 0x000fe200078e021f */
[C---:B------:R-:W-:Y:S02]  /*23c90*/  @P0 R2UR UR5, R51.reuse ;  /* 0x00000000330502ca */ /* 0x040fe400000e0000 */
[----:B------:R-:W-:Y:S02]  /*23ca0*/  @!P0 R2UR UR6, R50 ;  /* 0x00000000320682ca */ /* 0x000fe400000e0000 */
[----:B------:R-:W2:Y:S01]  /*23cb0*/  @P0 LDC.64 R30, c[0x3][R0+-0x2d0] ;  /* 0x00ff4c00001e0b82 */ /* 0x000ea20000000a00 */
[----:B------:R-:W-:-:S07]  /*23cc0*/  @!P0 R2UR UR7, R51 ;  /* 0x00000000330782ca */ /* 0x000fce00000e0000 */
[----:B------:R-:W3:Y:S08]  /*23cd0*/  @P0 LDC.64 R32, c[0x3][R0] ;  /* 0x00c0000000200b82 */ /* 0x000ef00000000a00 */
[----:B------:R-:W2:Y:S01]  /*23ce0*/  @!P0 LDC.64 R30, c[0x3][0x62f0] ;  /* 0x00d8bc00ff1e8b82 */ /* 0x000ea20000000a00 */
[----:B---3--:R3:W-:Y:S04]  /*23cf0*/  @P0 STG.E.64 desc[UR4][R44.64+0x28f8], R32 ;  /* 0x0028f8202c000986 */ /* 0x0087e8000c101b04 */
[----:B0-----:R3:W-:Y:S03]  /*23d00*/  @!P0 STG.E.64 desc[UR6][R44.64+0x28f8], R66 ;  /* 0x0028f8422c008986 */ /* 0x0017e6000c101b06 */
[----:B------:R-:W0:Y:S01]  /*23d10*/  @!P0 LDC.64 R32, c[0x3][0x65c0] ;  /* 0x00d97000ff208b82 */ /* 0x000e220000000a00 */
[----:B------:R-:W-:Y:S01]  /*23d20*/  ISETP.GE.AND P0, PT, R28, 0x5, PT ;  /* 0x000000051c00780c */ /* 0x000fe20003f06270 */
[----:B--2---:R3:W-:-:S12]  /*23d30*/  STG.E.64 desc[UR8][R44.64+0x28f0], R30 ;  /* 0x0028f01e2c007986 */ /* 0x0047d8000c101b08 */
[----:B------:R-:W-:Y:S05]  /*23d40*/  @!P0 BRA `(.L_x_600) ;  /* 0x0000000000948947 */ /* 0x000fea0003800000 */
[C---:B------:R-:W-:Y:S02]  /*23d50*/  R2UR UR6, R50.reuse ;  /* 0x00000000320672ca */ /* 0x040fe400000e0000 */
[----:B------:R-:W-:Y:S02]  /*23d60*/  R2UR UR7, R51 ;  /* 0x00000000330772ca */ /* 0x000fe400000e0000 */
[----:B---3--:R-:W-:Y:S02]  /*23d70*/  IADD3 R66, P0, PT, R27, R46, RZ ;  /* 0x0000002e1b427210 */ /* 0x008fe40007f1e0ff */
[----:B------:R-:W-:Y:S02]  /*23d80*/  R2UR UR4, R50 ;  /* 0x00000000320472ca */ /* 0x000fe400000e0000 */
[----:B------:R-:W-:Y:S02]  /*23d90*/  R2UR UR5, R51 ;  /* 0x00000000330572ca */ /* 0x000fe400000e0000 */
[----:B------:R-:W-:-:S02]  /*23da0*/  LEA.HI.X.SX32 R67, R27, R47, 0x1, P0 ;  /* 0x0000002f1b437211 */ /* 0x000fc400000f0eff */
[C---:B------:R-:W-:Y:S02]  /*23db0*/  R2UR UR8, R50.reuse ;  /* 0x00000000320872ca */ /* 0x040fe400000e0000 */
[C---:B------:R-:W-:Y:S01]  /*23dc0*/  R2UR UR9, R51.reuse ;  /* 0x00000000330972ca */ /* 0x040fe200000e0000 */
[----:B------:R-:W2:Y:S01]  /*23dd0*/  LDG.E.S8 R28, desc[UR6][R66.64+0x1] ;  /* 0x00000106421c7981 */ /* 0x000ea2000c1e1300 */
[----:B------:R-:W-:Y:S02]  /*23de0*/  R2UR UR10, R50 ;  /* 0x00000000320a72ca */ /* 0x000fe400000e0000 */
[----:B------:R-:W-:Y:S02]  /*23df0*/  R2UR UR11, R51 ;  /* 0x00000000330b72ca */ /* 0x000fe400000e0000 */
[C---:B------:R-:W-:Y:S01]  /*23e00*/  IADD3 R68, P0, PT, R26.reuse, R46, RZ ;  /* 0x0000002e1a447210 */ /* 0x040fe20007f1e0ff */
[----:B------:R-:W3:Y:S03]  /*23e10*/  LDG.E.S8 R0, desc[UR4][R66.64] ;  /* 0x0000000442007981 */ /* 0x000ee6000c1e1300 */
[----:B------:R-:W-:-:S05]  /*23e20*/  LEA.HI.X.SX32 R69, R26, R47, 0x1, P0 ;  /* 0x0000002f1a457211 */ /* 0x000fca00000f0eff */
[----:B------:R-:W5:Y:S04]  /*23e30*/  LDG.E.S8 R34, desc[UR8][R68.64] ;  /* 0x0000000844227981 */ /* 0x000f68000c1e1300 */
[----:B------:R-:W4:Y:S01]  /*23e40*/  LDG.E.S8 R40, desc[UR10][R68.64+-0x1] ;  /* 0xffffff0a44287981 */ /* 0x000f22000c1e1300 */
[----:B--2---:R-:W-:-:S04]  /*23e50*/  IMAD R37, R28, 0x19, RZ ;  /* 0x000000191c257824 */ /* 0x004fc800078e02ff */
[----:B---3--:R-:W-:-:S04]  /*23e60*/  IMAD R37, R0, 0x7d, R37 ;  /* 0x0000007d00257824 */ /* 0x008fc800078e0225 */
[----:B-----5:R-:W-:-:S04]  /*23e70*/  IMAD R37, R34, 0x5, R37 ;  /* 0x0000000522257824 */ /* 0x020fc800078e0225 */
[----:B----4-:R-:W-:-:S05]  /*23e80*/  IMAD.IADD R37, R40, 0x1, R37 ;  /* 0x0000000128257824 */ /* 0x010fca00078e0225 */
[----:B------:R-:W-:-:S04]  /*23e90*/  LEA R37, R37, 0x10000, 0x3 ;  /* 0x0001000025257811 */ /* 0x000fc800078e18ff */
[----:B------:R-:W0:Y:S02]  /*23ea0*/  LDC.64 R70, c[0x3][R37+-0x5dc0] ;  /* 0x00e8900025467b82 */ /* 0x000e240000000a00 */
[----:B0-----:R-:W-:-:S07]  /*23eb0*/  DADD R70, R70, R32 ;  /* 0x0000000046467229 */ /* 0x001fce0000000020 */
[----:B------:R0:W-:Y:S04]  /*23ec0*/  STG.E.64 desc[UR4][R44.64+0x28f8], R70 ;  /* 0x0028f8462c007986 */ /* 0x0001e8000c101b04 */
[----:B------:R-:W2:Y:S04]  /*23ed0*/  LDG.E.S8 R28, desc[UR8][R66.64+0x1] ;  /* 0x00000108421c7981 */ /* 0x000ea8000c1e1300 */
[----:B------:R-:W3:Y:S04]  /*23ee0*/  LDG.E.S8 R0, desc[UR6][R66.64] ;  /* 0x0000000642007981 */ /* 0x000ee8000c1e1300 */
[----:B------:R-:W4:Y:S04]  /*23ef0*/  LDG.E.S8 R32, desc[UR10][R68.64] ;  /* 0x0000000a44207981 */ /* 0x000f28000c1e1300 */
[----:B------:R-:W5:Y:S01]  /*23f00*/  LDG.E.S8 R34, desc[UR4][R68.64+-0x1] ;  /* 0xffffff0444227981 */ /* 0x000f62000c1e1300 */
[----:B--2---:R-:W-:-:S04]  /*23f10*/  IMAD R33, R28, 0x19, RZ ;  /* 0x000000191c217824 */ /* 0x004fc800078e02ff */
[----:B---3--:R-:W-:-:S04]  /*23f20*/  IMAD R33, R0, 0x7d, R33 ;  /* 0x0000007d00217824 */ /* 0x008fc800078e0221 */
[----:B----4-:R-:W-:-:S04]  /*23f30*/  IMAD R33, R32, 0x5, R33 ;  /* 0x0000000520217824 */ /* 0x010fc800078e0221 */
[----:B-----5:R-:W-:-:S05]  /*23f40*/  IMAD.IADD R33, R34, 0x1, R33 ;  /* 0x0000000122217824 */ /* 0x020fca00078e0221 */
[----:B------:R-:W-:-:S04]  /*23f50*/  LEA R0, R33, 0x10000, 0x3 ;  /* 0x0001000021007811 */ /* 0x000fc800078e18ff */
[----:B------:R-:W2:Y:S02]  /*23f60*/  LDC.64 R32, c[0x3][R0+-0x7148] ;  /* 0x00e3ae0000207b82 */ /* 0x000ea40000000a00 */
[----:B--2---:R-:W-:-:S07]  /*23f70*/  DADD R32, R32, R30 ;  /* 0x0000000020207229 */ /* 0x004fce000000001e */
[----:B------:R0:W-:Y:S01]  /*23f80*/  STG.E.64 desc[UR4][R44.64+0x28f0], R32 ;  /* 0x0028f0202c007986 */ /* 0x0001e2000c101b04 */
[----:B------:R-:W-:Y:S05]  /*23f90*/  BRA `(.L_x_601) ;  /* 0x0000000000687947 */ /* 0x000fea0003800000 */
.L_x_600:
[----:B------:R-:W-:-:S13]  /*23fa0*/  ISETP.NE.AND P0, PT, R28, 0x4, PT ;  /* 0x000000041c00780c */ /* 0x000fda0003f05270 */
[----:B------:R-:W-:Y:S05]  /*23fb0*/  @P0 BRA `(.L_x_601) ;  /* 0x0000000000600947 */ /* 0x000fea0003800000 */
[C---:B------:R-:W-:Y:S02]  /*23fc0*/  R2UR UR4, R50.reuse ;  /* 0x00000000320472ca */ /* 0x040fe400000e0000 */
[C---:B------:R-:W-:Y:S02]  /*23fd0*/  R2UR UR5, R51.reuse ;  /* 0x00000000330572ca */ /* 0x040fe400000e0000 */
[----:B------:R-:W-:Y:S02]  /*23fe0*/  R2UR UR6, R50 ;  /* 0x00000000320672ca */ /* 0x000fe400000e0000 */
[----:B------:R-:W-:Y:S02]  /*23ff0*/  R2UR UR7, R51 ;  /* 0x00000000330772ca */ /* 0x000fe400000e0000 */
[-C--:B------:R-:W-:Y:S02]  /*24000*/  IADD3 R68, P0, PT, R27, R46.reuse, RZ ;  /* 0x0000002e1b447210 */ /* 0x080fe40007f1e0ff */
[----:B---3--:R-:W-:-:S02]  /*24010*/  IADD3 R66, P1, PT, R26, R46, RZ ;  /* 0x0000002e1a427210 */ /* 0x008fc40007f3e0ff */
[-C--:B------:R-:W-:Y:S02]  /*24020*/  LEA.HI.X.SX32 R69, R27, R47.reuse, 0x1, P0 ;  /* 0x0000002f1b457211 */ /* 0x080fe400000f0eff */
[----:B------:R-:W-:-:S03]  /*24030*/  LEA.HI.X.SX32 R67, R26, R47, 0x1, P1 ;  /* 0x0000002f1a437211 */ /* 0x000fc600008f0eff */
[----:B------:R-:W2:Y:S04]  /*24040*/  LDG.E.S8 R0, desc[UR4][R68.64] ;  /* 0x0000000444007981 */ /* 0x000ea8000c1e1300 */
[----:B------:R-:W2:Y:S01]  /*24050*/  LDG.E.S8 R37, desc[UR6][R66.64] ;  /* 0x0000000642257981 */ /* 0x000ea2000c1e1300 */
[----:B------:R-:W-:Y:S02]  /*24060*/  R2UR UR8, R50 ;  /* 0x00000000320872ca */ /* 0x000fe400000e0000 */
[----:B------:R-:W-:Y:S01]  /*24070*/  R2UR UR9, R51 ;  /* 0x00000000330972ca */ /* 0x000fe200000e0000 */
[----:B--2---:R-:W-:-:S05]  /*24080*/  IMAD R0, R0, 0x5, R37 ;  /* 0x0000000500007824 */ /* 0x004fca00078e0225 */
[----:B------:R-:W-:-:S04]  /*24090*/  LEA R28, R0, 0x10000, 0x3 ;  /* 0x00010000001c7811 */ /* 0x000fc800078e18ff */
[----:B------:R-:W0:Y:S02]  /*240a0*/  LDC.64 R70, c[0x3][R28+-0x4970] ;  /* 0x00eda4001c467b82 */ /* 0x000e240000000a00 */
[----:B0-----:R-:W-:-:S07]  /*240b0*/  DADD R70, R70, R32 ;  /* 0x0000000046467229 */ /* 0x001fce0000000020 */
[----:B------:R2:W-:Y:S04]  /*240c0*/  STG.E.64 desc[UR4][R44.64+0x28f8], R70 ;  /* 0x0028f8462c007986 */ /* 0x0005e8000c101b04 */
[----:B------:R-:W3:Y:S04]  /*240d0*/  LDG.E.S8 R0, desc[UR6][R68.64] ;  /* 0x0000000644007981 */ /* 0x000ee8000c1e1300 */
[----:B------:R-:W3:Y:S02]  /*240e0*/  LDG.E.S8 R33, desc[UR8][R66.64] ;  /* 0x0000000842217981 */ /* 0x000ee4000c1e1300 */
[----:B---3--:R-:W-:-:S05]  /*240f0*/  IMAD R0, R0, 0x5, R33 ;  /* 0x0000000500007824 */ /* 0x008fca00078e0221 */
[----:B------:R-:W-:-:S04]  /*24100*/  LEA R0, R0, 0x10000, 0x3 ;  /* 0x0001000000007811 */ /* 0x000fc800078e18ff */
[----:B------:R-:W0:Y:S02]  /*24110*/  LDC.64 R32, c[0x3][R0+-0x4a38] ;  /* 0x00ed720000207b82 */ /* 0x000e240000000a00 */
[----:B0-----:R-:W-:-:S07]  /*24120*/  DADD R32, R32, R30 ;  /* 0x0000000020207229 */ /* 0x001fce000000001e */
[----:B------:R2:W-:Y:S04]  /*24130*/  STG.E.64 desc[UR4][R44.64+0x28f0], R32 ;  /* 0x0028f0202c007986 */ /* 0x0005e8000c101b04 */
.L_x_601:
[----:B------:R-:W-:Y:S05]  /*24140*/  BSYNC.RECONVERGENT B1 ;  /* 0x0000000000017941 */ /* 0x000fea0003800200 */
.L_x_599:
[----:B------:R-:W-:Y:S01]  /*24150*/  ISETP.NE.AND P0, PT, R43, -0x5, PT ;  /* 0xfffffffb2b00780c */ /* 0x000fe20003f05270 */
[----:B------:R-:W-:-:S12]  /*24160*/  BSSY.RECONVERGENT B1, `(.L_x_602) ;  /* 0x00001a5000017945 */ /* 0x000fd80003800200 */
[----:B------:R-:W-:Y:S05]  /*24170*/  @!P0 BRA `(.L_x_603) ;  /* 0x0000000c00288947 */ /* 0x000fea0003800000 */
[----:B------:R-:W-:-:S13]  /*24180*/  ISETP.NE.AND P0, PT, R43, -0x4, PT ;  /* 0xfffffffc2b00780c */ /* 0x000fda0003f05270 */
[----:B------:R-:W-:Y:S05]  /*24190*/  @P0 BRA `(.L_x_604) ;  /* 0x0000001800840947 */ /* 0x000fea0003800000 */
[----:B------:R-:W5:Y:S01]  /*241a0*/  LDCU UR4, c[0x3][URZ] ;  /* 0x00c00000ff0477ac */ /* 0x000f620008000800 */
[----:B------:R-:W-:Y:S01]  /*241b0*/  R2UR UR6, R50 ;  /* 0x00000000320672ca */ /* 0x000fe200000e0000 */
[----:B------:R-:W-:Y:S01]  /*241c0*/  IMAD.MOV.U32 R37, RZ, RZ, -0x1 ;  /* 0xffffffffff257424 */ /* 0x000fe200078e00ff */
[----:B------:R-:W-:Y:S02]  /*241d0*/  R2UR UR7, R51 ;  /* 0x00000000330772ca */ /* 0x000fe400000e0000 */
[----:B---3--:R-:W-:-:S04]  /*241e0*/  IADD3 R30, P1, PT, R27, R46, RZ ;  /* 0x0000002e1b1e7210 */ /* 0x008fc80007f3e0ff */
[----:B------:R-:W-:-:S07]  /*241f0*/  LEA.HI.X.SX32 R31, R27, R47, 0x1, P1 ;  /* 0x0000002f1b1f7211 */ /* 0x000fce00008f0eff */
[----:B------:R3:W-:Y:S01]  /*24200*/  STG.E desc[UR6][R48.64+0x1a4], RZ ;  /* 0x0001a4ff30007986 */ /* 0x0007e2000c101906 */
[----:B-----5:R-:W-:-:S05]  /*24210*/  IMAD.U32 R34, RZ, RZ, UR4 ;  /* 0x00000004ff227e24 */ /* 0x020fca000f8e00ff */
[----:B------:R-:W-:-:S13]  /*24220*/  ISETP.GE.AND P0, PT, R34, 0x1, PT ;  /* 0x000000012200780c */ /* 0x000fda0003f06270 */
[----:B---3--:R-:W-:Y:S05]  /*24230*/  @!P0 BRA `(.L_x_605) ;  /* 0x0000000400348947 */ /* 0x008fea0003800000 */
[----:B------:R-:W3:Y:S01]  /*24240*/  LDC R34, c[0x3][RZ] ;  /* 0x00c00000ff227b82 */ /* 0x000ee20000000800 */
[----:B------:R-:W-:Y:S01]  /*24250*/  BSSY.RECONVERGENT B2, `(.L_x_605) ;  /* 0x000004b000027945 */ /* 0x000fe20003800200 */
[----:B0-2---:R-:W-:-:S07]  /*24260*/  IMAD.MOV.U32 R33, RZ, RZ, RZ ;  /* 0x000000ffff217224 */ /* 0x005fce00078e00ff */
.L_x_609:
[C---:B------:R-:W-:Y:S02]  /*24270*/  R2UR UR4, R50.reuse ;  /* 0x00000000320472ca */ /* 0x040fe400000e0000 */
[C---:B------:R-:W-:Y:S02]  /*24280*/  R2UR UR5, R51.reuse ;  /* 0x00000000330572ca */ /* 0x040fe400000e0000 */
[C---:B------:R-:W-:Y:S02]  /*24290*/  R2UR UR6, R50.reuse ;  /* 0x00000000320672ca */ /* 0x040fe400000e0000 */
[C---:B------:R-:W-:Y:S02]  /*242a0*/  R2UR UR7, R51.reuse ;  /* 0x00000000330772ca */ /* 0x040fe400000e0000 */
[----:B------:R-:W-:Y:S02]  /*242b0*/  R2UR UR8, R50 ;  /* 0x00000000320872ca */ /* 0x000fe400000e0000 */
[----:B------:R-:W-:-:S05]  /*242c0*/  R2UR UR9, R51 ;  /* 0x00000000330972ca */ /* 0x000fca00000e0000 */
[----:B0-----:R0:W-:Y:S04]  /*242d0*/  STG.E desc[UR4][R48.64+0x1a0], RZ ;  /* 0x0001a0ff30007986 */ /* 0x0011e8000c101904 */
[----:B------:R0:W-:Y:S04]  /*242e0*/  STG.E desc[UR6][R48.64+0x1a8], RZ ;  /* 0x0001a8ff30007986 */ /* 0x0001e8000c101906 */
[----:B------:R-:W2:Y:S01]  /*242f0*/  LDG.E.U8 R0, desc[UR8][R30.64] ;  /* 0x000000081e007981 */ /* 0x000ea2000c1e1100 */
[----:B---3--:R-:W-:Y:S01]  /*24300*/  IMAD.IADD R28, R33, 0x1, R34 ;  /* 0x00000001211c7824 */ /* 0x008fe200078e0222 */
[----:B------:R-:W-:Y:S03]  /*24310*/  BSSY.RELIABLE B3, `(.L_x_606) ;  /* 0x000002e000037945 */ /* 0x000fe60003800100 */
[----:B------:R-:W-:-:S04]  /*24320*/  IMAD R28, R28, 0x5, RZ ;  /* 0x000000051c1c7824 */ /* 0x000fc800078e02ff */
[----:B------:R-:W2:Y:S02]  /*24330*/  LDC.U8 R43, c[0x3][R28+0x8] ;  /* 0x00c002001c2b7b82 */ /* 0x000ea40000000000 */
[----:B--2---:R-:W-:-:S13]  /*24340*/  ISETP.NE.AND P0, PT, R0, R43, PT ;  /* 0x0000002b0000720c */ /* 0x004fda0003f05270 */
[----:B0-----:R-:W-:Y:S05]  /*24350*/  @P0 BRA `(.L_x_607) ;  /* 0x0000000000a40947 */ /* 0x001fea0003800000 */
[C---:B------:R-:W-:Y:S01]  /*24360*/  R2UR UR4, R50.reuse ;  /* 0x00000000320472ca */ /* 0x040fe200000e0000 */
[----:B------:R-:W-:Y:S01]  /*24370*/  IMAD.MOV.U32 R67, RZ, RZ, 0x1 ;  /* 0x00000001ff437424 */ /* 0x000fe200078e00ff */
[C---:B------:R-:W-:Y:S02]  /*24380*/  R2UR UR5, R51.reuse ;  /* 0x00000000330572ca */ /* 0x040fe400000e0000 */
[----:B------:R-:W-:Y:S02]  /*24390*/  R2UR UR6, R50 ;  /* 0x00000000320672ca */ /* 0x000fe400000e0000 */
[----:B------:R-:W-:-:S09]  /*243a0*/  R2UR UR7, R51 ;  /* 0x00000000330772ca */ /* 0x000fd200000e0000 */
[----:B------:R0:W-:Y:S04]  /*243b0*/  STG.E desc[UR4][R48.64+0x1a8], R67 ;  /* 0x0001a84330007986 */ /* 0x0001e8000c101904 */
[----:B------:R-:W2:Y:S01]  /*243c0*/  LDG.E.U8 R0, desc[UR6][R30.64+0x1] ;  /* 0x000001061e007981 */ /* 0x000ea2000c1e1100 */
        /* <DEDUP_REMOVED lines=32> */
[----:B------:R-:W-:Y:S05]  /*245d0*/  @!P0 BREAK.RELIABLE B3 ;  /* 0x0000000000038942 */ /* 0x000fea0003800100 */
[----:B0-----:R-:W-:Y:S05]  /*245e0*/  @!P0 BRA `(.L_x_608) ;  /* 0x0000000000308947 */ /* 0x001fea0003800000 */
.L_x_607:
[----:B------:R-:W-:Y:S05]  /*245f0*/  BSYNC.RELIABLE B3 ;  /* 0x0000000000037941 */ /* 0x000fea0003800100 */
.L_x_606:
[----:B------:R-:W-:Y:S01]  /*24600*/  VIADD R33, R33, 0x1 ;  /* 0x0000000121217836 */ /* 0x000fe20000000000 */
[C---:B------:R-:W-:Y:S01]  /*24610*/  R2UR UR4, R50.reuse ;  /* 0x00000000320472ca */ /* 0x040fe200000e0000 */
[----:B------:R-:W-:Y:S01]  /*24620*/  IMAD.MOV.U32 R43, RZ, RZ, 0x1 ;  /* 0x00000001ff2b7424 */ /* 0x000fe200078e00ff */
[C---:B------:R-:W-:Y:S02]  /*24630*/  R2UR UR5, R51.reuse ;  /* 0x00000000330572ca */ /* 0x040fe400000e0000 */
[----:B------:R-:W-:Y:S02]  /*24640*/  R2UR UR6, R50 ;  /* 0x00000000320672ca */ /* 0x000fe400000e0000 */
[----:B------:R-:W-:Y:S02]  /*24650*/  R2UR UR7, R51 ;  /* 0x00000000330772ca */ /* 0x000fe400000e0000 */
[----:B------:R-:W-:-:S07]  /*24660*/  ISETP.GE.AND P0, PT, R33, R34, PT ;  /* 0x000000222100720c */ /* 0x000fce0003f06270 */
[----:B------:R0:W-:Y:S04]  /*24670*/  STG.E desc[UR4][R48.64+0x1a0], R43 ;  /* 0x0001a02b30007986 */ /* 0x0001e8000c101904 */
[----:B------:R0:W-:Y:S02]  /*24680*/  STG.E desc[UR6][R48.64+0x1a4], R33 ;  /* 0x0001a42130007986 */ /* 0x0001e4000c101906 */
[----:B------:R-:W-:Y:S05]  /*24690*/  @!P0 BRA `(.L_x_609) ;  /* 0xfffffff800f48947 */ /* 0x000fea000383ffff */
[----:B------:R-:W-:Y:S05]  /*246a0*/  BRA `(.L_x_610) ;  /* 0x0000000000147947 */ /* 0x000fea0003800000 */
.L_x_608:
[----:B------:R-:W-:Y:S01]  /*246b0*/  R2UR UR4, R50 ;  /* 0x00000000320472ca */ /* 0x000fe200000e0000 */
[----:B------:R-:W-:Y:S01]  /*246c0*/  IMAD.MOV.U32 R43, RZ, RZ, 0x5 ;  /* 0x00000005ff2b7424 */ /* 0x000fe200078e00ff */
[----:B------:R-:W-:Y:S01]  /*246d0*/  R2UR UR5, R51 ;  /* 0x00000000330572ca */ /* 0x000fe200000e0000 */
[----:B------:R-:W-:-:S12]  /*246e0*/  IMAD.MOV.U32 R37, RZ, RZ, R33 ;  /* 0x000000ffff257224 */ /* 0x000fd800078e0021 */
[----:B------:R0:W-:Y:S02]  /*246f0*/  STG.E desc[UR4][R48.64+0x1a8], R43 ;  /* 0x0001a82b30007986 */ /* 0x0001e4000c101904 */
.L_x_610:
[----:B------:R-:W-:Y:S05]  /*24700*/  BSYNC.RECONVERGENT B2 ;  /* 0x0000000000027941 */ /* 0x000fea0003800200 */
.L_x_605:
[----:B------:R-:W-:Y:S01]  /*24710*/  R2UR UR4, R50 ;  /* 0x00000000320472ca */ /* 0x000fe200000e0000 */
[----:B------:R-:W-:Y:S01]  /*24720*/  BSSY.RECONVERGENT B2, `(.L_x_611) ;  /* 0x000000d000027945 */ /* 0x000fe20003800200 */
[----:B------:R-:W-:Y:S02]  /*24730*/  R2UR UR5, R51 ;  /* 0x00000000330572ca */ /* 0x000fe400000e0000 */
[----:B------:R-:W-:-:S11]  /*24740*/  ISETP.NE.AND P0, PT, R37, -0x1, PT ;  /* 0xffffffff2500780c */ /* 0x000fd60003f05270 */
[----:B------:R3:W-:Y:S02]  /*24750*/  STG.E desc[UR4][R48.64+0x1ac], R37 ;  /* 0x0001ac2530007986 */ /* 0x0007e4000c101904 */
[----:B------:R-:W-:Y:S05]  /*24760*/  @!P0 BRA `(.L_x_612) ;  /* 0x0000000000208947 */ /* 0x000fea0003800000 */
[----:B------:R-:W-:Y:S02]  /*24770*/  R2UR UR4, R50 ;  /* 0x00000000320472ca */ /* 0x000fe400000e0000 */
[----:B------:R-:W-:-:S13]  /*24780*/  R2UR UR5, R51 ;  /* 0x00000000330572ca */ /* 0x000fda00000e0000 */
[----:B0-2---:R-:W2:Y:S01]  /*24790*/  LDG.E.64 R32, desc[UR4][R44.64+0x28f8] ;  /* 0x0028f8042c207981 */ /* 0x005ea2000c1e1b00 */
[----:B---3--:R-:W-:-:S05]  /*247a0*/  IMAD.IADD R37, R37, 0x1, R34 ;  /* 0x0000000125257824 */ /* 0x008fca00078e0222 */
[----:B------:R-:W-:-:S04]  /*247b0*/  LEA R37, R37, 0x10000, 0x3 ;  /* 0x0001000025257811 */ /* 0x000fc800078e18ff */
[----:B------:R-:W2:Y:S02]  /*247c0*/  LDC.64 R66, c[0x3][R37+-0x48a8] ;  /* 0x00edd60025427b82 */ /* 0x000ea40000000a00 */
[----:B--2---:R-:W-:-:S07]  /*247d0*/  DADD R32, R66, R32 ;  /* 0x0000000042207229 */ /* 0x004fce0000000020 */
[----:B------:R0:W-:Y:S04]  /*247e0*/  STG.E.64 desc[UR4][R44.64+0x28f8], R32 ;  /* 0x0028f8202c007986 */ /* 0x0001e8000c101b04 */
.L_x_612:
[----:B------:R-:W-:Y:S05]  /*247f0*/  BSYNC.RECONVERGENT B2 ;  /* 0x0000000000027941 */ /* 0x000fea0003800200 */
.L_x_611:
[----:B------:R-:W-:Y:S01]  /*24800*/  R2UR UR4, R50 ;  /* 0x00000000320472ca */ /* 0x000fe200000e0000 */
[----:B------:R-:W-:Y:S01]  /*24810*/  BSSY.RECONVERGENT B2, `(.L_x_613) ;  /* 0x0000050000027945 */ /* 0x000fe20003800200 */
[----:B------:R-:W-:Y:S01]  /*24820*/  R2UR UR5, R51 ;  /* 0x00000000330572ca */ /* 0x000fe200000e0000 */
[----:B---3--:R-:W-:Y:S01]  /*24830*/  IMAD.MOV.U32 R37, RZ, RZ, -0x1 ;  /* 0xffffffffff257424 */ /* 0x008fe200078e00ff */
[----:B------:R-:W-:-:S11]  /*24840*/  ISETP.GE.AND P0, PT, R34, 0x1, PT ;  /* 0x000000012200780c */ /* 0x000fd60003f06270 */
[----:B------:R3:W-:Y:S02]  /*24850*/  STG.E desc[UR4][R48.64+0x1a4], RZ ;  /* 0x0001a4ff30007986 */ /* 0x0007e4000c101904 */
[----:B------:R-:W-:Y:S05]  /*24860*/  @!P0 BRA `(.L_x_614) ;  /* 0x0000000400288947 */ /* 0x000fea0003800000 */
[----:B0-2---:R-:W-:-:S07]  /*24870*/  IMAD.MOV.U32 R33, RZ, RZ, RZ ;  /* 0x000000ffff217224 */ /* 0x005fce00078e00ff */
.L_x_618:
[C---:B------:R-:W-:Y:S02]  /*24880*/  R2UR UR4, R50.reuse ;  /* 0x00000000320472ca */ /* 0x040fe400000e0000 */
[C---:B------:R-:W-:Y:S02]  /*24890*/  R2UR UR5, R51.reuse ;  /* 0x00000000330572ca */ /* 0x040fe400000e0000 */
[C---:B------:R-:W-:Y:S02]  /*248a0*/  R2UR UR6, R50.reuse ;  /* 0x00000000320672ca */ /* 0x040fe400000e0000 */
[C---:B------:R-:W-:Y:S02]  /*248b0*/  R2UR UR7, R51.reuse ;  /* 0x00000000330772ca */ /* 0x040fe400000e0000 */
[----:B------:R-:W-:Y:S02]  /*248c0*/  R2UR UR8, R50 ;  /* 0x00000000320872ca */ /* 0x000fe400000e0000 */
[----:B------:R-:W-:-:S05]  /*248d0*/  R2UR UR9, R51 ;  /* 0x00000000330972ca */ /* 0x000fca00000e0000 */
[----:B------:R0:W-:Y:S04]  /*248e0*/  STG.E desc[UR4][R48.64+0x1a0], RZ ;  /* 0x0001a0ff30007986 */ /* 0x0001e8000c101904 */
[----:B------:R0:W-:Y:S04]  /*248f0*/  STG.E desc[UR6][R48.64+0x1a8], RZ ;  /* 0x0001a8ff30007986 */ /* 0x0001e8000c101906 */
[----:B--2---:R-:W2:Y:S01]  /*24900*/  LDG.E.U8 R0, desc[UR8][R30.64] ;  /* 0x000000081e007981 */ /* 0x004ea2000c1e1100 */
[----:B------:R-:W-:Y:S01]  /*24910*/  IMAD R28, R33, 0x5, RZ ;  /* 0x00000005211c7824 */ /* 0x000fe200078e02ff */
[----:B------:R-:W-:Y:S03]  /*24920*/  BSSY.RELIABLE B3, `(.L_x_615) ;  /* 0x000002d000037945 */ /* 0x000fe60003800100 */
        /* <DEDUP_REMOVED lines=44> */
.L_x_616:
[----:B------:R-:W-:Y:S05]  /*24bf0*/  BSYNC.RELIABLE B3 ;  /* 0x0000000000037941 */ /* 0x000fea0003800100 */
.L_x_615:
[----:B------:R-:W0:Y:S01]  /*24c00*/  LDCU UR4, c[0x3][URZ] ;  /* 0x00c00000ff0477ac */ /* 0x000e220008000800 */
[----:B------:R-:W-:Y:S01]  /*24c10*/  VIADD R33, R33, 0x1 ;  /* 0x0000000121217836 */ /* 0x000fe20000000000 */
[C---:B------:R-:W-:Y:S01]  /*24c20*/  R2UR UR6, R50.reuse ;  /* 0x00000000320672ca */ /* 0x040fe200000e0000 */
[----:B------:R-:W-:Y:S01]  /*24c30*/  IMAD.MOV.U32 R43, RZ, RZ, 0x1 ;  /* 0x00000001ff2b7424 */ /* 0x000fe200078e00ff */
[C---:B------:R-:W-:Y:S02]  /*24c40*/  R2UR UR7, R51.reuse ;  /* 0x00000000330772ca */ /* 0x040fe400000e0000 */
[----:B------:R-:W-:Y:S02]  /*24c50*/  R2UR UR8, R50 ;  /* 0x00000000320872ca */ /* 0x000fe400000e0000 */
[----:B------:R-:W-:-:S09]  /*24c60*/  R2UR UR9, R51 ;  /* 0x00000000330972ca */ /* 0x000fd200000e0000 */
[----:B------:R2:W-:Y:S01]  /*24c70*/  STG.E desc[UR6][R48.64+0x1a0], R43 ;  /* 0x0001a02b30007986 */ /* 0x0005e2000c101906 */
[----:B0-----:R-:W-:-:S03]  /*24c80*/  ISETP.GE.AND P0, PT, R33, UR4, PT ;  /* 0x0000000421007c0c */ /* 0x001fc6000bf06270 */
[----:B------:R2:W-:Y:S10]  /*24c90*/  STG.E desc[UR8][R48.64+0x1a4], R33 ;  /* 0x0001a42130007986 */ /* 0x0005f4000c101908 */
[----:B------:R-:W-:Y:S05]  /*24ca0*/  @!P0 BRA `(.L_x_618) ;  /* 0xfffffff800f48947 */ /* 0x000fea000383ffff */
[----:B------:R-:W-:Y:S05]  /*24cb0*/  BRA `(.L_x_614) ;  /* 0x0000000000147947 */ /* 0x000fea0003800000 */
.L_x_617:
[----:B------:R-:W-:Y:S01]  /*24cc0*/  R2UR UR4, R50 ;  /* 0x00000000320472ca */ /* 0x000fe200000e0000 */
[----:B------:R-:W-:Y:S01]  /*24cd0*/  IMAD.MOV.U32 R31, RZ, RZ, 0x5 ;  /* 0x00000005ff1f7424 */ /* 0x000fe200078e00ff */
[----:B------:R-:W-:Y:S01]  /*24ce0*/  R2UR UR5, R51 ;  /* 0x00000000330572ca */ /* 0x000fe200000e0000 */
[----:B------:R-:W-:-:S12]  /*24cf0*/  IMAD.MOV.U32 R37, RZ, RZ, R33 ;  /* 0x000000ffff257224 */ /* 0x000fd800078e0021 */
[----:B------:R0:W-:Y:S02]  /*24d00*/  STG.E desc[UR4][R48.64+0x1a8], R31 ;  /* 0x0001a81f30007986 */ /* 0x0001e4000c101904 */
.L_x_614:
[----:B------:R-:W-:Y:S05]  /*24d10*/  BSYNC.RECONVERGENT B2 ;  /* 0x0000000000027941 */ /* 0x000fea0003800200 */
.L_x_613:
[----:B------:R-:W-:Y:S02]  /*24d20*/  R2UR UR4, R50 ;  /* 0x00000000320472ca */ /* 0x000fe400000e0000 */
[----:B------:R-:W-:Y:S02]  /*24d30*/  R2UR UR5, R51 ;  /* 0x00000000330572ca */ /* 0x000fe400000e0000 */
[----:B------:R-:W-:-:S11]  /*24d40*/  ISETP.NE.AND P0, PT, R37, -0x1, PT ;  /* 0xffffffff2500780c */ /* 0x000fd60003f05270 */
[----:B------:R0:W-:Y:S02]  /*24d50*/  STG.E desc[UR4][R48.64+0x1ac], R37 ;  /* 0x0001ac2530007986 */ /* 0x0001e4000c101904 */
[----:B------:R-:W-:Y:S05]  /*24d60*/  @!P0 BRA `(.L_x_604) ;  /* 0x0000000c00908947 */ /* 0x000fea0003800000 */
[----:B------:R-:W-:Y:S02]  /*24d70*/  R2UR UR4, R50 ;  /* 0x00000000320472ca */ /* 0x000fe400000e0000 */
[----:B------:R-:W-:-:S13]  /*24d80*/  R2UR UR5, R51 ;  /* 0x00000000330572ca */ /* 0x000fda00000e0000 */
[----:B0-2---:R-:W2:Y:S01]  /*24d90*/  LDG.E.64 R32, desc[UR4][R44.64+0x28f0] ;  /* 0x0028f0042c207981 */ /* 0x005ea2000c1e1b00 */
[----:B------:R-:W-:Y:S02]  /*24da0*/  UMOV UR4, 0x448 ;  /* 0x0000044800047882 */ /* 0x000fe40000000000 */
[----:B------:R-:W-:Y:S02]  /*24db0*/  LEA R37, R37, UR4, 0x3 ;  /* 0x0000000425257c11 */ /* 0x000fe4000f8e18ff */
[----:B------:R-:W-:-:S03]  /*24dc0*/  R2UR UR4, R50 ;  /* 0x00000000320472ca */ /* 0x000fc600000e0000 */
[----:B------:R-:W-:-:S04]  /*24dd0*/  VIADD R37, R37, 0x10000 ;  /* 0x0001000025257836 */ /* 0x000fc80000000000 */
[----:B------:R-:W2:Y:S02]  /*24de0*/  LDC.64 R30, c[0x3][R37+-0x4cf0] ;  /* 0x00ecc400251e7b82 */ /* 0x000ea40000000a00 */
[----:B--2---:R-:W-:-:S07]  /*24df0*/  DADD R30, R30, R32 ;  /* 0x000000001e1e7229 */ /* 0x004fce0000000020 */
[----:B------:R0:W-:Y:S01]  /*24e00*/  STG.E.64 desc[UR4][R44.64+0x28f0], R30 ;  /* 0x0028f01e2c007986 */ /* 0x0001e2000c101b04 */
[----:B------:R-:W-:Y:S05]  /*24e10*/  BRA `(.L_x_604) ;  /* 0x0000000c00647947 */ /* 0x000fea0003800000 */
.L_x_603:
        /* <DEDUP_REMOVED lines=13> */
.L_x_623:
        /* <DEDUP_REMOVED lines=11> */
[----:B------:R-:W-:-:S04]  /*24fa0*/  IMAD R32, R32, 0x6, R41 ;  /* 0x0000000620207824 */ /* 0x000fc800078e0229 */
        /* <DEDUP_REMOVED lines=54> */
.L_x_621:
[----:B------:R-:W-:Y:S05]  /*25310*/  BSYNC.RELIABLE B3 ;  /* 0x0000000000037941 */ /* 0x000fea0003800100 */
.L_x_620:
        /* <DEDUP_REMOVED lines=11> */
.L_x_622:
[----:B------:R-:W-:Y:S01]  /*253d0*/  R2UR UR4, R50 ;  /* 0x00000000320472ca */ /* 0x000fe200000e0000 */
[----:B------:R-:W-:Y:S01]  /*253e0*/  IMAD.MOV.U32 R37, RZ, RZ, 0x6 ;  /* 0x00000006ff257424 */ /* 0x000fe200078e00ff */
[----:B------:R-:W-:Y:S01]  /*253f0*/  R2UR UR5, R51 ;  /* 0x00000000330572ca */ /* 0x000fe200000e0000 */
[----:B------:R-:W-:-:S12]  /*25400*/  IMAD.MOV.U32 R0, RZ, RZ, R33 ;  /* 0x000000ffff007224 */ /* 0x000fd800078e0021 */
[----:B------:R0:W-:Y:S02]  /*25410*/  STG.E desc[UR4][R48.64+0x1a8], R37 ;  /* 0x0001a82530007986 */ /* 0x0001e4000c101904 */
.L_x_624:
[----:B------:R-:W-:Y:S05]  /*25420*/  BSYNC.RECONVERGENT B2 ;  /* 0x0000000000027941 */ /* 0x000fea0003800200 */
.L_x_619:
        /* <DEDUP_REMOVED lines=9> */
[----:B---3--:R-:W-:-:S04]  /*254c0*/  IADD3 R0, PT, PT, R0, R35, R34 ;  /* 0x0000002300007210 */ /* 0x008fc80007ffe022 */
[----:B------:R-:W-:-:S04]  /*254d0*/  LEA R0, R0, 0x10000, 0x3 ;  /* 0x0001000000007811 */ /* 0x000fc800078e18ff */
[----:B------:R-:W2:Y:S02]  /*254e0*/  LDC.64 R66, c[0x3][R0+-0x48a8] ;  /* 0x00edd60000427b82 */ /* 0x000ea40000000a00 */
[----:B--2---:R-:W-:-:S07]  /*254f0*/  DADD R32, R66, R32 ;  /* 0x0000000042207229 */ /* 0x004fce0000000020 */
[----:B------:R0:W-:Y:S04]  /*25500*/  STG.E.64 desc[UR4][R44.64+0x28f8], R32 ;  /* 0x0028f8202c007986 */ /* 0x0001e8000c101b04 */
.L_x_626:
[----:B------:R-:W-:Y:S05]  /*25510*/  BSYNC.RECONVERGENT B2 ;  /* 0x0000000000027941 */ /* 0x000fea0003800200 */
.L_x_625:
[----:B------:R-:W-:Y:S01]  /*25520*/  R2UR UR4, R50 ;  /* 0x00000000320472ca */ /* 0x000fe200000e0000 */
[----:B------:R-:W-:Y:S01]  /*25530*/  BSSY.RECONVERGENT B2, `(.L_x_627) ;  /* 0x000005a000027945 */ /* 0x000fe20003800200 */
[----:B------:R-:W-:Y:S01]  /*25540*/  R2UR UR5, R51 ;  /* 0x00000000330572ca */ /* 0x000fe200000e0000 */
[----:B---3--:R-:W-:Y:S01]  /*25550*/  IMAD.MOV.U32 R0, RZ, RZ, -0x1 ;  /* 0xffffffffff007424 */ /* 0x008fe200078e00ff */
[----:B------:R-:W-:-:S11]  /*25560*/  ISETP.GE.AND P0, PT, R34, 0x1, PT ;  /* 0x000000012200780c */ /* 0x000fd60003f06270 */
[----:B------:R3:W-:Y:S02]  /*25570*/  STG.E desc[UR4][R48.64+0x1a4], RZ ;  /* 0x0001a4ff30007986 */ /* 0x0007e4000c101904 */
[----:B------:R-:W-:Y:S05]  /*25580*/  @!P0 BRA `(.L_x_628) ;  /* 0x0000000400508947 */ /* 0x000fea0003800000 */
[----:B------:R-:W-:-:S07]  /*25590*/  IMAD.MOV.U32 R28, RZ, RZ, RZ ;  /* 0x000000ffff1c7224 */ /* 0x000fce00078e00ff */
.L_x_632:
[C---:B------:R-:W-:Y:S02]  /*255a0*/  R2UR UR4, R50.reuse ;  /* 0x00000000320472ca */ /* 0x040fe400000e0000 */
[C---:B------:R-:W-:Y:S02]  /*255b0*/  R2UR UR5, R51.reuse ;  /* 0x00000000330572ca */ /* 0x040fe400000e0000 */
[C---:B------:R-:W-:Y:S02]  /*255c0*/  R2UR UR6, R50.reuse ;  /* 0x00000000320672ca */ /* 0x040fe400000e0000 */
[C---:B------:R-:W-:Y:S02]  /*255d0*/  R2UR UR7, R51.reuse ;  /* 0x00000000330772ca */ /* 0x040fe400000e0000 */
[----:B------:R-:W-:Y:S02]  /*255e0*/  R2UR UR8, R50 ;  /* 0x00000000320872ca */ /* 0x000fe400000e0000 */
[----:B------:R-:W-:-:S05]  /*255f0*/  R2UR UR9, R51 ;  /* 0x00000000330972ca */ /* 0x000fca00000e0000 */
[----:B-1----:R1:W-:Y:S04]  /*25600*/  STG.E desc[UR4][R48.64+0x1a0], RZ ;  /* 0x0001a0ff30007986 */ /* 0x0023e8000c101904 */
[----:B------:R1:W-:Y:S04]  /*25610*/  STG.E desc[UR6][R48.64+0x1a8], RZ ;  /* 0x0001a8ff30007986 */ /* 0x0003e8000c101906 */
[----:B0-2---:R-:W2:Y:S01]  /*25620*/  LDG.E.U8 R32, desc[UR8][R30.64] ;  /* 0x000000081e207981 */ /* 0x005ea2000c1e1100 */
[----:B------:R-:W-:Y:S01]  /*25630*/  IMAD R34, R28, 0x6, R41 ;  /* 0x000000061c227824 */ /* 0x000fe200078e0229 */
[----:B------:R-:W-:Y:S03]  /*25640*/  BSSY.RELIABLE B3, `(.L_x_629) ;  /* 0x0000037000037945 */ /* 0x000fe60003800100 */
[----:B------:R-:W2:Y:S02]  /*25650*/  LDC.U8 R33, c[0x3][R34+0x8] ;  /* 0x00c0020022217b82 */ /* 0x000ea40000000000 */
[----:B--2---:R-:W-:-:S13]  /*25660*/  ISETP.NE.AND P0, PT, R32, R33, PT ;  /* 0x000000212000720c */ /* 0x004fda0003f05270 */
[----:B-1----:R-:W-:Y:S05]  /*25670*/  @P0 BRA `(.L_x_630) ;  /* 0x0000000000cc0947 */ /* 0x002fea0003800000 */
        /* <DEDUP_REMOVED lines=51> */
.L_x_630:
[----:B------:R-:W-:Y:S05]  /*259b0*/  BSYNC.RELIABLE B3 ;  /* 0x0000000000037941 */ /* 0x000fea0003800100 */
.L_x_629:
        /* <DEDUP_REMOVED lines=12> */
.L_x_631:
[----:B------:R-:W-:Y:S01]  /*25a80*/  R2UR UR4, R50 ;  /* 0x00000000320472ca */ /* 0x000fe200000e0000 */
[----:B------:R-:W-:Y:S01]  /*25a90*/  IMAD.MOV.U32 R31, RZ, RZ, 0x6 ;  /* 0x00000006ff1f7424 */ /* 0x000fe200078e00ff */
[----:B------:R-:W-:Y:S01]  /*25aa0*/  R2UR UR5, R51 ;  /* 0x00000000330572ca */ /* 0x000fe200000e0000 */
[----:B------:R-:W-:-:S12]  /*25ab0*/  IMAD.MOV.U32 R0, RZ, RZ, R28 ;  /* 0x000000ffff007224 */ /* 0x000fd800078e001c */
[----:B------:R0:W-:Y:S02]  /*25ac0*/  STG.E desc[UR4][R48.64+0x1a8], R31 ;  /* 0x0001a81f30007986 */ /* 0x0001e4000c101904 */
.L_x_628:
[----:B------:R-:W-:Y:S05]  /*25ad0*/  BSYNC.RECONVERGENT B2 ;  /* 0x0000000000027941 */ /* 0x000fea0003800200 */
.L_x_627:
[----:B------:R-:W-:Y:S02]  /*25ae0*/  R2UR UR4, R50 ;  /* 0x00000000320472ca */ /* 0x000fe400000e0000 */
[----:B------:R-:W-:Y:S02]  /*25af0*/  R2UR UR5, R51 ;  /* 0x00000000330572ca */ /* 0x000fe400000e0000 */
[----:B------:R-:W-:-:S11]  /*25b00*/  ISETP.NE.AND P0, PT, R0, -0x1, PT ;  /* 0xffffffff0000780c */ /* 0x000fd60003f05270 */
[----:B------:R0:W-:Y:S02]  /*25b10*/  STG.E desc[UR4][R48.64+0x1ac], R0 ;  /* 0x0001ac0030007986 */ /* 0x0001e4000c101904 */
[----:B------:R-:W-:Y:S05]  /*25b20*/  @!P0 BRA `(.L_x_604) ;  /* 0x0000000000208947 */ /* 0x000fea0003800000 */
[----:B------:R-:W-:Y:S02]  /*25b30*/  R2UR UR4, R50 ;  /* 0x00000000320472ca */ /* 0x000fe400000e0000 */
[----:B------:R-:W-:-:S13]  /*25b40*/  R2UR UR5, R51 ;  /* 0x00000000330572ca */ /* 0x000fda00000e0000 */
[----:B012---:R-:W2:Y:S01]  /*25b50*/  LDG.E.64 R32, desc[UR4][R44.64+0x28f0] ;  /* 0x0028f0042c207981 */ /* 0x007ea2000c1e1b00 */
[----:B------:R-:W-:-:S05]  /*25b60*/  IMAD.IADD R0, R35, 0x1, R0 ;  /* 0x0000000123007824 */ /* 0x000fca00078e0200 */
[----:B------:R-:W-:-:S04]  /*25b70*/  LEA R0, R0, 0x10000, 0x3 ;  /* 0x0001000000007811 */ /* 0x000fc800078e18ff */
[----:B------:R-:W2:Y:S02]  /*25b80*/  LDC.64 R30, c[0x3][R0+-0x48a8] ;  /* 0x00edd600001e7b82 */ /* 0x000ea40000000a00 */
[----:B--2---:R-:W-:-:S07]  /*25b90*/  DADD R30, R30, R32 ;  /* 0x000000001e1e7229 */ /* 0x004fce0000000020 */
[----:B------:R0:W-:Y:S04]  /*25ba0*/  STG.E.64 desc[UR4][R44.64+0x28f0], R30 ;  /* 0x0028f01e2c007986 */ /* 0x0001e8000c101b04 */
.L_x_604:
[----:B------:R-:W-:Y:S05]  /*25bb0*/  BSYNC.RECONVERGENT B1 ;  /* 0x0000000000017941 */ /* 0x000fea0003800200 */
.L_x_602:
[----:B------:R-:W-:Y:S02]  /*25bc0*/  R2UR UR4, R50 ;  /* 0x00000000320472ca */ /* 0x000fe400000e0000 */
[----:B------:R-:W-:-:S13]  /*25bd0*/  R2UR UR5, R51 ;  /* 0x00000000330572ca */ /* 0x000fda00000e0000 */
[----:B------:R-:W5:Y:S01]  /*25be0*/  LDG.E.64 R88, desc[UR4][R44.64+0x28f8] ;  /* 0x0028f8042c587981 */ /* 0x000f62000c1e1b00 */
[----:B------:R-:W-:Y:S01]  /*25bf0*/  UMOV UR4, 0xff800000 ;  /* 0xff80000000047882 */ /* 0x000fe20000000000 */
[----:B------:R-:W-:Y:S01]  /*25c00*/  UMOV UR5, 0x41cdcd64 ;  /* 0x41cdcd6400057882 */ /* 0x000fe20000000000 */
[----:B------:R-:W-:Y:S02]  /*25c10*/  R2UR UR6, R50 ;  /* 0x00000000320672ca */ /* 0x000fe400000e0000 */
[----:B------:R-:W-:-:S13]  /*25c20*/  R2UR UR7, R51 ;  /* 0x00000000330772ca */ /* 0x000fda00000e0000 */
[----:B0123--:R-:W2:Y:S01]  /*25c30*/  LDG.E.64 R32, desc[UR6][R44.64+0x28b8] ;  /* 0x0028b8062c207981 */ /* 0x00fea2000c1e1b00 */
[----:B-----5:R-:W-:-:S14]  /*25c40*/  DSETP.GT.AND P0, PT, |R88|, UR4, PT ;  /* 0x0000000458007e2a */ /* 0x020fdc000bf04200 */
[----:B------:R-:W-:Y:S02]  /*25c50*/  @!P0 R2UR UR4, R50 ;  /* 0x00000000320482ca */ /* 0x000fe400000e0000 */
[----:B------:R-:W-:-:S13]  /*25c60*/  @!P0 R2UR UR5, R51 ;  /* 0x00000000330582ca */ /* 0x000fda00000e0000 */
[----:B------:R-:W2:Y:S01]  /*25c70*/  @!P0 LDG.E.64 R90, desc[UR4][R44.64+0x28f0] ;  /* 0x0028f0042c5a8981 */ /* 0x000ea2000c1e1b00 */
[----:B------:R-:W-:Y:S02]  /*25c80*/  R2UR UR4, R50 ;  /* 0x00000000320472ca */ /* 0x000fe400000e0000 */
[----:B------:R-:W-:-:S13]  /*25c90*/  R2UR UR5, R51 ;  /* 0x00000000330572ca */ /* 0x000fda00000e0000 */
[----:B------:R-:W3:Y:S04]  /*25ca0*/  LDG.E.64 R30, desc[UR4][R44.64+0x28c0] ;  /* 0x0028c0042c1e7981 */ /* 0x000ee8000c1e1b00 */
[----:B------:R-:W5:Y:S01]  /*25cb0*/  LDG.E.64 R80, desc[UR4][R44.64+0x28b0] ;  /* 0x0028b0042c507981 */ /* 0x000f62000c1e1b00 */
[----:B------:R-:W-:Y:S02]  /*25cc0*/  IMAD.MOV.U32 R70, RZ, RZ, 0x1 ;  /* 0x00000001ff467424 */ /* 0x000fe400078e00ff */
[----:B------:R-:W-:Y:S02]  /*25cd0*/  @P0 IMAD.MOV.U32 R88, RZ, RZ, 0x0 ;  /* 0x00000000ff580424 */ /* 0x000fe400078e00ff */
[----:B------:R-:W-:Y:S01]  /*25ce0*/  @P0 IMAD.MOV.U32 R89, RZ, RZ, 0x7ff00000 ;  /* 0x7ff00000ff590424 */ /* 0x000fe200078e00ff */
[----:B------:R-:W-:-:S02]  /*25cf0*/  @P0 R2UR UR4, R50 ;  /* 0x00000000320402ca */ /* 0x000fc400000e0000 */
[C---:B------:R-:W-:Y:S02]  /*25d00*/  @P0 R2UR UR5, R51.reuse ;  /* 0x00000000330502ca */ /* 0x040fe400000e0000 */
[----:B------:R-:W-:Y:S02]  /*25d10*/  @P0 R2UR UR6, R50 ;  /* 0x00000000320602ca */ /* 0x000fe400000e0000 */
[----:B------:R-:W-:Y:S01]  /*25d20*/  @P0 R2UR UR7, R51 ;  /* 0x00000000330702ca */ /* 0x000fe200000e0000 */
[----:B------:R-:W-:Y:S01]  /*25d30*/  BSSY.RECONVERGENT B1, `(.L_x_633) ;  /* 0x000001e000017945 */ /* 0x000fe20003800200 */
[----:B------:R-:W-:Y:S02]  /*25d40*/  @P0 IMAD.MOV.U32 R90, RZ, RZ, 0x0 ;  /* 0x00000000ff5a0424 */ /* 0x000fe400078e00ff */
[----:B------:R-:W-:-:S06]  /*25d50*/  @P0 IMAD.MOV.U32 R91, RZ, RZ, -0x40100000 ;  /* 0xbff00000ff5b0424 */ /* 0x000fcc00078e00ff */
[----:B--2---:R-:W-:-:S08]  /*25d60*/  DADD R68, R90, R32 ;  /* 0x000000005a447229 */ /* 0x004fd00000000020 */
[----:B---3--:R-:W-:-:S06]  /*25d70*/  DADD R68, R68, R30 ;  /* 0x0000000044447229 */ /* 0x008fcc000000001e */
[----:B------:R-:W0:Y:S02]  /*25d80*/  MUFU.RCP64H R71, R69 ;  /* 0x0000004500477308 */ /* 0x000e240000001800 */
[----:B0-----:R-:W-:-:S08]  /*25d90*/  DFMA R66, -R68, R70, 1 ;  /* 0x3ff000004442742b */ /* 0x001fd00000000146 */
[----:B------:R-:W-:-:S08]  /*25da0*/  DFMA R66, R66, R66, R66 ;  /* 0x000000424242722b */ /* 0x000fd00000000042 */
[----:B------:R-:W-:-:S08]  /*25db0*/  DFMA R66, R70, R66, R70 ;  /* 0x000000424642722b */ /* 0x000fd00000000046 */
[----:B------:R-:W-:Y:S02]  /*25dc0*/  DFMA R72, -R68, R66, 1 ;  /* 0x3ff000004448742b */ /* 0x000fe40000000142 */
[----:B-----5:R-:W-:-:S06]  /*25dd0*/  DADD R70, R88, R80 ;  /* 0x0000000058467229 */ /* 0x020fcc0000000050 */
[----:B------:R-:W-:-:S08]  /*25de0*/  DFMA R72, R66, R72, R66 ;  /* 0x000000484248722b */ /* 0x000fd00000000042 */
[----:B------:R-:W-:-:S08]  /*25df0*/  DMUL R66, R70, R72 ;  /* 0x0000004846427228 */ /* 0x000fd00000000000 */
[----:B------:R-:W-:-:S08]  /*25e00*/  DFMA R82, -R68, R66, R70 ;  /* 0x000000424452722b */ /* 0x000fd00000000146 */
[----:B------:R-:W-:Y:S01]  /*25e10*/  DFMA R82, R72, R82, R66 ;  /* 0x000000524852722b */ /* 0x000fe20000000042 */
[----:B------:R-:W-:Y:S02]  /*25e20*/  @P0 IMAD.MOV.U32 R72, RZ, RZ, 0x0 ;  /* 0x00000000ff480424 */ /* 0x000fe400078e00ff */
[----:B------:R-:W-:Y:S02]  /*25e30*/  @P0 IMAD.MOV.U32 R73, RZ, RZ, 0x7ff00000 ;  /* 0x7ff00000ff490424 */ /* 0x000fe400078e00ff */
        /* <DEDUP_REMOVED lines=8> */
[----:B------:R-:W-:Y:S05]  /*25ec0*/  BMOV.32.CLEAR RZ, B11 ;  /* 0x000000000bff7355 */ /* 0x000fea0000100000 */
[----:B------:R-:W-:-:S07]  /*25ed0*/  MOV R0, 0x25ef0 ;  /* 0x00025ef000007802 */ /* 0x000fce0000000f00 */
[----:B----4-:R-:W-:Y:S05]  /*25ee0*/  CALL.REL.NOINC `($__internal_0_$__cuda_sm20_div_rn_f64_full) ;  /* 0x000003d400e07944 */ /* 0x010fea0003c00000 */
[----:B------:R-:W-:Y:S02]  /*25ef0*/  IMAD.MOV.U32 R82, RZ, RZ, R74 ;  /* 0x000000ffff527224 */ /* 0x000fe400078e004a */
[----:B------:R-:W-:-:S07]  /*25f00*/  IMAD.MOV.U32 R83, RZ, RZ, R75 ;  /* 0x000000ffff537224 */ /* 0x000fce00078e004b */
.L_x_634:
[----:B------:R-:W-:Y:S05]  /*25f10*/  BSYNC.RECONVERGENT B1 ;  /* 0x0000000000017941 */ /* 0x000fea0003800200 */
.L_x_633:
[C---:B------:R-:W-:Y:S01]  /*25f20*/  R2UR UR4, R50.reuse ;  /* 0x00000000320472ca */ /* 0x040fe200000e0000 */
[----:B------:R-:W-:Y:S01]  /*25f30*/  VIADD R0, R27, 0xffffffff ;  /* 0xffffffff1b007836 */ /* 0x000fe20000000000 */
[----:B------:R-:W-:Y:S01]  /*25f40*/  R2UR UR5, R51 ;  /* 0x00000000330572ca */ /* 0x000fe200000e0000 */
[----:B------:R-:W-:Y:S01]  /*25f50*/  IMAD.IADD R26, R23, 0x1, R26 ;  /* 0x00000001171a7824 */ /* 0x000fe200078e021a */
[----:B------:R-:W-:Y:S02]  /*25f60*/  R2UR UR6, R50 ;  /* 0x00000000320672ca */ /* 0x000fe400000e0000 */
[----:B------:R-:W-:Y:S01]  /*25f70*/  R2UR UR7, R51 ;  /* 0x00000000330772ca */ /* 0x000fe200000e0000 */
[----:B------:R-:W-:-:S04]  /*25f80*/  IMAD R27, R25, R0, R26 ;  /* 0x00000000191b7224 */ /* 0x000fc800078e021a */
[----:B------:R-:W-:-:S04]  /*25f90*/  IMAD.WIDE R26, R27, 0x8, R14 ;  /* 0x000000081b1a7825 */ /* 0x000fc800078e020e */
        /* <DEDUP_REMOVED lines=8> */
[----:B------:R-:W1:Y:S01]  /*26020*/  MUFU.RCP64H R31, R69 ;  /* 0x00000045001f7308 */ /* 0x000e620000001800 */
[----:B------:R-:W-:Y:S01]  /*26030*/  FSETP.GEU.AND P1, PT, |R71|, 6.5827683646048100446e-37, PT ;  /* 0x036000004700780b */ /* 0x000fe20003f2e200 */
        /* <DEDUP_REMOVED lines=13> */
[----:B----4-:R-:W-:Y:S05]  /*26110*/  CALL.REL.NOINC `($__internal_0_$__cuda_sm20_div_rn_f64_full) ;  /* 0x000003d400547944 */ /* 0x010fea0003c00000 */
.L_x_636:
[----:B------:R-:W-:Y:S05]  /*26120*/  BSYNC.RECONVERGENT B1 ;  /* 0x0000000000017941 */ /* 0x000fea0003800200 */
.L_x_635:
[----:B------:R-:W-:Y:S01]  /*26130*/  R2UR UR4, R50 ;  /* 0x00000000320472ca */ /* 0x000fe200000e0000 */
[----:B------:R-:W-:Y:S01]  /*26140*/  DSETP.GEU.AND P0, PT, R82, R74, PT ;  /* 0x0000004a5200722a */ /* 0x000fe20003f0e000 */
[----:B------:R-:W-:-:S13]  /*26150*/  R2UR UR5, R51 ;  /* 0x00000000330572ca */ /* 0x000fda00000e0000 */
[----:B------:R0:W-:Y:S01]  /*26160*/  STG.E.64 desc[UR4][R44.64+0x2928], R74 ;  /* 0x0029284a2c007986 */ /* 0x0001e2000c101b04 */
[----:B------:R-:W-:Y:S05]  /*26170*/  @P0 BRA `(.L_x_598) ;  /* 0x0000000000200947 */ /* 0x000fea0003800000 */
[----:B------:R-:W-:Y:S02]  /*26180*/  R2UR UR4, R50 ;  /* 0x00000000320472ca */ /* 0x000fe400000e0000 */
[----:B------:R-:W-:-:S13]  /*26190*/  R2UR UR5, R51 ;  /* 0x00000000330572ca */ /* 0x000fda00000e0000 */
[----:B------:R-:W2:Y:S01]  /*261a0*/  LDG.E.64 R90, desc[UR4][R26.64+0x1388] ;  /* 0x001388041a5a7981 */ /* 0x000ea2000c1e1b00 */
[----:B------:R-:W-:Y:S02]  /*261b0*/  R2UR UR6, R50 ;  /* 0x00000000320672ca */ /* 0x000fe400000e0000 */
[----:B------:R-:W-:Y:S01]  /*261c0*/  R2UR UR7, R51 ;  /* 0x00000000330772ca */ /* 0x000fe200000e0000 */
[----:B--2---:R1:W-:-:S12]  /*261d0*/  STG.E.64 desc[UR4][R44.64+0x28f0], R90 ;  /* 0x0028f05a2c007986 */ /* 0x0043d8000c101b04 */
[----:B------:R-:W2:Y:S04]  /*261e0*/  LDG.E.64 R88, desc[UR6][R26.64] ;  /* 0x000000061a587981 */ /* 0x000ea8000c1e1b00 */
[----:B--2---:R1:W-:Y:S02]  /*261f0*/  STG.E.64 desc[UR4][R44.64+0x28f8], R88 ;  /* 0x0028f8582c007986 */ /* 0x0043e4000c101b04 */
.L_x_598:
[----:B------:R-:W-:Y:S05]  /*26200*/  BSYNC.RECONVERGENT B0 ;  /* 0x0000000000007941 */ /* 0x000fea0003800200 */
.L_x_597:
        /* <DEDUP_REMOVED lines=9> */
[C---:B------:R-:W-:Y:S01]  /*262a0*/  @!P0 R2UR UR4, R50.reuse ;  /* 0x00000000320482ca */ /* 0x040fe200000e0000 */
[----:B0--3--:R-:W-:Y:S01]  /*262b0*/  @!P0 IMAD.MOV.U32 R26, RZ, RZ, 0x0 ;  /* 0x00000000ff1a8424 */ /* 0x009fe200078e00ff */
[C---:B------:R-:W-:Y:S01]  /*262c0*/  @!P0 R2UR UR5, R51.reuse ;  /* 0x00000000330582ca */ /* 0x040fe200000e0000 */
[----:B------:R-:W-:Y:S01]  /*262d0*/  @!P0 IMAD.MOV.U32 R27, RZ, RZ, -0x3f56d000 ;  /* 0xc0a93000ff1b8424 */ /* 0x000fe200078e00ff */
[----:B------:R-:W-:Y:S02]  /*262e0*/  @!P0 R2UR UR6, R50 ;  /* 0x00000000320682ca */ /* 0x000fe400000e0000 */
[----:B------:R-:W-:-:S09]  /*262f0*/  @!P0 R2UR UR7, R51 ;  /* 0x00000000330782ca */ /* 0x000fd200000e0000 */
[----:B------:R0:W-:Y:S04]  /*26300*/  @!P0 STG.E.64 desc[UR4][R44.64+0x28f0], R26 ;  /* 0x0028f01a2c008986 */ /* 0x0001e8000c101b04 */
[----:B------:R3:W-:Y:S04]  /*26310*/  @!P0 STG.E.64 desc[UR6][R44.64+0x28f8], RZ ;  /* 0x0028f8ff2c008986 */ /* 0x0007e8000c101b06 */
[----:B------:R-:W5:Y:S04]  /*26320*/  LDG.E R0, desc[UR8][R48.64+0x1b0] ;  /* 0x0001b00830007981 */ /* 0x000f68000c1e1900 */
[----:B------:R-:W2:Y:S01]  /*26330*/  LDG.E R31, desc[UR10][R48.64+0x1b4] ;  /* 0x0001b40a301f7981 */ /* 0x000ea2000c1e1900 */
[C---:B------:R-:W-:Y:S01]  /*26340*/  R2UR UR4, R50.reuse ;  /* 0x00000000320472ca */ /* 0x040fe200000e0000 */
[----:B-1----:R-:W-:Y:S01]  /*26350*/  @!P0 IMAD.MOV.U32 R90, RZ, RZ, 0x0 ;  /* 0x00000000ff5a8424 */ /* 0x002fe200078e00ff */
[----:B------:R-:W-:Y:S01]  /*26360*/  R2UR UR5, R51 ;  /* 0x00000000330572ca */ /* 0x000fe200000e0000 */
[----:B------:R-:W-:Y:S01]  /*26370*/  @!P0 IMAD.MOV.U32 R91, RZ, RZ, -0x3f56d000 ;  /* 0xc0a93000ff5b8424 */ /* 0x000fe200078e00ff */
[----:B------:R-:W-:-:S02]  /*26380*/  R2UR UR6, R50 ;  /* 0x00000000320672ca */ /* 0x000fc400000e0000 */
[----:B------:R-:W-:Y:S01]  /*26390*/  R2UR UR7, R51 ;  /* 0x00000000330772ca */ /* 0x000fe200000e0000 */
[----:B-----5:R-:W-:Y:S02]  /*263a0*/  VIADD R0, R0, 0xffffffff ;  /* 0xffffffff00007836 */ /* 0x020fe40000000000 */
[----:B--2---:R-:W-:-:S04]  /*263b0*/  IMAD.IADD R31, R22, 0x1, R31 ;  /* 0x00000001161f7824 */ /* 0x004fc800078e021f */
[----:B------:R-:W-:-:S04]  /*263c0*/  IMAD R31, R25, R0, R31 ;  /* 0x00000000191f7224 */ /* 0x000fc800078e021f */
[----:B0-----:R-:W-:-:S05]  /*263d0*/  IMAD.WIDE R26, R31, 0x8, R14 ;  /* 0x000000081f1a7825 */ /* 0x001fca00078e020e */
[----:B------:R3:W-:Y:S04]  /*263e0*/  STG.E.64 desc[UR4][R26.64], R90 ;  /* 0x0000005a1a007986 */ /* 0x0007e8000c101b04 */
[----:B------:R-:W2:Y:S04]  /*263f0*/  LDG.E R0, desc[UR6][R48.64+0x1b0] ;  /* 0x0001b00630007981 */ /* 0x000ea8000c1e1900 */
[----:B------:R-:W5:Y:S04]  /*26400*/  LDG.E R28, desc[UR8][R48.64+0x1b4] ;  /* 0x0001b408301c7981 */ /* 0x000f68000c1e1900 */
[----:B------:R-:W4:Y:S01]  /*26410*/  LDG.E.64 R30, desc[UR4][R44.64+0x28f8] ;  /* 0x0028f8042c1e7981 */ /* 0x000f22000c1e1b00 */
[----:B--2---:R-:W-:-:S02]  /*26420*/  VIADD R0, R0, 0xffffffff ;  /* 0xffffffff00007836 */ /* 0x004fc40000000000 */
[----:B-----5:R-:W-:-:S04]  /*26430*/  IMAD.IADD R28, R23, 0x1, R28 ;  /* 0x00000001171c7824 */ /* 0x020fc800078e021c */
[----:B------:R-:W-:-:S04]  /*26440*/  IMAD R33, R25, R0, R28 ;  /* 0x0000000019217224 */ /* 0x000fc800078e021c */
[----:B------:R-:W-:-:S05]  /*26450*/  IMAD.WIDE R32, R33, 0x8, R14 ;  /* 0x0000000821207825 */ /* 0x000fca00078e020e */
[----:B----4-:R3:W-:Y:S02]  /*26460*/  STG.E.64 desc[UR4][R32.64], R30 ;  /* 0x0000001e20007986 */ /* 0x0107e4000c101b04 */
.L_x_550:
[----:B------:R-:W-:Y:S05]  /*26470*/  BSYNC.RECONVERGENT B5 ;  /* 0x0000000000057941 */ /* 0x000fea0003800200 */
.L_x_549:
[----:B------:R-:W-:Y:S02]  /*26480*/  R2UR UR4, R50 ;  /* 0x00000000320472ca */ /* 0x000fe400000e0000 */
[----:B------:R-:W-:-:S13]  /*26490*/  R2UR UR5, R51 ;  /* 0x00000000330572ca */ /* 0x000fda00000e0000 */
[----:B------:R-:W5:Y:S02]  /*264a0*/  LDG.E R0, desc[UR4][R48.64+0x1b0] ;  /* 0x0001b00430007981 */ /* 0x000f64000c1e1900 */
[C---:B-----5:R-:W-:Y:S01]  /*264b0*/  ISETP.GT.AND P0, PT, R0.reuse, 0x1, PT ;  /* 0x000000010000780c */ /* 0x060fe20003f04270 */
[----:B0-23--:R-:W-:-:S05]  /*264c0*/  VIADD R31, R0, 0xffffffff ;  /* 0xffffffff001f7836 */ /* 0x00dfca0000000000 */
[----:B------:R3:W-:Y:S07]  /*264d0*/  STG.E desc[UR4][R48.64+0x1b0], R31 ;  /* 0x0001b01f30007986 */ /* 0x0007ee000c101904 */
[----:B------:R-:W-:Y:S05]  /*264e0*/  @P0 BRA `(.L_x_637) ;  /* 0xffffff9000c00947 */ /* 0x000fea000383ffff */
[----:B------:R-:W-:Y:S05]  /*264f0*/  BSYNC.RECONVERGENT B6 ;  /* 0x0000000000067941 */ /* 0x000fea0003800200 */
.L_x_548:
[----:B------:R-:W-:Y:S02]  /*26500*/  R2UR UR4, R50 ;  /* 0x00000000320472ca */ /* 0x000fe400000e0000 */
[----:B------:R-:W-:-:S13]  /*26510*/  R2UR UR5, R51 ;  /* 0x00000000330572ca */ /* 0x000fda00000e0000 */
[----:B------:R0:W5:Y:S02]  /*26520*/  LDG.E R27, desc[UR4][R48.64+0x1b4] ;  /* 0x0001b404301b7981 */ /* 0x000164000c1e1900 */
.L_x_547:
[----:B------:R-:W-:Y:S05]  /*26530*/  BSYNC.RECONVERGENT B7 ;  /* 0x0000000000077941 */ /* 0x000fea0003800200 */
.L_x_546:
[----:B------:R-:W-:Y:S01]  /*26540*/  R2UR UR4, R50 ;  /* 0x00000000320472ca */ /* 0x000fe200000e0000 */
[----:B--23-5:R-:W-:Y:S01]  /*26550*/  VIADD R31, R27, 0x1 ;  /* 0x000000011b1f7836 */ /* 0x02cfe20000000000 */
[----:B------:R-:W-:Y:S02]  /*26560*/  R2UR UR5, R51 ;  /* 0x00000000330572ca */ /* 0x000fe400000e0000 */
[----:B------:R-:W-:Y:S01]  /*26570*/  ISETP.GE.AND P0, PT, R27, R36, PT ;  /* 0x000000241b00720c */ /* 0x000fe20003f06270 */
[----:B------:R-:W-:-:S10]  /*26580*/  IMAD.MOV.U32 R27, RZ, RZ, R31 ;  /* 0x000000ffff1b7224 */ /* 0x000fd400078e001f */
[----:B------:R3:W-:Y:S02]  /*26590*/  STG.E desc[UR4][R48.64+0x1b4], R31 ;  /* 0x0001b41f30007986 */ /* 0x0007e4000c101904 */
[----:B------:R-:W-:Y:S05]  /*265a0*/  @!P0 BRA `(.L_x_638) ;  /* 0xffffff9000708947 */ /* 0x000fea000383ffff */
.L_x_545:
[----:B------:R-:W-:Y:S05]  /*265b0*/  BSYNC.RECONVERGENT B8 ;  /* 0x0000000000087941 */ /* 0x000fea0003800200 */
.L_x_544:
[C---:B------:R-:W-:Y:S01]  /*265c0*/  R2UR UR4, R50.reuse ;  /* 0x00000000320472ca */ /* 0x040fe200000e0000 */
[----:B------:R-:W-:Y:S01]  /*265d0*/  IMAD.MOV.U32 R22, RZ, RZ, 0x0 ;  /* 0x00000000ff167424 */ /* 0x000fe200078e00ff */
[C---:B------:R-:W-:Y:S01]  /*265e0*/  R2UR UR5, R51.reuse ;  /* 0x00000000330572ca */ /* 0x040fe200000e0000 */
[----:B--2---:R-:W-:Y:S01]  /*265f0*/  IMAD.MOV.U32 R23, RZ, RZ, -0x40100000 ;  /* 0xbff00000ff177424 */ /* 0x004fe200078e00ff */
[C---:B------:R-:W-:Y:S01]  /*26600*/  R2UR UR6, R50.reuse ;  /* 0x00000000320672ca */ /* 0x040fe200000e0000 */
[----:B------:R-:W-:Y:S01]  /*26610*/  IMAD.MOV.U32 R26, RZ, RZ, 0x0 ;  /* 0x00000000ff1a7424 */ /* 0x000fe200078e00ff */
[C---:B------:R-:W-:Y:S01]  /*26620*/  R2UR UR7, R51.reuse ;  /* 0x00000000330772ca */ /* 0x040fe200000e0000 */
[----:B------:R-:W-:Y:S01]  /*26630*/  IMAD.MOV.U32 R27, RZ, RZ, 0x7ff00000 ;  /* 0x7ff00000ff1b7424 */ /* 0x000fe200078e00ff */
[C---:B------:R-:W-:Y:S01]  /*26640*/  R2UR UR8, R50.reuse ;  /* 0x00000000320872ca */ /* 0x040fe200000e0000 */
[----:B------:R-:W-:Y:S01]  /*26650*/  IMAD.MOV.U32 R35, RZ, RZ, 0x2 ;  /* 0x00000002ff237424 */ /* 0x000fe200078e00ff */
[----:B------:R-:W-:Y:S01]  /*26660*/  R2UR UR9, R51 ;  /* 0x00000000330972ca */ /* 0x000fe200000e0000 */
[----:B------:R-:W-:Y:S01]  /*26670*/  BSSY.RECONVERGENT B0, `(.L_x_639) ;  /* 0x000001d000007945 */ /* 0x000fe20003800200 */
[----:B------:R-:W-:-:S02]  /*26680*/  R2UR UR10, R50 ;  /* 0x00000000320a72ca */ /* 0x000fc400000e0000 */
[C---:B------:R-:W-:Y:S01]  /*26690*/  R2UR UR11, R51.reuse ;  /* 0x00000000330b72ca */ /* 0x040fe200000e0000 */
[----:B------:R2:W-:Y:S01]  /*266a0*/  STG.E.64 desc[UR4][R44.64+0x2718], R22 ;  /* 0x002718162c007986 */ /* 0x0005e2000c101b04 */
[----:B------:R-:W-:Y:S02]  /*266b0*/  R2UR UR12, R50 ;  /* 0x00000000320c72ca */ /* 0x000fe400000e0000 */
[----:B------:R-:W-:Y:S01]  /*266c0*/  R2UR UR13, R51 ;  /* 0x00000000330d72ca */ /* 0x000fe200000e0000 */
[----:B------:R2:W-:Y:S01]  /*266d0*/  STG.E.64 desc[UR6][R44.64+0x2710], R22 ;  /* 0x002710162c007986 */ /* 0x0005e2000c101b06 */
[----:B------:R-:W-:-:S03]  /*266e0*/  ISETP.GE.AND P0, PT, R36, 0x2, PT ;  /* 0x000000022400780c */ /* 0x000fc60003f06270 */
[----:B------:R2:W-:Y:S04]  /*266f0*/  STG.E.64 desc[UR8][R44.64+0x27e8], R26 ;  /* 0x0027e81a2c007986 */ /* 0x0005e8000c101b08 */
[----:B------:R2:W-:Y:S04]  /*26700*/  STG.E.64 desc[UR10][R44.64+0x27e0], R26 ;  /* 0x0027e01a2c007986 */ /* 0x0005e8000c101b0a */
[----:B------:R2:W-:Y:S02]  /*26710*/  STG.E desc[UR12][R48.64+0x1a4], R35 ;  /* 0x0001a42330007986 */ /* 0x0005e4000c10190c */
[----:B------:R-:W-:Y:S05]  /*26720*/  @!P0 BRA `(.L_x_640) ;  /* 0x0000000000448947 */ /* 0x000fea0003800000 */
[----:B------:R-:W-:-:S07]  /*26730*/  IMAD.MOV.U32 R25, RZ, RZ, 0x2 ;  /* 0x00000002ff197424 */ /* 0x000fce00078e00ff */
.L_x_641:
[C---:B------:R-:W-:Y:S01]  /*26740*/  R2UR UR4, R50.reuse ;  /* 0x00000000320472ca */ /* 0x040fe200000e0000 */
[----:B--2---:R-:W-:Y:S01]  /*26750*/  IMAD.WIDE R22, R25, 0x8, R44 ;  /* 0x0000000819167825 */ /* 0x004fe200078e022c */
[C---:B------:R-:W-:Y:S02]  /*26760*/  R2UR UR5, R51.reuse ;  /* 0x00000000330572ca */ /* 0x040fe400000e0000 */
[----:B------:R-:W-:Y:S01]  /*26770*/  R2UR UR6, R50 ;  /* 0x00000000320672ca */ /* 0x000fe200000e0000 */
[----:B------:R-:W-:Y:S01]  /*26780*/  IMAD.MOV.U32 R30, RZ, RZ, 0x0 ;  /* 0x00000000ff1e7424 */ /* 0x000fe200078e00ff */
[----:B------:R-:W-:Y:S01]  /*26790*/  R2UR UR7, R51 ;  /* 0x00000000330772ca */ /* 0x000fe200000e0000 */
[----:B---3--:R-:W-:-:S08]  /*267a0*/  IMAD.MOV.U32 R31, RZ, RZ, -0x3f56d000 ;  /* 0xc0a93000ff1f7424 */ /* 0x008fd000078e00ff */
[----:B------:R2:W-:Y:S04]  /*267b0*/  STG.E.64 desc[UR4][R22.64+0x2710], R30 ;  /* 0x0027101e16007986 */ /* 0x0005e8000c101b04 */
[----:B------:R-:W3:Y:S02]  /*267c0*/  LDG.E R27, desc[UR6][R48.64+0x1a4] ;  /* 0x0001a406301b7981 */ /* 0x000ee4000c1e1900 */
[----:B---3--:R-:W-:-:S05]  /*267d0*/  IMAD.WIDE R26, R27, 0x8, R44 ;  /* 0x000000081b1a7825 */ /* 0x008fca00078e022c */
[----:B------:R2:W-:Y:S04]  /*267e0*/  STG.E.64 desc[UR4][R26.64+0x27e0], RZ ;  /* 0x0027e0ff1a007986 */ /* 0x0005e8000c101b04 */
[----:B------:R-:W3:Y:S02]  /*267f0*/  LDG.E R33, desc[UR6][R48.64+0x1a4] ;  /* 0x0001a40630217981 */ /* 0x000ee4000c1e1900 */
[C---:B---3--:R-:W-:Y:S01]  /*26800*/  ISETP.GE.AND P0, PT, R33.reuse, R36, PT ;  /* 0x000000242100720c */ /* 0x048fe20003f06270 */
[----:B------:R-:W-:-:S05]  /*26810*/  VIADD R25, R33, 0x1 ;  /* 0x0000000121197836 */ /* 0x000fca0000000000 */
[----:B------:R2:W-:Y:S07]  /*26820*/  STG.E desc[UR4][R48.64+0x1a4], R25 ;  /* 0x0001a41930007986 */ /* 0x0005ee000c101904 */
[----:B------:R-:W-:Y:S05]  /*26830*/  @!P0 BRA `(.L_x_641) ;  /* 0xfffffffc00c08947 */ /* 0x000fea000383ffff */
.L_x_640:
[----:B------:R-:W-:Y:S05]  /*26840*/  BSYNC.RECONVERGENT B0 ;  /* 0x0000000000007941 */ /* 0x000fea0003800200 */
.L_x_639:
[----:B------:R-:W-:Y:S01]  /*26850*/  R2UR UR4, R50 ;  /* 0x00000000320472ca */ /* 0x000fe200000e0000 */
[----:B------:R-:W-:Y:S01]  /*26860*/  BSSY.RECONVERGENT B2, `(.L_x_642) ;  /* 0x0000b94000027945 */ /* 0x000fe20003800200 */
[----:B------:R-:W-:Y:S02]  /*26870*/  R2UR UR5, R51 ;  /* 0x00000000330572ca */ /* 0x000fe400000e0000 */
[----:B------:R-:W-:-:S11]  /*26880*/  ISETP.GE.AND P0, PT, R36, 0x2, PT ;  /* 0x000000022400780c */ /* 0x000fd60003f06270 */
[----:B------:R0:W-:Y:S02]  /*26890*/  STG.E desc[UR4][R48.64+0x1a4], R35 ;  /* 0x0001a42330007986 */ /* 0x0001e4000c101904 */
[----:B------:R-:W-:Y:S05]  /*268a0*/  @!P0 BRA `(.L_x_643) ;  /* 0x000000b8003c8947 */ /* 0x000fea0003800000 */
[C---:B------:R-:W-:Y:S02]  /*268b0*/  VIADD R33, R29.reuse, 0x4fb ;  /* 0x000004fb1d217836 */ /* 0x040fe40000000000 */
[C---:B------:R-:W-:Y:S02]  /*268c0*/  VIADD R32, R29.reuse, 0x4e1 ;  /* 0x000004e11d207836 */ /* 0x040fe40000000000 */
[----:B--23--:R-:W-:Y:S02]  /*268d0*/  VIADD R31, R24, 0x1 ;  /* 0x00000001181f7836 */ /* 0x00cfe40000000000 */
[----:B------:R-:W-:Y:S02]  /*268e0*/  VIADD R23, R36, 0xffffffff ;  /* 0xffffffff24177836 */ /* 0x000fe40000000000 */
[----:B------:R-:W-:Y:S02]  /*268f0*/  VIADD R22, R29, 0xffffffff ;  /* 0xffffffff1d167836 */ /* 0x000fe40000000000 */
[----:B------:R-:W-:-:S02]  /*26900*/  VIADD R30, R24, 0x2 ;  /* 0x00000002181e7836 */ /* 0x000fc40000000000 */
[----:B------:R-:W-:Y:S02]  /*26910*/  VIADD R28, R29, 0xfffffffe ;  /* 0xfffffffe1d1c7836 */ /* 0x000fe40000000000 */
[----:B------:R-:W-:-:S07]  /*26920*/  IMAD.MOV.U32 R0, RZ, RZ, 0x2 ;  /* 0x00000002ff007424 */ /* 0x000fce00078e00ff */
.L_x_764:
[C---:B------:R-:W-:Y:S01]  /*26930*/  R2UR UR6, R50.reuse ;  /* 0x00000000320672ca */ /* 0x040fe200000e0000 */
[----:B----4-:R-:W-:Y:S01]  /*26940*/  IMAD.IADD R41, R33, 0x1, R0 ;  /* 0x0000000121297824 */ /* 0x010fe200078e0200 */
[----:B------:R-:W-:Y:S02]  /*26950*/  R2UR UR7, R51 ;  /* 0x00000000330772ca */ /* 0x000fe400000e0000 */
[C---:B------:R-:W-:Y:S01]  /*26960*/  R2UR UR4, R50.reuse ;  /* 0x00000000320472ca */ /* 0x040fe200000e0000 */
[----:B0-----:R-:W-:Y:S01]  /*26970*/  IMAD.WIDE R40, R41, 0x8, R14 ;  /* 0x0000000829287825 */ /* 0x001fe200078e020e */
[C---:B------:R-:W-:Y:S02]  /*26980*/  R2UR UR5, R51.reuse ;  /* 0x00000000330572ca */ /* 0x040fe400000e0000 */
[----:B------:R-:W-:Y:S02]  /*26990*/  R2UR UR8, R50 ;  /* 0x00000000320872ca */ /* 0x000fe400000e0000 */
[----:B------:R-:W-:-:S05]  /*269a0*/  R2UR UR9, R51 ;  /* 0x00000000330972ca */ /* 0x000fca00000e0000 */
[----:B------:R-:W2:Y:S04]  /*269b0*/  LDG.E.64 R66, desc[UR6][R44.64+0x28b8] ;  /* 0x0028b8062c427981 */ /* 0x000ea8000c1e1b00 */
[----:B------:R-:W2:Y:S04]  /*269c0*/  LDG.E.64 R42, desc[UR4][R40.64+-0xd0] ;  /* 0xffff3004282a7981 */ /* 0x000ea8000c1e1b00 */
[----:B------:R-:W3:Y:S04]  /*269d0*/  LDG.E.64 R68, desc[UR8][R44.64+0x28c0] ;  /* 0x0028c0082c447981 */ /* 0x000ee8000c1e1b00 */
[----:B------:R-:W5:Y:S04]  /*269e0*/  LDG.E.64 R26, desc[UR6][R44.64+0x28b0] ;  /* 0x0028b0062c1a7981 */ /* 0x000f68000c1e1b00 */
[----:B------:R-:W5:Y:S01]  /*269f0*/  LDG.E.64 R34, desc[UR4][R40.64] ;  /* 0x0000000428227981 */ /* 0x000f62000c1e1b00 */
[----:B------:R-:W-:Y:S01]  /*26a00*/  BSSY.RECONVERGENT B0, `(.L_x_644) ;  /* 0x0000015000007945 */ /* 0x000fe20003800200 */
[----:B--2---:R-:W-:-:S08]  /*26a10*/  DADD R42, R42, R66 ;  /* 0x000000002a2a7229 */ /* 0x004fd00000000042 */
[----:B---3--:R-:W-:Y:S01]  /*26a20*/  DADD R68, R42, R68 ;  /* 0x000000002a447229 */ /* 0x008fe20000000044 */
[----:B------:R-:W-:Y:S01]  /*26a30*/  IMAD.MOV.U32 R42, RZ, RZ, 0x1 ;  /* 0x00000001ff2a7424 */ /* 0x000fe200078e00ff */
[----:B-----5:R-:W-:-:S04]  /*26a40*/  DADD R70, R34, R26 ;  /* 0x0000000022467229 */ /* 0x020fc8000000001a */
[----:B------:R-:W0:Y:S06]  /*26a50*/  MUFU.RCP64H R43, R69 ;  /* 0x00000045002b7308 */ /* 0x000e2c0000001800 */
        /* <DEDUP_REMOVED lines=14> */
[----:B-1--4-:R-:W-:Y:S05]  /*26b40*/  CALL.REL.NOINC `($__internal_0_$__cuda_sm20_div_rn_f64_full) ;  /* 0x000003c800c87944 */ /* 0x012fea0003c00000 */
.L_x_645:
[----:B------:R-:W-:Y:S05]  /*26b50*/  BSYNC.RECONVERGENT B0 ;  /* 0x0000000000007941 */ /* 0x000fea0003800200 */
.L_x_644:
[C---:B------:R-:W-:Y:S02]  /*26b60*/  R2UR UR4, R50.reuse ;  /* 0x00000000320472ca */ /* 0x040fe400000e0000 */
[C---:B------:R-:W-:Y:S02]  /*26b70*/  R2UR UR5, R51.reuse ;  /* 0x00000000330572ca */ /* 0x040fe400000e0000 */
[----:B------:R-:W-:Y:S02]  /*26b80*/  R2UR UR6, R50 ;  /* 0x00000000320672ca */ /* 0x000fe400000e0000 */
[----:B------:R-:W-:-:S09]  /*26b90*/  R2UR UR7, R51 ;  /* 0x00000000330772ca */ /* 0x000fd200000e0000 */
[----:B------:R0:W-:Y:S04]  /*26ba0*/  STG.E.64 desc[UR4][R44.64+0x28f0], R74 ;  /* 0x0028f04a2c007986 */ /* 0x0001e8000c101b04 */
[----:B------:R-:W2:Y:S01]  /*26bb0*/  LDG.E R25, desc[UR6][R48.64+0x1a4] ;  /* 0x0001a40630197981 */ /* 0x000ea2000c1e1900 */
[C---:B------:R-:W-:Y:S01]  /*26bc0*/  R2UR UR8, R50.reuse ;  /* 0x00000000320872ca */ /* 0x040fe200000e0000 */
[----:B------:R-:W-:Y:S01]  /*26bd0*/  IMAD.MOV.U32 R26, RZ, RZ, 0x0 ;  /* 0x00000000ff1a7424 */ /* 0x000fe200078e00ff */
[C---:B------:R-:W-:Y:S01]  /*26be0*/  R2UR UR9, R51.reuse ;  /* 0x00000000330972ca */ /* 0x040fe200000e0000 */
[----:B------:R-:W-:Y:S01]  /*26bf0*/  IMAD.MOV.U32 R27, RZ, RZ, -0x100000 ;  /* 0xfff00000ff1b7424 */ /* 0x000fe200078e00ff */
[----:B------:R-:W-:Y:S01]  /*26c00*/  R2UR UR10, R50 ;  /* 0x00000000320a72ca */ /* 0x000fe200000e0000 */
[----:B------:R-:W-:Y:S01]  /*26c10*/  IMAD.MOV.U32 R34, RZ, RZ, 0x0 ;  /* 0x00000000ff227424 */ /* 0x000fe200078e00ff */
[----:B------:R-:W-:Y:S01]  /*26c20*/  R2UR UR11, R51 ;  /* 0x00000000330b72ca */ /* 0x000fe200000e0000 */
[----:B------:R-:W-:Y:S01]  /*26c30*/  IMAD.MOV.U32 R35, RZ, RZ, 0x7ff00000 ;  /* 0x7ff00000ff237424 */ /* 0x000fe200078e00ff */
[----:B------:R0:W-:Y:S01]  /*26c40*/  STG.E.64 desc[UR4][R44.64+0x2958], R26 ;  /* 0x0029581a2c007986 */ /* 0x0001e2000c101b04 */
[----:B------:R-:W-:Y:S01]  /*26c50*/  IMAD.MOV.U32 R40, RZ, RZ, 0x0 ;  /* 0x00000000ff287424 */ /* 0x000fe200078e00ff */
[----:B------:R-:W-:Y:S01]  /*26c60*/  BSSY.RECONVERGENT B1, `(.L_x_646) ;  /* 0x0000104000017945 */ /* 0x000fe20003800200 */
[----:B------:R-:W-:Y:S01]  /*26c70*/  IMAD.MOV.U32 R41, RZ, RZ, -0x40100000 ;  /* 0xbff00000ff297424 */ /* 0x000fe200078e00ff */
[----:B------:R0:W-:Y:S04]  /*26c80*/  STG.E.64 desc[UR6][R44.64+0x2980], R34 ;  /* 0x002980222c007986 */ /* 0x0001e8000c101b06 */
[----:B------:R0:W-:Y:S04]  /*26c90*/  STG.E.64 desc[UR8][R44.64+0x2988], R40 ;  /* 0x002988282c007986 */ /* 0x0001e8000c101b08 */
[----:B------:R0:W-:Y:S01]  /*26ca0*/  STG.E desc[UR10][R48.64+0x1a0], RZ ;  /* 0x0001a0ff30007986 */ /* 0x0001e2000c10190a */
[----:B--2---:R-:W-:-:S13]  /*26cb0*/  ISETP.GE.AND P0, PT, R25, 0x5, PT ;  /* 0x000000051900780c */ /* 0x004fda0003f06270 */
[----:B0-----:R-:W-:Y:S05]  /*26cc0*/  @!P0 BRA `(.L_x_647) ;  /* 0x0000000c00f48947 */ /* 0x001fea0003800000 */
[C---:B-1----:R-:W-:Y:S01]  /*26cd0*/  IADD3 R88, P0, PT, R25.reuse, R46, RZ ;  /* 0x0000002e19587210 */ /* 0x042fe20007f1e0ff */
[----:B------:R-:W-:Y:S02]  /*26ce0*/  IMAD.IADD R34, R22, 0x1, R25 ;  /* 0x0000000116227824 */ /* 0x000fe400078e0219 */
[----:B------:R-:W-:Y:S02]  /*26cf0*/  VIADD R25, R25, 0xfffffffb ;  /* 0xfffffffb19197836 */ /* 0x000fe40000000000 */
[----:B------:R-:W-:Y:S02]  /*26d00*/  IMAD.MOV.U32 R73, RZ, RZ, RZ ;  /* 0x000000ffff497224 */ /* 0x000fe400078e00ff */
[----:B------:R-:W-:Y:S02]  /*26d10*/  IMAD.X R89, RZ, RZ, R47, P0 ;  /* 0x000000ffff597224 */ /* 0x000fe400000e062f */
[----:B------:R-:W-:-:S07]  /*26d20*/  VIADD R26, R34, 0x271 ;  /* 0x00000271221a7836 */ /* 0x000fce0000000000 */
.L_x_658:
[C---:B------:R-:W-:Y:S01]  /*26d30*/  R2UR UR4, R50.reuse ;  /* 0x00000000320472ca */ /* 0x040fe200000e0000 */
[----:B0-----:R-:W-:Y:S01]  /*26d40*/  IMAD.WIDE R72, R73, 0x8, R44 ;  /* 0x0000000849487825 */ /* 0x001fe200078e022c */
[C---:B------:R-:W-:Y:S02]  /*26d50*/  R2UR UR5, R51.reuse ;  /* 0x00000000330572ca */ /* 0x040fe400000e0000 */
[C---:B------:R-:W-:Y:S02]  /*26d60*/  R2UR UR6, R50.reuse ;  /* 0x00000000320672ca */ /* 0x040fe400000e0000 */
        /* <DEDUP_REMOVED lines=8> */
[----:B------:R-:W-:Y:S01]  /*26df0*/  IMAD.MOV.U32 R66, RZ, RZ, 0x1 ;  /* 0x00000001ff427424 */ /* 0x000fe200078e00ff */
[----:B------:R-:W-:Y:S01]  /*26e00*/  BSSY.RECONVERGENT B0, `(.L_x_648) ;  /* 0x0000016000007945 */ /* 0x000fe20003800200 */
[----:B--2---:R-:W-:-:S08]  /*26e10*/  DADD R68, R68, R80 ;  /* 0x0000000044447229 */ /* 0x004fd00000000050 */
[----:B---3--:R-:W-:Y:S02]  /*26e20*/  DADD R68, R68, R42 ;  /* 0x0000000044447229 */ /* 0x008fe4000000002a */
        /* <DEDUP_REMOVED lines=16> */
[----:B----4-:R-:W-:Y:S05]  /*26f30*/  CALL.REL.NOINC `($__internal_0_$__cuda_sm20_div_rn_f64_full) ;  /* 0x000003c400cc7944 */ /* 0x010fea0003c00000 */
[----:B------:R-:W-:Y:S02]  /*26f40*/  IMAD.MOV.U32 R90, RZ, RZ, R74 ;  /* 0x000000ffff5a7224 */ /* 0x000fe400078e004a */
[----:B------:R-:W-:-:S07]  /*26f50*/  IMAD.MOV.U32 R91, RZ, RZ, R75 ;  /* 0x000000ffff5b7224 */ /* 0x000fce00078e004b */
.L_x_649:
[----:B------:R-:W-:Y:S05]  /*26f60*/  BSYNC.RECONVERGENT B0 ;  /* 0x0000000000007941 */ /* 0x000fea0003800200 */
.L_x_648:
[----:B------:R-:W-:Y:S01]  /*26f70*/  DADD R68, R80, R42 ;  /* 0x0000000050447229 */ /* 0x000fe2000000002a */
[----:B------:R-:W-:Y:S01]  /*26f80*/  IMAD.MOV.U32 R66, RZ, RZ, 0x1 ;  /* 0x00000001ff427424 */ /* 0x000fe200078e00ff */
[----:B------:R-:W-:Y:S01]  /*26f90*/  R2UR UR4, R50 ;  /* 0x00000000320472ca */ /* 0x000fe200000e0000 */
[----:B------:R-:W-:Y:S01]  /*26fa0*/  BSSY.RECONVERGENT B0, `(.L_x_650) ;  /* 0x0000015000007945 */ /* 0x000fe20003800200 */
[----:B------:R-:W-:Y:S02]  /*26fb0*/  R2UR UR5, R51 ;  /* 0x00000000330572ca */ /* 0x000fe400000e0000 */
[----:B------:R-:W0:Y:S01]  /*26fc0*/  MUFU.RCP64H R67, R69 ;  /* 0x0000004500437308 */ /* 0x000e220000001800 */
[----:B------:R-:W-:-:S10]  /*26fd0*/  FSETP.GEU.AND P1, PT, |R83|, 6.5827683646048100446e-37, PT ;  /* 0x036000005300780b */ /* 0x000fd40003f2e200 */
[----:B------:R1:W-:Y:S01]  /*26fe0*/  STG.E.64 desc[UR4][R44.64+0x2960], R90 ;  /* 0x0029605a2c007986 */ /* 0x0003e2000c101b04 */
        /* <DEDUP_REMOVED lines=10> */
[----:B-1----:R-:W-:Y:S05]  /*27090*/  @P0 BRA P1, `(.L_x_651) ;  /* 0x0000000000140947 */ /* 0x002fea0000800000 */
[----:B------:R-:W-:Y:S05]  /*270a0*/  BMOV.32.CLEAR RZ, B11 ;  /* 0x000000000bff7355 */ /* 0x000fea0000100000 */
[----:B------:R-:W-:Y:S01]  /*270b0*/  IMAD.MOV.U32 R70, RZ, RZ, R82 ;  /* 0x000000ffff467224 */ /* 0x000fe200078e0052 */
[----:B------:R-:W-:Y:S01]  /*270c0*/  MOV R0, 0x270f0 ;  /* 0x000270f000007802 */ /* 0x000fe20000000f00 */
[----:B------:R-:W-:-:S07]  /*270d0*/  IMAD.MOV.U32 R71, RZ, RZ, R83 ;  /* 0x000000ffff477224 */ /* 0x000fce00078e0053 */
[----:B----4-:R-:W-:Y:S05]  /*270e0*/  CALL.REL.NOINC `($__internal_0_$__cuda_sm20_div_rn_f64_full) ;  /* 0x000003c400607944 */ /* 0x010fea0003c00000 */
.L_x_651:
[----:B------:R-:W-:Y:S05]  /*270f0*/  BSYNC.RECONVERGENT B0 ;  /* 0x0000000000007941 */ /* 0x000fea0003800200 */
.L_x_650:
[----:B------:R-:W-:Y:S01]  /*27100*/  R2UR UR4, R50 ;  /* 0x00000000320472ca */ /* 0x000fe200000e0000 */
[----:B------:R-:W-:Y:S01]  /*27110*/  DSETP.GE.AND P0, PT, R90, R74, PT ;  /* 0x0000004a5a00722a */ /* 0x000fe20003f06000 */
[----:B------:R-:W-:Y:S01]  /*27120*/  R2UR UR5, R51 ;  /* 0x00000000330572ca */ /* 0x000fe200000e0000 */
[----:B------:R-:W-:-:S12]  /*27130*/  BSSY.RECONVERGENT B0, `(.L_x_652) ;  /* 0x00000a0000007945 */ /* 0x000fd80003800200 */
[----:B------:R0:W-:Y:S01]  /*27140*/  STG.E.64 desc[UR4][R44.64+0x2968], R74 ;  /* 0x0029684a2c007986 */ /* 0x0001e2000c101b04 */
[----:B------:R-:W-:Y:S05]  /*27150*/  @!P0 BRA `(.L_x_653) ;  /* 0x0000000400488947 */ /* 0x000fea0003800000 */
[----:B------:R-:W-:Y:S02]  /*27160*/  R2UR UR4, R50 ;  /* 0x00000000320472ca */ /* 0x000fe400000e0000 */
[----:B------:R-:W-:-:S13]  /*27170*/  R2UR UR5, R51 ;  /* 0x00000000330572ca */ /* 0x000fda00000e0000 */
[----:B------:R-:W2:Y:S01]  /*27180*/  LDG.E R0, desc[UR4][R48.64+0x1a0] ;  /* 0x0001a00430007981 */ /* 0x000ea2000c1e1900 */
[----:B------:R-:W-:Y:S02]  /*27190*/  R2UR UR6, R50 ;  /* 0x00000000320672ca */ /* 0x000fe400000e0000 */
[----:B------:R-:W-:Y:S01]  /*271a0*/  R2UR UR7, R51 ;  /* 0x00000000330772ca */ /* 0x000fe200000e0000 */
[----:B--2---:R-:W-:-:S05]  /*271b0*/  IMAD.IADD R27, R31, 0x1, R0 ;  /* 0x000000011f1b7824 */ /* 0x004fca00078e0200 */
[----:B------:R-:W-:-:S04]  /*271c0*/  IADD3 R70, P0, PT, R27, R12, RZ ;  /* 0x0000000c1b467210 */ /* 0x000fc80007f1e0ff */
[----:B------:R-:W-:-:S03]  /*271d0*/  LEA.HI.X.SX32 R71, R27, R13, 0x1, P0 ;  /* 0x0000000d1b477211 */ /* 0x000fc600000f0eff */
[----:B------:R-:W2:Y:S04]  /*271e0*/  LDG.E.S8 R27, desc[UR6][R88.64] ;  /* 0x00000006581b7981 */ /* 0x000ea8000c1e1300 */
[----:B------:R-:W2:Y:S01]  /*271f0*/  LDG.E.S8 R70, desc[UR4][R70.64] ;  /* 0x0000000446467981 */ /* 0x000ea2000c1e1300 */
[----:B------:R-:W-:-:S04]  /*27200*/  IMAD.WIDE R66, R0, 0x8, R44 ;  /* 0x0000000800427825 */ /* 0x000fc800078e022c */
[----:B------:R-:W-:Y:S02]  /*27210*/  IMAD R69, R23, R0, R34 ;  /* 0x0000000017457224 */ /* 0x000fe400078e0222 */
[----:B------:R-:W3:Y:S02]  /*27220*/  LDG.E.64 R66, desc[UR4][R66.64+0x27e0] ;  /* 0x0027e00442427981 */ /* 0x000ee4000c1e1b00 */
[----:B------:R-:W-:-:S05]  /*27230*/  IMAD.WIDE R68, R69, 0x8, R14 ;  /* 0x0000000845447825 */ /* 0x000fca00078e020e */
[----:B------:R-:W5:Y:S01]  /*27240*/  LDG.E.64 R92, desc[UR6][R68.64] ;  /* 0x00000006445c7981 */ /* 0x000f62000c1e1b00 */
[----:B--2---:R-:W-:-:S05]  /*27250*/  IMAD R27, R70, 0x5, R27 ;  /* 0x00000005461b7824 */ /* 0x004fca00078e021b */
[----:B------:R-:W-:-:S04]  /*27260*/  LEA R35, R27, 0x10000, 0x3 ;  /* 0x000100001b237811 */ /* 0x000fc800078e18ff */
[----:B------:R-:W3:Y:S02]  /*27270*/  LDC.64 R40, c[0x3][R35+-0x4970] ;  /* 0x00eda40023287b82 */ /* 0x000ee40000000a00 */
[----:B---3--:R-:W-:-:S08]  /*27280*/  DADD R40, R66, R40 ;  /* 0x0000000042287229 */ /* 0x008fd00000000028 */
[----:B-----5:R-:W-:-:S07]  /*27290*/  DADD R92, R40, R92 ;  /* 0x00000000285c7229 */ /* 0x020fce000000005c */
[----:B------:R-:W-:Y:S04]  /*272a0*/  STG.E.64 desc[UR4][R44.64+0x2970], R92 ;  /* 0x0029705c2c007986 */ /* 0x000fe8000c101b04 */
[----:B------:R-:W2:Y:S02]  /*272b0*/  LDG.E R0, desc[UR6][R48.64+0x1a0] ;  /* 0x0001a00630007981 */ /* 0x000ea4000c1e1900 */
[----:B--2---:R-:W-:-:S05]  /*272c0*/  IMAD.IADD R27, R31, 0x1, R0 ;  /* 0x000000011f1b7824 */ /* 0x004fca00078e0200 */
[----:B------:R-:W-:-:S04]  /*272d0*/  IADD3 R70, P0, PT, R27, R12, RZ ;  /* 0x0000000c1b467210 */ /* 0x000fc80007f1e0ff */
[----:B------:R-:W-:Y:S02]  /*272e0*/  LEA.HI.X.SX32 R71, R27, R13, 0x1, P0 ;  /* 0x0000000d1b477211 */ /* 0x000fe400000f0eff */
[----:B------:R-:W2:Y:S04]  /*272f0*/  LDG.E.S8 R27, desc[UR6][R88.64] ;  /* 0x00000006581b7981 */ /* 0x000ea8000c1e1300 */
[----:B------:R-:W2:Y:S01]  /*27300*/  LDG.E.S8 R70, desc[UR4][R70.64] ;  /* 0x0000000446467981 */ /* 0x000ea2000c1e1300 */
[----:B------:R-:W-:-:S04]  /*27310*/  IMAD.WIDE R66, R0, 0x8, R44 ;  /* 0x0000000800427825 */ /* 0x000fc800078e022c */
[----:B------:R-:W-:Y:S02]  /*27320*/  IMAD R69, R23, R0, R26 ;  /* 0x0000000017457224 */ /* 0x000fe400078e021a */
[----:B------:R-:W3:Y:S02]  /*27330*/  LDG.E.64 R66, desc[UR4][R66.64+0x2710] ;  /* 0x0027100442427981 */ /* 0x000ee4000c1e1b00 */
[----:B------:R-:W-:-:S05]  /*27340*/  IMAD.WIDE R68, R69, 0x8, R14 ;  /* 0x0000000845447825 */ /* 0x000fca00078e020e */
[----:B------:R-:W5:Y:S01]  /*27350*/  LDG.E.64 R90, desc[UR6][R68.64] ;  /* 0x00000006445a7981 */ /* 0x000f62000c1e1b00 */
[C---:B------:R-:W-:Y:S01]  /*27360*/  DSETP.GT.AND P0, PT, R92.reuse, RZ, PT ;  /* 0x000000ff5c00722a */ /* 0x040fe20003f04000 */
[----:B------:R-:W-:Y:S01]  /*27370*/  UMOV UR4, 0xff800000 ;  /* 0xff80000000047882 */ /* 0x000fe20000000000 */
[----:B------:R-:W-:Y:S01]  /*27380*/  UMOV UR5, 0x41cdcd64 ;  /* 0x41cdcd6400057882 */ /* 0x000fe20000000000 */
[----:B------:R-:W-:Y:S03]  /*27390*/  BSSY.RECONVERGENT B3, `(.L_x_654) ;  /* 0x000002d000037945 */ /* 0x000fe60003800200 */
[----:B------:R-:W-:Y:S01]  /*273a0*/  DSETP.LEU.AND P0, PT, |R92|, UR4, !P0 ;  /* 0x000000045c007e2a */ /* 0x000fe2000c70b200 */
[----:B------:R-:W-:Y:S02]  /*273b0*/  R2UR UR4, R50 ;  /* 0x00000000320472ca */ /* 0x000fe400000e0000 */
[----:B------:R-:W-:Y:S01]  /*273c0*/  R2UR UR5, R51 ;  /* 0x00000000330572ca */ /* 0x000fe200000e0000 */
[----:B--2---:R-:W-:-:S05]  /*273d0*/  IMAD R27, R70, 0x5, R27 ;  /* 0x00000005461b7824 */ /* 0x004fca00078e021b */
[----:B------:R-:W-:-:S04]  /*273e0*/  LEA R27, R27, 0x10000, 0x3 ;  /* 0x000100001b1b7811 */ /* 0x000fc800078e18ff */
[----:B------:R-:W3:Y:S02]  /*273f0*/  LDC.64 R40, c[0x3][R27+-0x4a38] ;  /* 0x00ed72001b287b82 */ /* 0x000ee40000000a00 */
[----:B---3--:R-:W-:-:S08]  /*27400*/  DADD R40, R66, R40 ;  /* 0x0000000042287229 */ /* 0x008fd00000000028 */
[----:B-----5:R-:W-:-:S07]  /*27410*/  DADD R90, R40, R90 ;  /* 0x00000000285a7229 */ /* 0x020fce000000005a */
[----:B------:R1:W-:Y:S01]  /*27420*/  STG.E.64 desc[UR4][R44.64+0x2978], R90 ;  /* 0x0029785a2c007986 */ /* 0x0003e2000c101b04 */
[----:B------:R-:W-:-:S14]  /*27430*/  DSETP.LEU.AND P0, PT, R90, RZ, P0 ;  /* 0x000000ff5a00722a */ /* 0x000fdc000070b000 */
[----:B-1----:R-:W-:Y:S01]  /*27440*/  @!P0 IMAD.MOV.U32 R90, RZ, RZ, 0x0 ;  /* 0x00000000ff5a8424 */ /* 0x002fe200078e00ff */
[C---:B------:R-:W-:Y:S01]  /*27450*/  @!P0 R2UR UR4, R50.reuse ;  /* 0x00000000320482ca */ /* 0x040fe200000e0000 */
[----:B------:R-:W-:Y:S01]  /*27460*/  @!P0 IMAD.MOV.U32 R91, RZ, RZ, -0x40100000 ;  /* 0xbff00000ff5b8424 */ /* 0x000fe200078e00ff */
[C---:B------:R-:W-:Y:S01]  /*27470*/  @!P0 R2UR UR5, R51.reuse ;  /* 0x00000000330582ca */ /* 0x040fe200000e0000 */
[----:B------:R-:W-:Y:S01]  /*27480*/  @!P0 IMAD.MOV.U32 R92, RZ, RZ, 0x0 ;  /* 0x00000000ff5c8424 */ /* 0x000fe200078e00ff */
[----:B------:R-:W-:Y:S01]  /*27490*/  @!P0 R2UR UR6, R50 ;  /* 0x00000000320682ca */ /* 0x000fe200000e0000 */
[----:B------:R-:W-:Y:S01]  /*274a0*/  @!P0 IMAD.MOV.U32 R93, RZ, RZ, 0x7ff00000 ;  /* 0x7ff00000ff5d8424 */ /* 0x000fe200078e00ff */
[----:B------:R-:W-:Y:S01]  /*274b0*/  @!P0 R2UR UR7, R51 ;  /* 0x00000000330782ca */ /* 0x000fe200000e0000 */
[----:B------:R-:W-:-:S04]  /*274c0*/  DADD R68, R80, R90 ;  /* 0x0000000050447229 */ /* 0x000fc8000000005a */
[----:B------:R-:W-:-:S04]  /*274d0*/  DADD R70, R82, R92 ;  /* 0x0000000052467229 */ /* 0x000fc8000000005c */
        /* <DEDUP_REMOVED lines=10> */
[----:B0-----:R-:W-:-:S08]  /*27580*/  DFMA R74, -R68, R40, R70 ;  /* 0x00000028444a722b */ /* 0x001fd00000000146 */
[----:B------:R-:W-:Y:S01]  /*27590*/  DFMA R74, R42, R74, R40 ;  /* 0x0000004a2a4a722b */ /* 0x000fe20000000028 */
[----:B------:R-:W-:Y:S02]  /*275a0*/  @!P0 IMAD.MOV.U32 R42, RZ, RZ, 0x0 ;  /* 0x00000000ff2a8424 */ /* 0x000fe400078e00ff */
[----:B------:R-:W-:Y:S02]  /*275b0*/  @!P0 IMAD.MOV.U32 R43, RZ, RZ, 0x7ff00000 ;  /* 0x7ff00000ff2b8424 */ /* 0x000fe400078e00ff */
[----:B------:R-:W-:Y:S02]  /*275c0*/  @!P0 IMAD.MOV.U32 R40, RZ, RZ, 0x0 ;  /* 0x00000000ff288424 */ /* 0x000fe400078e00ff */
[----:B------:R-:W-:Y:S01]  /*275d0*/  @!P0 IMAD.MOV.U32 R41, RZ, RZ, -0x40100000 ;  /* 0xbff00000ff298424 */ /* 0x000fe200078e00ff */
[----:B------:R0:W-:Y:S02]  /*275e0*/  @!P0 STG.E.64 desc[UR4][R44.64+0x2970], R42 ;  /* 0x0029702a2c008986 */ /* 0x0001e4000c101b04 */
[----:B------:R-:W-:-:S02]  /*275f0*/  FFMA R0, RZ, R69, R75 ;  /* 0x00000045ff007223 */ /* 0x000fc4000000004b */
[----:B------:R0:W-:Y:S03]  /*27600*/  @!P0 STG.E.64 desc[UR6][R44.64+0x2978], R40 ;  /* 0x002978282c008986 */ /* 0x0001e6000c101b06 */
[----:B------:R-:W-:-:S13]  /*27610*/  FSETP.GT.AND P0, PT, |R0|, 1.469367938527859385e-39, PT ;  /* 0x001000000000780b */ /* 0x000fda0003f04200 */
[----:B0-----:R-:W-:Y:S05]  /*27620*/  @P0 BRA P1, `(.L_x_655) ;  /* 0x00000000000c0947 */ /* 0x001fea0000800000 */
[----:B------:R-:W-:Y:S05]  /*27630*/  BMOV.32.CLEAR RZ, B11 ;  /* 0x000000000bff7355 */ /* 0x000fea0000100000 */
[----:B------:R-:W-:-:S07]  /*27640*/  MOV R0, 0x27660 ;  /* 0x0002766000007802 */ /* 0x000fce0000000f00 */
[----:B----4-:R-:W-:Y:S05]  /*27650*/  CALL.REL.NOINC `($__internal_0_$__cuda_sm20_div_rn_f64_full) ;  /* 0x000003c000047944 */ /* 0x010fea0003c00000 */
.L_x_655:
[----:B------:R-:W-:Y:S05]  /*27660*/  BSYNC.RECONVERGENT B3 ;  /* 0x0000000000037941 */ /* 0x000fea0003800200 */
.L_x_654:
[----:B------:R-:W-:Y:S05]  /*27670*/  BRA `(.L_x_656) ;  /* 0x00000004002c7947 */ /* 0x000fea0003800000 */
.L_x_653:
        /* <DEDUP_REMOVED lines=10> */
[----:B------:R-:W-:-:S04]  /*27720*/  IMAD R69, R23, R0, R34 ;  /* 0x0000000017457224 */ /* 0x000fc800078e0222 */
[----:B------:R-:W-:-:S05]  /*27730*/  IMAD.WIDE R68, R69, 0x8, R14 ;  /* 0x0000000845447825 */ /* 0x000fca00078e020e */
[----:B------:R-:W3:Y:S01]  /*27740*/  LDG.E.64 R92, desc[UR4][R68.64] ;  /* 0x00000004445c7981 */ /* 0x000ee2000c1e1b00 */
[----:B--2---:R-:W-:-:S05]  /*27750*/  IMAD R27, R66, 0x5, R27 ;  /* 0x00000005421b7824 */ /* 0x004fca00078e021b */
[----:B------:R-:W-:-:S04]  /*27760*/  LEA R35, R27, 0x10000, 0x3 ;  /* 0x000100001b237811 */ /* 0x000fc800078e18ff */
[----:B------:R-:W3:Y:S02]  /*27770*/  LDC.64 R40, c[0x3][R35+-0x4970] ;  /* 0x00eda40023287b82 */ /* 0x000ee40000000a00 */
[----:B---3--:R-:W-:-:S07]  /*27780*/  DADD R92, R40, R92 ;  /* 0x00000000285c7229 */ /* 0x008fce000000005c */
[----:B------:R-:W-:Y:S04]  /*27790*/  STG.E.64 desc[UR4][R44.64+0x2970], R92 ;  /* 0x0029705c2c007986 */ /* 0x000fe8000c101b04 */
[----:B------:R-:W2:Y:S02]  /*277a0*/  LDG.E R0, desc[UR6][R48.64+0x1a0] ;  /* 0x0001a00630007981 */ /* 0x000ea4000c1e1900 */
[----:B--2---:R-:W-:-:S05]  /*277b0*/  IMAD.IADD R27, R31, 0x1, R0 ;  /* 0x000000011f1b7824 */ /* 0x004fca00078e0200 */
[----:B------:R-:W-:-:S04]  /*277c0*/  IADD3 R66, P0, PT, R27, R12, RZ ;  /* 0x0000000c1b427210 */ /* 0x000fc80007f1e0ff */
[----:B------:R-:W-:Y:S02]  /*277d0*/  LEA.HI.X.SX32 R67, R27, R13, 0x1, P0 ;  /* 0x0000000d1b437211 */ /* 0x000fe400000f0eff */
[----:B------:R-:W2:Y:S04]  /*277e0*/  LDG.E.S8 R27, desc[UR6][R88.64] ;  /* 0x00000006581b7981 */ /* 0x000ea8000c1e1300 */
[----:B------:R-:W2:Y:S01]  /*277f0*/  LDG.E.S8 R66, desc[UR4][R66.64] ;  /* 0x0000000442427981 */ /* 0x000ea2000c1e1300 */
[----:B------:R-:W-:-:S04]  /*27800*/  IMAD R69, R23, R0, R26 ;  /* 0x0000000017457224 */ /* 0x000fc800078e021a */
[----:B------:R-:W-:-:S05]  /*27810*/  IMAD.WIDE R68, R69, 0x8, R14 ;  /* 0x0000000845447825 */ /* 0x000fca00078e020e */
[----:B------:R-:W3:Y:S01]  /*27820*/  LDG.E.64 R90, desc[UR4][R68.64] ;  /* 0x00000004445a7981 */ /* 0x000ee2000c1e1b00 */
        /* <DEDUP_REMOVED lines=10> */
[----:B---3--:R-:W-:-:S07]  /*278d0*/  DADD R90, R40, R90 ;  /* 0x00000000285a7229 */ /* 0x008fce000000005a */
        /* <DEDUP_REMOVED lines=36> */
.L_x_657:
[----:B------:R-:W-:Y:S05]  /*27b20*/  BSYNC.RECONVERGENT B3 ;  /* 0x0000000000037941 */ /* 0x000fea0003800200 */
.L_x_656:
[----:B------:R-:W-:Y:S05]  /*27b30*/  BSYNC.RECONVERGENT B0 ;  /* 0x0000000000007941 */ /* 0x000fea0003800200 */
.L_x_652:
[----:B------:R-:W-:Y:S02]  /*27b40*/  R2UR UR4, R50 ;  /* 0x00000000320472ca */ /* 0x000fe400000e0000 */
[----:B------:R-:W-:-:S13]  /*27b50*/  R2UR UR5, R51 ;  /* 0x00000000330572ca */ /* 0x000fda00000e0000 */
[----:B------:R-:W2:Y:S01]  /*27b60*/  LDG.E.64 R40, desc[UR4][R44.64+0x2958] ;  /* 0x002958042c287981 */ /* 0x000ea2000c1e1b00 */
[----:B------:R-:W-:Y:S01]  /*27b70*/  DSETP.GT.AND P0, PT, R90, -2500, PT ;  /* 0xc0a388005a00742a */ /* 0x000fe20003f04000 */
[----:B------:R-:W-:Y:S02]  /*27b80*/  R2UR UR12, R50 ;  /* 0x00000000320c72ca */ /* 0x000fe400000e0000 */
[----:B------:R-:W-:Y:S01]  /*27b90*/  R2UR UR13, R51 ;  /* 0x00000000330d72ca */ /* 0x000fe200000e0000 */
[----:B------:R0:W-:Y:S02]  /*27ba0*/  STG.E.64 desc[UR4][R44.64+0x2960], R74 ;  /* 0x0029604a2c007986 */ /* 0x0001e4000c101b04 */
[----:B--2---:R-:W-:-:S14]  /*27bb0*/  DSETP.GEU.OR P0, PT, R40, R74, !P0 ;  /* 0x0000004a2800722a */ /* 0x004fdc000470e400 */
[C---:B------:R-:W-:Y:S02]  /*27bc0*/  @!P0 R2UR UR6, R50.reuse ;  /* 0x00000000320682ca */ /* 0x040fe400000e0000 */
[C---:B------:R-:W-:Y:S02]  /*27bd0*/  @!P0 R2UR UR7, R51.reuse ;  /* 0x00000000330782ca */ /* 0x040fe400000e0000 */
[C---:B------:R-:W-:Y:S02]  /*27be0*/  @!P0 R2UR UR8, R50.reuse ;  /* 0x00000000320882ca */ /* 0x040fe400000e0000 */
[C---:B------:R-:W-:Y:S02]  /*27bf0*/  @!P0 R2UR UR9, R51.reuse ;  /* 0x00000000330982ca */ /* 0x040fe400000e0000 */
[----:B------:R-:W-:Y:S02]  /*27c00*/  @!P0 R2UR UR10, R50 ;  /* 0x00000000320a82ca */ /* 0x000fe400000e0000 */
[----:B------:R-:W-:-:S05]  /*27c10*/  @!P0 R2UR UR11, R51 ;  /* 0x00000000330b82ca */ /* 0x000fca00000e0000 */
[----:B------:R0:W-:Y:S04]  /*27c20*/  @!P0 STG.E.64 desc[UR6][R44.64+0x2980], R92 ;  /* 0x0029805c2c008986 */ /* 0x0001e8000c101b06 */
[----:B------:R0:W-:Y:S04]  /*27c30*/  @!P0 STG.E.64 desc[UR8][R44.64+0x2988], R90 ;  /* 0x0029885a2c008986 */ /* 0x0001e8000c101b08 */
[----:B------:R0:W-:Y:S04]  /*27c40*/  @!P0 STG.E.64 desc[UR10][R44.64+0x2958], R74 ;  /* 0x0029584a2c008986 */ /* 0x0001e8000c101b0a */
[----:B------:R-:W2:Y:S02]  /*27c50*/  LDG.E R0, desc[UR12][R48.64+0x1a0] ;  /* 0x0001a00c30007981 */ /* 0x000ea4000c1e1900 */
[C---:B--2---:R-:W-:Y:S01]  /*27c60*/  ISETP.GE.AND P0, PT, R0.reuse, R25, PT ;  /* 0x000000190000720c */ /* 0x044fe20003f06270 */
[----:B------:R-:W-:-:S05]  /*27c70*/  VIADD R73, R0, 0x1 ;  /* 0x0000000100497836 */ /* 0x000fca0000000000 */
[----:B------:R0:W-:Y:S07]  /*27c80*/  STG.E desc[UR4][R48.64+0x1a0], R73 ;  /* 0x0001a04930007986 */ /* 0x0001ee000c101904 */
[----:B------:R-:W-:Y:S05]  /*27c90*/  @!P0 BRA `(.L_x_658) ;  /* 0xfffffff000248947 */ /* 0x000fea000383ffff */
.L_x_647:
[----:B------:R-:W-:Y:S05]  /*27ca0*/  BSYNC.RECONVERGENT B1 ;  /* 0x0000000000017941 */ /* 0x000fea0003800200 */
.L_x_646:
[----:B------:R-:W-:Y:S02]  /*27cb0*/  R2UR UR4, R50 ;  /* 0x00000000320472ca */ /* 0x000fe400000e0000 */
[----:B------:R-:W-:-:S13]  /*27cc0*/  R2UR UR5, R51 ;  /* 0x00000000330572ca */ /* 0x000fda00000e0000 */
[----:B------:R-:W2:Y:S01]  /*27cd0*/  LDG.E.64 R26, desc[UR4][R44.64+0x2980] ;  /* 0x002980042c1a7981 */ /* 0x000ea2000c1e1b00 */
[C---:B------:R-:W-:Y:S02]  /*27ce0*/  R2UR UR6, R50.reuse ;  /* 0x00000000320672ca */ /* 0x040fe400000e0000 */
[C---:B------:R-:W-:Y:S02]  /*27cf0*/  R2UR UR7, R51.reuse ;  /* 0x00000000330772ca */ /* 0x040fe400000e0000 */
[C---:B------:R-:W-:Y:S02]  /*27d00*/  R2UR UR8, R50.reuse ;  /* 0x00000000320872ca */ /* 0x040fe400000e0000 */
[C---:B------:R-:W-:Y:S01]  /*27d10*/  R2UR UR9, R51.reuse ;  /* 0x00000000330972ca */ /* 0x040fe200000e0000 */
[----:B--2---:R2:W-:Y:S08]  /*27d20*/  STG.E.64 desc[UR4][R44.64+0x2990], R26 ;  /* 0x0029901a2c007986 */ /* 0x0045f0000c101b04 */
[----:B------:R2:W-:Y:S04]  /*27d30*/  STG.E.64 desc[UR6][R44.64+0x2918], R26 ;  /* 0x0029181a2c007986 */ /* 0x0005e8000c101b06 */
[----:B------:R-:W3:Y:S01]  /*27d40*/  LDG.E R25, desc[UR8][R48.64+0x1a4] ;  /* 0x0001a40830197981 */ /* 0x000ee2000c1e1900 */
[----:B------:R-:W-:Y:S01]  /*27d50*/  R2UR UR10, R50 ;  /* 0x00000000320a72ca */ /* 0x000fe200000e0000 */
[----:B------:R-:W-:Y:S01]  /*27d60*/  IMAD.MOV.U32 R34, RZ, RZ, 0x0 ;  /* 0x00000000ff227424 */ /* 0x000fe200078e00ff */
[----:B------:R-:W-:Y:S01]  /*27d70*/  R2UR UR11, R51 ;  /* 0x00000000330b72ca */ /* 0x000fe200000e0000 */
[----:B------:R-:W-:Y:S01]  /*27d80*/  IMAD.MOV.U32 R35, RZ, RZ, -0x100000 ;  /* 0xfff00000ff237424 */ /* 0x000fe200078e00ff */
[----:B------:R-:W-:Y:S01]  /*27d90*/  BSSY.RECONVERGENT B1, `(.L_x_659) ;  /* 0x0000108000017945 */ /* 0x000fe20003800200 */
[----:B------:R-:W-:-:S02]  /*27da0*/  IMAD.MOV.U32 R40, RZ, RZ, 0x0 ;  /* 0x00000000ff287424 */ /* 0x000fc400078e00ff */
[----:B------:R-:W-:Y:S01]  /*27db0*/  IMAD.MOV.U32 R41, RZ, RZ, 0x7ff00000 ;  /* 0x7ff00000ff297424 */ /* 0x000fe200078e00ff */
[----:B------:R2:W-:Y:S01]  /*27dc0*/  STG.E.64 desc[UR4][R44.64+0x2958], R34 ;  /* 0x002958222c007986 */ /* 0x0005e2000c101b04 */
[----:B------:R-:W-:Y:S02]  /*27dd0*/  IMAD.MOV.U32 R42, RZ, RZ, 0x0 ;  /* 0x00000000ff2a7424 */ /* 0x000fe400078e00ff */
[----:B------:R-:W-:Y:S01]  /*27de0*/  IMAD.MOV.U32 R43, RZ, RZ, -0x40100000 ;  /* 0xbff00000ff2b7424 */ /* 0x000fe200078e00ff */
[----:B------:R2:W-:Y:S04]  /*27df0*/  STG.E.64 desc[UR6][R44.64+0x2980], R40 ;  /* 0x002980282c007986 */ /* 0x0005e8000c101b06 */
[----:B------:R2:W-:Y:S04]  /*27e00*/  STG.E.64 desc[UR8][R44.64+0x2988], R42 ;  /* 0x0029882a2c007986 */ /* 0x0005e8000c101b08 */
[----:B------:R2:W-:Y:S01]  /*27e10*/  STG.E desc[UR10][R48.64+0x1a0], RZ ;  /* 0x0001a0ff30007986 */ /* 0x0005e2000c10190a */
[----:B---3--:R-:W-:-:S13]  /*27e20*/  ISETP.GE.AND P0, PT, R25, 0x5, PT ;  /* 0x000000051900780c */ /* 0x008fda0003f06270 */
[----:B--2---:R-:W-:Y:S05]  /*27e30*/  @!P0 BRA `(.L_x_660) ;  /* 0x0000000c00f48947 */ /* 0x004fea0003800000 */
[C---:B-1----:R-:W-:Y:S01]  /*27e40*/  IADD3 R88, P0, PT, R25.reuse, R46, RZ ;  /* 0x0000002e19587210 */ /* 0x042fe20007f1e0ff */
[----:B------:R-:W-:Y:S02]  /*27e50*/  IMAD.IADD R34, R22, 0x1, R25 ;  /* 0x0000000116227824 */ /* 0x000fe400078e0219 */
[----:B------:R-:W-:Y:S02]  /*27e60*/  VIADD R25, R25, 0xfffffffb ;  /* 0xfffffffb19197836 */ /* 0x000fe40000000000 */
[----:B0-----:R-:W-:Y:S02]  /*27e70*/  IMAD.MOV.U32 R73, RZ, RZ, RZ ;  /* 0x000000ffff497224 */ /* 0x001fe400078e00ff */
[----:B------:R-:W-:Y:S02]  /*27e80*/  IMAD.X R89, RZ, RZ, R47, P0 ;  /* 0x000000ffff597224 */ /* 0x000fe400000e062f */
[----:B------:R-:W-:-:S07]  /*27e90*/  VIADD R26, R34, 0x271 ;  /* 0x00000271221a7836 */ /* 0x000fce0000000000 */
.L_x_671:
[C---:B------:R-:W-:Y:S01]  /*27ea0*/  R2UR UR4, R50.reuse ;  /* 0x00000000320472ca */ /* 0x040fe200000e0000 */
[----:B---3--:R-:W-:Y:S01]  /*27eb0*/  IMAD.WIDE R72, R73, 0x8, R44 ;  /* 0x0000000849487825 */ /* 0x008fe200078e022c */
        /* <DEDUP_REMOVED lines=33> */
.L_x_662:
[----:B------:R-:W-:Y:S05]  /*280d0*/  BSYNC.RECONVERGENT B0 ;  /* 0x0000000000007941 */ /* 0x000fea0003800200 */
.L_x_661:
        /* <DEDUP_REMOVED lines=24> */
.L_x_664:
[----:B------:R-:W-:Y:S05]  /*28260*/  BSYNC.RECONVERGENT B0 ;  /* 0x0000000000007941 */ /* 0x000fea0003800200 */
.L_x_663:
        /* <DEDUP_REMOVED lines=86> */
.L_x_668:
[----:B------:R-:W-:Y:S05]  /*287d0*/  BSYNC.RECONVERGENT B3 ;  /* 0x0000000000037941 */ /* 0x000fea0003800200 */
.L_x_667:
[----:B------:R-:W-:Y:S05]  /*287e0*/  BRA `(.L_x_669) ;  /* 0x00000004002c7947 */ /* 0x000fea0003800000 */
.L_x_666:
        /* <DEDUP_REMOVED lines=74> */
.L_x_670:
[----:B------:R-:W-:Y:S05]  /*28c90*/  BSYNC.RECONVERGENT B3 ;  /* 0x0000000000037941 */ /* 0x000fea0003800200 */
.L_x_669:
[----:B------:R-:W-:Y:S05]  /*28ca0*/  BSYNC.RECONVERGENT B0 ;  /* 0x0000000000007941 */ /* 0x000fea0003800200 */
.L_x_665:
        /* <DEDUP_REMOVED lines=22> */
.L_x_660:
[----:B------:R-:W-:Y:S05]  /*28e10*/  BSYNC.RECONVERGENT B1 ;  /* 0x0000000000017941 */ /* 0x000fea0003800200 */
.L_x_659:
[C---:B------:R-:W-:Y:S02]  /*28e20*/  R2UR UR4, R50.reuse ;  /* 0x00000000320472ca */ /* 0x040fe400000e0000 */
[C---:B------:R-:W-:Y:S02]  /*28e30*/  R2UR UR5, R51.reuse ;  /* 0x00000000330572ca */ /* 0x040fe400000e0000 */
[C---:B------:R-:W-:Y:S02]  /*28e40*/  R2UR UR6, R50.reuse ;  /* 0x00000000320672ca */ /* 0x040fe400000e0000 */
[C---:B------:R-:W-:Y:S02]  /*28e50*/  R2UR UR7, R51.reuse ;  /* 0x00000000330772ca */ /* 0x040fe400000e0000 */
[----:B------:R-:W-:Y:S02]  /*28e60*/  R2UR UR8, R50 ;  /* 0x00000000320872ca */ /* 0x000fe400000e0000 */
[----:B------:R-:W-:-:S05]  /*28e70*/  R2UR UR9, R51 ;  /* 0x00000000330972ca */ /* 0x000fca00000e0000 */
[----:B------:R-:W2:Y:S04]  /*28e80*/  LDG.E.64 R26, desc[UR4][R44.64+0x2988] ;  /* 0x002988042c1a7981 */ /* 0x000ea8000c1e1b00 */
[----:B------:R-:W5:Y:S04]  /*28e90*/  LDG.E.64 R42, desc[UR6][R44.64+0x28b8] ;  /* 0x0028b8062c2a7981 */ /* 0x000f68000c1e1b00 */
[----:B------:R-:W3:Y:S04]  /*28ea0*/  LDG.E.64 R68, desc[UR8][R44.64+0x28c0] ;  /* 0x0028c0082c447981 */ /* 0x000ee8000c1e1b00 */
[----:B------:R-:W4:Y:S04]  /*28eb0*/  LDG.E.64 R40, desc[UR4][R44.64+0x2918] ;  /* 0x002918042c287981 */ /* 0x000f28000c1e1b00 */
[----:B------:R-:W4:Y:S01]  /*28ec0*/  LDG.E.64 R34, desc[UR6][R44.64+0x28b0] ;  /* 0x0028b0062c227981 */ /* 0x000f22000c1e1b00 */
[----:B------:R-:W-:Y:S03]  /*28ed0*/  BSSY.RECONVERGENT B0, `(.L_x_672) ;  /* 0x0000017000007945 */ /* 0x000fe60003800200 */
[----:B--2---:R2:W-:Y:S01]  /*28ee0*/  STG.E.64 desc[UR4][R44.64+0x2990], R26 ;  /* 0x0029901a2c007986 */ /* 0x0045e2000c101b04 */
[----:B-----5:R-:W-:-:S03]  /*28ef0*/  DADD R42, R26, R42 ;  /* 0x000000001a2a7229 */ /* 0x020fc6000000002a */
[----:B------:R2:W-:Y:S05]  /*28f00*/  STG.E.64 desc[UR6][R44.64+0x2920], R26 ;  /* 0x0029201a2c007986 */ /* 0x0005ea000c101b06 */
[----:B---3--:R-:W-:Y:S01]  /*28f10*/  DADD R68, R42, R68 ;  /* 0x000000002a447229 */ /* 0x008fe20000000044 */
[----:B------:R-:W-:Y:S01]  /*28f20*/  IMAD.MOV.U32 R42, RZ, RZ, 0x1 ;  /* 0x00000001ff2a7424 */ /* 0x000fe200078e00ff */
[----:B----4-:R-:W-:-:S04]  /*28f30*/  DADD R70, R40, R34 ;  /* 0x0000000028467229 */ /* 0x010fc80000000022 */
[----:B------:R-:W3:Y:S06]  /*28f40*/  MUFU.RCP64H R43, R69 ;  /* 0x00000045002b7308 */ /* 0x000eec0000001800 */
[----:B------:R-:W-:Y:S01]  /*28f50*/  FSETP.GEU.AND P1, PT, |R71|, 6.5827683646048100446e-37, PT ;  /* 0x036000004700780b */ /* 0x000fe20003f2e200 */
[----:B---3--:R-:W-:-:S08]  /*28f60*/  DFMA R66, -R68, R42, 1 ;  /* 0x3ff000004442742b */ /* 0x008fd0000000012a */
        /* <DEDUP_REMOVED lines=9> */
[----:B--2---:R-:W-:Y:S05]  /*29000*/  @P0 BRA P1, `(.L_x_673) ;  /* 0x00000000000c0947 */ /* 0x004fea0000800000 */
[----:B------:R-:W-:Y:S05]  /*29010*/  BMOV.32.CLEAR RZ, B11 ;  /* 0x000000000bff7355 */ /* 0x000fea0000100000 */
[----:B------:R-:W-:-:S07]  /*29020*/  MOV R0, 0x29040 ;  /* 0x0002904000007802 */ /* 0x000fce0000000f00 */
[----:B-1----:R-:W-:Y:S05]  /*29030*/  CALL.REL.NOINC `($__internal_0_$__cuda_sm20_div_rn_f64_full) ;  /* 0x000003a4008c7944 */ /* 0x002fea0003c00000 */
.L_x_673:
[----:B------:R-:W-:Y:S05]  /*29040*/  BSYNC.RECONVERGENT B0 ;  /* 0x0000000000007941 */ /* 0x000fea0003800200 */
.L_x_672:
        /* <DEDUP_REMOVED lines=9> */
[----:B------:R-:W-:Y:S01]  /*290e0*/  IMAD.MOV.U32 R27, RZ, RZ, 0x7ff00000 ;  /* 0x7ff00000ff1b7424 */ /* 0x000fe200078e00ff */
[----:B------:R-:W-:Y:S01]  /*290f0*/  R2UR UR10, R50 ;  /* 0x00000000320a72ca */ /* 0x000fe200000e0000 */
[----:B------:R-:W-:Y:S01]  /*29100*/  IMAD.MOV.U32 R34, RZ, RZ, 0x0 ;  /* 0x00000000ff227424 */ /* 0x000fe200078e00ff */
[----:B------:R-:W-:Y:S01]  /*29110*/  R2UR UR11, R51 ;  /* 0x00000000330b72ca */ /* 0x000fe200000e0000 */
[----:B------:R-:W-:Y:S01]  /*29120*/  IMAD.MOV.U32 R35, RZ, RZ, -0x100000 ;  /* 0xfff00000ff237424 */ /* 0x000fe200078e00ff */
        /* <DEDUP_REMOVED lines=9> */
[C---:B------:R-:W-:Y:S01]  /*291c0*/  IADD3 R82, P0, PT, R25.reuse, R46, RZ ;  /* 0x0000002e19527210 */ /* 0x040fe20007f1e0ff */
[----:B------:R-:W-:Y:S02]  /*291d0*/  IMAD.IADD R27, R22, 0x1, R25 ;  /* 0x00000001161b7824 */ /* 0x000fe400078e0219 */
[----:B------:R-:W-:Y:S02]  /*291e0*/  VIADD R25, R25, 0xfffffffa ;  /* 0xfffffffa19197836 */ /* 0x000fe40000000000 */
[----:B------:R-:W-:Y:S02]  /*291f0*/  IMAD.MOV.U32 R73, RZ, RZ, RZ ;  /* 0x000000ffff497224 */ /* 0x000fe400078e00ff */
[----:B------:R-:W-:Y:S02]  /*29200*/  IMAD.X R83, RZ, RZ, R47, P0 ;  /* 0x000000ffff537224 */ /* 0x000fe400000e062f */
[----:B------:R-:W-:-:S07]  /*29210*/  VIADD R26, R27, 0x271 ;  /* 0x000002711b1a7836 */ /* 0x000fce0000000000 */
.L_x_686:
        /* <DEDUP_REMOVED lines=10> */
[----:B------:R-:W4:Y:S04]  /*292c0*/  LDG.E.64 R70, desc[UR4][R72.64+0x27e0] ;  /* 0x0027e00448467981 */ /* 0x000f28000c1e1b00 */
[----:B------:R-:W4:Y:S01]  /*292d0*/  LDG.E.64 R80, desc[UR6][R44.64+0x28b0] ;  /* 0x0028b0062c507981 */ /* 0x000f22000c1e1b00 */
[----:B------:R-:W-:Y:S01]  /*292e0*/  IMAD.MOV.U32 R66, RZ, RZ, 0x1 ;  /* 0x00000001ff427424 */ /* 0x000fe200078e00ff */
[----:B------:R-:W-:Y:S01]  /*292f0*/  BSSY.RECONVERGENT B0, `(.L_x_676) ;  /* 0x0000016000007945 */ /* 0x000fe20003800200 */
[----:B--2---:R-:W-:-:S08]  /*29300*/  DADD R68, R68, R42 ;  /* 0x0000000044447229 */ /* 0x004fd0000000002a */
[----:B---3--:R-:W-:Y:S02]  /*29310*/  DADD R68, R68, R34 ;  /* 0x0000000044447229 */ /* 0x008fe40000000022 */
[----:B----4-:R-:W-:-:S04]  /*29320*/  DADD R70, R70, R80 ;  /* 0x0000000046467229 */ /* 0x010fc80000000050 */
        /* <DEDUP_REMOVED lines=8> */
[----:B-1----:R-:W-:-:S08]  /*293b0*/  DFMA R88, -R68, R40, R70 ;  /* 0x000000284458722b */ /* 0x002fd00000000146 */
[----:B------:R-:W-:-:S10]  /*293c0*/  DFMA R88, R66, R88, R40 ;  /* 0x000000584258722b */ /* 0x000fd40000000028 */
[----:B------:R-:W-:-:S05]  /*293d0*/  FFMA R0, RZ, R69, R89 ;  /* 0x00000045ff007223 */ /* 0x000fca0000000059 */
[----:B------:R-:W-:-:S13]  /*293e0*/  FSETP.GT.AND P0, PT, |R0|, 1.469367938527859385e-39, PT ;  /* 0x001000000000780b */ /* 0x000fda0003f04200 */
[----:B------:R-:W-:Y:S05]  /*293f0*/  @P0 BRA P1, `(.L_x_677) ;  /* 0x0000000000140947 */ /* 0x000fea0000800000 */
[----:B------:R-:W-:Y:S05]  /*29400*/  BMOV.32.CLEAR RZ, B11 ;  /* 0x000000000bff7355 */ /* 0x000fea0000100000 */
[----:B------:R-:W-:-:S07]  /*29410*/  MOV R0, 0x29430 ;  /* 0x0002943000007802 */ /* 0x000fce0000000f00 */
[----:B------:R-:W-:Y:S05]  /*29420*/  CALL.REL.NOINC `($__internal_0_$__cuda_sm20_div_rn_f64_full) ;  /* 0x000003a000907944 */ /* 0x000fea0003c00000 */
[----:B------:R-:W-:Y:S02]  /*29430*/  IMAD.MOV.U32 R88, RZ, RZ, R74 ;  /* 0x000000ffff587224 */ /* 0x000fe400078e004a */
[----:B------:R-:W-:-:S07]  /*29440*/  IMAD.MOV.U32 R89, RZ, RZ, R75 ;  /* 0x000000ffff597224 */ /* 0x000fce00078e004b */
.L_x_677:
[----:B------:R-:W-:Y:S05]  /*29450*/  BSYNC.RECONVERGENT B0 ;  /* 0x0000000000007941 */ /* 0x000fea0003800200 */
.L_x_676:
        /* <DEDUP_REMOVED lines=23> */
[----:B------:R-:W-:Y:S05]  /*295d0*/  CALL.REL.NOINC `($__internal_0_$__cuda_sm20_div_rn_f64_full) ;  /* 0x000003a000247944 */ /* 0x000fea0003c00000 */
.L_x_679:
[----:B------:R-:W-:Y:S05]  /*295e0*/  BSYNC.RECONVERGENT B0 ;  /* 0x0000000000007941 */ /* 0x000fea0003800200 */
.L_x_678:
        /* <DEDUP_REMOVED lines=10> */
[----:B------:R-:W-:-:S13]  /*29690*/  R2UR UR7, R51 ;  /* 0x00000000330772ca */ /* 0x000fda00000e0000 */
[----:B------:R-:W3:Y:S01]  /*296a0*/  LDG.E.U8 R66, desc[UR6][R82.64] ;  /* 0x0000000652427981 */ /* 0x000ee2000c1e1100 */
[----:B--2---:R-:W-:-:S05]  /*296b0*/  IMAD.IADD R0, R30, 0x1, R37 ;  /* 0x000000011e007824 */ /* 0x004fca00078e0225 */
[----:B------:R-:W-:-:S04]  /*296c0*/  IADD3 R40, P0, PT, R0, R12, RZ ;  /* 0x0000000c00287210 */ /* 0x000fc80007f1e0ff */
[----:B------:R-:W-:-:S05]  /*296d0*/  LEA.HI.X.SX32 R41, R0, R13, 0x1, P0 ;  /* 0x0000000d00297211 */ /* 0x000fca00000f0eff */
[----:B------:R-:W2:Y:S04]  /*296e0*/  LDG.E.S8 R0, desc[UR4][R40.64] ;  /* 0x0000000428007981 */ /* 0x000ea8000c1e1300 */
[----:B------:R1:W4:Y:S01]  /*296f0*/  LDG.E.S8 R67, desc[UR6][R40.64+-0x1] ;  /* 0xffffff0628437981 */ /* 0x000322000c1e1300 */
[----:B------:R-:W-:-:S04]  /*29700*/  IMAD.WIDE R68, R37, 0x8, R44 ;  /* 0x0000000825447825 */ /* 0x000fc800078e022c */
[----:B------:R-:W-:Y:S02]  /*29710*/  IMAD R70, R23, R37, R23 ;  /* 0x0000002517467224 */ /* 0x000fe400078e0217 */
[----:B------:R-:W5:Y:S02]  /*29720*/  LDG.E.64 R68, desc[UR4][R68.64+0x27e0] ;  /* 0x0027e00444447981 */ /* 0x000f64000c1e1b00 */
[----:B------:R-:W-:-:S04]  /*29730*/  IMAD.IADD R91, R27, 0x1, R70 ;  /* 0x000000011b5b7824 */ /* 0x000fc800078e0246 */
[----:B------:R-:W-:-:S06]  /*29740*/  IMAD.WIDE R90, R91, 0x8, R14 ;  /* 0x000000085b5a7825 */ /* 0x000fcc00078e020e */
[----:B------:R-:W5:Y:S01]  /*29750*/  LDG.E.64 R90, desc[UR4][R90.64] ;  /* 0x000000045a5a7981 */ /* 0x000f62000c1e1b00 */
[C---:B---3--:R-:W-:Y:S02]  /*29760*/  PRMT R37, R66.reuse, 0x8880, RZ ;  /* 0x0000888042257816 */ /* 0x048fe400000000ff */
[----:B------:R-:W-:-:S03]  /*29770*/  PRMT R66, R66, 0x8880, RZ ;  /* 0x0000888042427816 */ /* 0x000fc600000000ff */
[----:B-1----:R-:W-:Y:S02]  /*29780*/  IMAD.MOV.U32 R41, RZ, RZ, R37 ;  /* 0x000000ffff297224 */ /* 0x002fe400078e0025 */
[----:B------:R-:W-:Y:S02]  /*29790*/  IMAD.MOV.U32 R37, RZ, RZ, R66 ;  /* 0x000000ffff257224 */ /* 0x000fe400078e0042 */
[----:B--2---:R-:W-:-:S04]  /*297a0*/  IMAD R0, R0, 0x5, R41 ;  /* 0x0000000500007824 */ /* 0x004fc800078e0229 */
[----:B------:R-:W-:Y:S01]  /*297b0*/  IMAD R40, R37, 0x18, R0 ;  /* 0x0000001825287824 */ /* 0x000fe200078e0200 */
[----:B------:R-:W-:-:S03]  /*297c0*/  LEA R71, R0, 0x10000, 0x3 ;  /* 0x0001000000477811 */ /* 0x000fc600078e18ff */
[----:B----4-:R-:W-:Y:S02]  /*297d0*/  IMAD.IADD R40, R67, 0x1, R40 ;  /* 0x0000000143287824 */ /* 0x010fe400078e0228 */
[----:B------:R-:W5:Y:S02]  /*297e0*/  LDC.64 R66, c[0x3][R71+-0x4970] ;  /* 0x00eda40047427b82 */ /* 0x000f640000000a00 */
[----:B------:R-:W-:-:S06]  /*297f0*/  IMAD.SHL.U32 R70, R40, 0x8, RZ ;  /* 0x0000000828467824 */ /* 0x000fcc00078e00ff */
[----:B------:R-:W1:Y:S01]  /*29800*/  LDC.64 R40, c[0x3][R70+0x5e20] ;  /* 0x00d7880046287b82 */ /* 0x000e620000000a00 */
[----:B-----5:R-:W-:-:S08]  /*29810*/  DADD R66, R68, R66 ;  /* 0x0000000044427229 */ /* 0x020fd00000000042 */
[----:B-1----:R-:W-:-:S08]  /*29820*/  DADD R40, R66, R40 ;  /* 0x0000000042287229 */ /* 0x002fd00000000028 */
[----:B------:R-:W-:-:S07]  /*29830*/  DADD R90, R40, R90 ;  /* 0x00000000285a7229 */ /* 0x000fce000000005a */
[----:B------:R-:W-:Y:S04]  /*29840*/  STG.E.64 desc[UR4][R44.64+0x2970], R90 ;  /* 0x0029705a2c007986 */ /* 0x000fe8000c101b04 */
[----:B------:R-:W2:Y:S04]  /*29850*/  LDG.E R37, desc[UR6][R48.64+0x1a0] ;  /* 0x0001a00630257981 */ /* 0x000ea8000c1e1900 */
        /* <DEDUP_REMOVED lines=15> */
[----:B------:R-:W-:Y:S01]  /*29950*/  IMAD.MOV.U32 R37, RZ, RZ, R66 ;  /* 0x000000ffff257224 */ /* 0x000fe200078e0042 */
[----:B------:R-:W-:Y:S01]  /*29960*/  DSETP.GT.AND P0, PT, R90, RZ, PT ;  /* 0x000000ff5a00722a */ /* 0x000fe20003f04000 */
[----:B------:R-:W-:Y:S01]  /*29970*/  UMOV UR4, 0xff800000 ;  /* 0xff80000000047882 */ /* 0x000fe20000000000 */
[----:B------:R-:W-:-:S04]  /*29980*/  UMOV UR5, 0x41cdcd64 ;  /* 0x41cdcd6400057882 */ /* 0x000fc80000000000 */
[----:B------:R-:W-:Y:S01]  /*29990*/  DSETP.LEU.AND P0, PT, |R90|, UR4, !P0 ;  /* 0x000000045a007e2a */ /* 0x000fe2000c70b200 */
[----:B------:R-:W-:Y:S02]  /*299a0*/  R2UR UR4, R50 ;  /* 0x00000000320472ca */ /* 0x000fe400000e0000 */
[----:B------:R-:W-:Y:S01]  /*299b0*/  R2UR UR5, R51 ;  /* 0x00000000330572ca */ /* 0x000fe200000e0000 */
[----:B------:R-:W-:Y:S01]  /*299c0*/  BSSY.RECONVERGENT B3, `(.L_x_682) ;  /* 0x000002f000037945 */ /* 0x000fe20003800200 */
        /* <DEDUP_REMOVED lines=9> */
[----:B------:R-:W-:-:S08]  /*29a60*/  DADD R88, R40, R88 ;  /* 0x0000000028587229 */ /* 0x000fd00000000058 */
[----:B------:R-:W-:Y:S01]  /*29a70*/  DSETP.LEU.AND P0, PT, R88, RZ, P0 ;  /* 0x000000ff5800722a */ /* 0x000fe2000070b000 */
[----:B------:R1:W-:-:S13]  /*29a80*/  STG.E.64 desc[UR4][R44.64+0x2978], R88 ;  /* 0x002978582c007986 */ /* 0x0003da000c101b04 */
[----:B-1----:R-:W-:Y:S02]  /*29a90*/  @!P0 IMAD.MOV.U32 R88, RZ, RZ, 0x0 ;  /* 0x00000000ff588424 */ /* 0x002fe400078e00ff */
[----:B------:R-:W-:-:S06]  /*29aa0*/  @!P0 IMAD.MOV.U32 R89, RZ, RZ, -0x40100000 ;  /* 0xbff00000ff598424 */ /* 0x000fcc00078e00ff */
[----:B------:R-:W-:-:S08]  /*29ab0*/  DADD R68, R42, R88 ;  /* 0x000000002a447229 */ /* 0x000fd00000000058 */
[----:B------:R-:W-:-:S06]  /*29ac0*/  DADD R68, R34, R68 ;  /* 0x0000000022447229 */ /* 0x000fcc0000000044 */
[----:B------:R-:W1:Y:S01]  /*29ad0*/  MUFU.RCP64H R41, R69 ;  /* 0x0000004500297308 */ /* 0x000e620000001800 */
[----:B------:R-:W-:-:S06]  /*29ae0*/  IMAD.MOV.U32 R40, RZ, RZ, 0x1 ;  /* 0x00000001ff287424 */ /* 0x000fcc00078e00ff */
[----:B-1----:R-:W-:-:S08]  /*29af0*/  DFMA R34, -R68, R40, 1 ;  /* 0x3ff000004422742b */ /* 0x002fd00000000128 */
[----:B------:R-:W-:-:S08]  /*29b00*/  DFMA R34, R34, R34, R34 ;  /* 0x000000222222722b */ /* 0x000fd00000000022 */
[----:B------:R-:W-:Y:S01]  /*29b10*/  DFMA R34, R40, R34, R40 ;  /* 0x000000222822722b */ /* 0x000fe20000000028 */
[----:B------:R-:W-:Y:S02]  /*29b20*/  @!P0 IMAD.MOV.U32 R90, RZ, RZ, 0x0 ;  /* 0x00000000ff5a8424 */ /* 0x000fe400078e00ff */
[----:B------:R-:W-:-:S05]  /*29b30*/  @!P0 IMAD.MOV.U32 R91, RZ, RZ, 0x7ff00000 ;  /* 0x7ff00000ff5b8424 */ /* 0x000fca00078e00ff */
[----:B------:R-:W-:Y:S02]  /*29b40*/  DFMA R40, -R68, R34, 1 ;  /* 0x3ff000004428742b */ /* 0x000fe40000000122 */
[----:B------:R-:W-:-:S06]  /*29b50*/  DADD R70, R80, R90 ;  /* 0x0000000050467229 */ /* 0x000fcc000000005a */
[----:B------:R-:W-:-:S08]  /*29b60*/  DFMA R40, R34, R40, R34 ;  /* 0x000000282228722b */ /* 0x000fd00000000022 */
[----:B------:R-:W-:-:S08]  /*29b70*/  DMUL R34, R70, R40 ;  /* 0x0000002846227228 */ /* 0x000fd00000000000 */
[----:B0-----:R-:W-:Y:S01]  /*29b80*/  DFMA R74, -R68, R34, R70 ;  /* 0x00000022444a722b */ /* 0x001fe20000000146 */
[C---:B------:R-:W-:Y:S02]  /*29b90*/  @!P0 R2UR UR4, R50.reuse ;  /* 0x00000000320482ca */ /* 0x040fe400000e0000 */
[C---:B------:R-:W-:Y:S02]  /*29ba0*/  @!P0 R2UR UR5, R51.reuse ;  /* 0x00000000330582ca */ /* 0x040fe400000e0000 */
[----:B------:R-:W-:Y:S02]  /*29bb0*/  @!P0 R2UR UR6, R50 ;  /* 0x00000000320682ca */ /* 0x000fe400000e0000 */
[----:B------:R-:W-:Y:S01]  /*29bc0*/  @!P0 R2UR UR7, R51 ;  /* 0x00000000330782ca */ /* 0x000fe200000e0000 */
[----:B------:R-:W-:Y:S01]  /*29bd0*/  DFMA R74, R40, R74, R34 ;  /* 0x0000004a284a722b */ /* 0x000fe20000000022 */
[----:B------:R-:W-:Y:S02]  /*29be0*/  @!P0 IMAD.MOV.U32 R40, RZ, RZ, 0x0 ;  /* 0x00000000ff288424 */ /* 0x000fe400078e00ff */
[----:B------:R-:W-:-:S02]  /*29bf0*/  @!P0 IMAD.MOV.U32 R41, RZ, RZ, 0x7ff00000 ;  /* 0x7ff00000ff298424 */ /* 0x000fc400078e00ff */
[----:B------:R-:W-:Y:S02]  /*29c00*/  @!P0 IMAD.MOV.U32 R34, RZ, RZ, 0x0 ;  /* 0x00000000ff228424 */ /* 0x000fe400078e00ff */
[----:B------:R-:W-:-:S03]  /*29c10*/  @!P0 IMAD.MOV.U32 R35, RZ, RZ, -0x40100000 ;  /* 0xbff00000ff238424 */ /* 0x000fc600078e00ff */
[----:B------:R-:W-:Y:S01]  /*29c20*/  FFMA R0, RZ, R69, R75 ;  /* 0x00000045ff007223 */ /* 0x000fe2000000004b */
[----:B------:R0:W-:Y:S01]  /*29c30*/  @!P0 STG.E.64 desc[UR4][R44.64+0x2970], R40 ;  /* 0x002970282c008986 */ /* 0x0001e2000c101b04 */
[----:B------:R-:W-:-:S03]  /*29c40*/  FSETP.GEU.AND P1, PT, |R71|, 6.5827683646048100446e-37, PT ;  /* 0x036000004700780b */ /* 0x000fc60003f2e200 */
[----:B------:R0:W-:Y:S01]  /*29c50*/  @!P0 STG.E.64 desc[UR6][R44.64+0x2978], R34 ;  /* 0x002978222c008986 */ /* 0x0001e2000c101b06 */
[----:B------:R-:W-:-:S13]  /*29c60*/  FSETP.GT.AND P0, PT, |R0|, 1.469367938527859385e-39, PT ;  /* 0x001000000000780b */ /* 0x000fda0003f04200 */
[----:B0-----:R-:W-:Y:S05]  /*29c70*/  @P0 BRA P1, `(.L_x_683) ;  /* 0x00000000000c0947 */ /* 0x001fea0000800000 */
[----:B------:R-:W-:Y:S05]  /*29c80*/  BMOV.32.CLEAR RZ, B11 ;  /* 0x000000000bff7355 */ /* 0x000fea0000100000 */
[----:B------:R-:W-:-:S07]  /*29c90*/  MOV R0, 0x29cb0 ;  /* 0x00029cb000007802 */ /* 0x000fce0000000f00 */
[----:B------:R-:W-:Y:S05]  /*29ca0*/  CALL.REL.NOINC `($__internal_0_$__cuda_sm20_div_rn_f64_full) ;  /* 0x0000039800707944 */ /* 0x000fea0003c00000 */
.L_x_683:
[----:B------:R-:W-:Y:S05]  /*29cb0*/  BSYNC.RECONVERGENT B3 ;  /* 0x0000000000037941 */ /* 0x000fea0003800200 */
.L_x_682:
[----:B------:R-:W-:Y:S05]  /*29cc0*/  BRA `(.L_x_684) ;  /* 0x0000000400847947 */ /* 0x000fea0003800000 */
.L_x_681:
        /* <DEDUP_REMOVED lines=10> */
[----:B------:R-:W4:Y:S01]  /*29d70*/  LDG.E.S8 R67, desc[UR6][R40.64+-0x1] ;  /* 0xffffff0628437981 */ /* 0x000f22000c1e1300 */
[----:B------:R-:W-:-:S04]  /*29d80*/  IMAD R0, R23, R0, R23 ;  /* 0x0000000017007224 */ /* 0x000fc800078e0217 */
[----:B------:R-:W-:-:S04]  /*29d90*/  IMAD.IADD R91, R27, 0x1, R0 ;  /* 0x000000011b5b7824 */ /* 0x000fc800078e0200 */
[----:B------:R-:W-:-:S06]  /*29da0*/  IMAD.WIDE R90, R91, 0x8, R14 ;  /* 0x000000085b5a7825 */ /* 0x000fcc00078e020e */
[----:B------:R-:W5:Y:S01]  /*29db0*/  LDG.E.64 R90, desc[UR4][R90.64] ;  /* 0x000000045a5a7981 */ /* 0x000f62000c1e1b00 */
[C---:B---3--:R-:W-:Y:S02]  /*29dc0*/  PRMT R0, R66.reuse, 0x8880, RZ ;  /* 0x0000888042007816 */ /* 0x048fe400000000ff */
[----:B------:R-:W-:-:S03]  /*29dd0*/  PRMT R68, R66, 0x8880, RZ ;  /* 0x0000888042447816 */ /* 0x000fc600000000ff */
[----:B------:R-:W-:Y:S02]  /*29de0*/  IMAD.MOV.U32 R66, RZ, RZ, R0 ;  /* 0x000000ffff427224 */ /* 0x000fe400078e0000 */
[----:B------:R-:W-:Y:S02]  /*29df0*/  IMAD.MOV.U32 R0, RZ, RZ, R68 ;  /* 0x000000ffff007224 */ /* 0x000fe400078e0044 */
[----:B--2---:R-:W-:-:S04]  /*29e00*/  IMAD R37, R37, 0x5, R66 ;  /* 0x0000000525257824 */ /* 0x004fc800078e0242 */
[----:B------:R-:W-:-:S04]  /*29e10*/  IMAD R0, R0, 0x18, R37 ;  /* 0x0000001800007824 */ /* 0x000fc800078e0225 */
[----:B----4-:R-:W-:Y:S01]  /*29e20*/  IMAD.IADD R0, R67, 0x1, R0 ;  /* 0x0000000143007824 */ /* 0x010fe200078e0200 */
[----:B------:R-:W-:-:S03]  /*29e30*/  LEA R70, R37, 0x10000, 0x3 ;  /* 0x0001000025467811 */ /* 0x000fc600078e18ff */
[----:B------:R-:W-:Y:S01]  /*29e40*/  IMAD.SHL.U32 R68, R0, 0x8, RZ ;  /* 0x0000000800447824 */ /* 0x000fe200078e00ff */
[----:B------:R-:W1:Y:S08]  /*29e50*/  LDC.64 R66, c[0x3][R70+-0x4970] ;  /* 0x00eda40046427b82 */ /* 0x000e700000000a00 */
[----:B------:R-:W1:Y:S02]  /*29e60*/  LDC.64 R40, c[0x3][R68+0x5e20] ;  /* 0x00d7880044287b82 */ /* 0x000e640000000a00 */
[----:B-1----:R-:W-:-:S08]  /*29e70*/  DADD R40, R66, R40 ;  /* 0x0000000042287229 */ /* 0x002fd00000000028 */
[----:B-----5:R-:W-:-:S07]  /*29e80*/  DADD R90, R40, R90 ;  /* 0x00000000285a7229 */ /* 0x020fce000000005a */
[----:B------:R-:W-:Y:S04]  /*29e90*/  STG.E.64 desc[UR4][R44.64+0x2970], R90 ;  /* 0x0029705a2c007986 */ /* 0x000fe8000c101b04 */
[----:B------:R-:W2:Y:S04]  /*29ea0*/  LDG.E R0, desc[UR6][R48.64+0x1a0] ;  /* 0x0001a00630007981 */ /* 0x000ea8000c1e1900 */
        /* <DEDUP_REMOVED lines=24> */
[----:B----4-:R-:W-:-:S04]  /*2a030*/  IMAD.IADD R0, R67, 0x1, R0 ;  /* 0x0000000143007824 */ /* 0x010fc800078e0200 */
[----:B------:R-:W-:Y:S01]  /*2a040*/  IMAD.SHL.U32 R0, R0, 0x8, RZ ;  /* 0x0000000800007824 */ /* 0x000fe200078e00ff */
[----:B------:R-:W1:Y:S08]  /*2a050*/  LDC.64 R66, c[0x3][R66+-0x4a38] ;  /* 0x00ed720042427b82 */ /* 0x000e700000000a00 */
[----:B------:R-:W1:Y:S02]  /*2a060*/  LDC.64 R40, c[0x3][R0+0x5a38] ;  /* 0x00d68e0000287b82 */ /* 0x000e640000000a00 */
[----:B-1----:R-:W-:-:S08]  /*2a070*/  DADD R40, R66, R40 ;  /* 0x0000000042287229 */ /* 0x002fd00000000028 */
[----:B-----5:R-:W-:-:S08]  /*2a080*/  DADD R88, R40, R88 ;  /* 0x0000000028587229 */ /* 0x020fd00000000058 */
        /* <DEDUP_REMOVED lines=36> */
.L_x_685:
[----:B------:R-:W-:Y:S05]  /*2a2d0*/  BSYNC.RECONVERGENT B3 ;  /* 0x0000000000037941 */ /* 0x000fea0003800200 */
.L_x_684:
[----:B------:R-:W-:Y:S05]  /*2a2e0*/  BSYNC.RECONVERGENT B0 ;  /* 0x0000000000007941 */ /* 0x000fea0003800200 */
.L_x_680:
        /* <DEDUP_REMOVED lines=22> */
.L_x_675:
[----:B------:R-:W-:Y:S05]  /*2a450*/  BSYNC.RECONVERGENT B1 ;  /* 0x0000000000017941 */ /* 0x000fea0003800200 */
.L_x_674:
        /* <DEDUP_REMOVED lines=13> */
[----:B------:R-:W-:Y:S01]  /*2a530*/  IMAD.MOV.U32 R35, RZ, RZ, 0x7ff00000 ;  /* 0x7ff00000ff237424 */ /* 0x000fe200078e00ff */
[----:B------:R-:W-:Y:S01]  /*2a540*/  BSSY.RECONVERGENT B1, `(.L_x_687) ;  /* 0x0000134000017945 */ /* 0x000fe20003800200 */
[----:B------:R-:W-:-:S02]  /*2a550*/  IMAD.MOV.U32 R40, RZ, RZ, 0x0 ;  /* 0x00000000ff287424 */ /* 0x000fc400078e00ff */
[----:B------:R-:W-:Y:S01]  /*2a560*/  IMAD.MOV.U32 R41, RZ, RZ, -0x100000 ;  /* 0xfff00000ff297424 */ /* 0x000fe200078e00ff */
        /* <DEDUP_REMOVED lines=8> */
[C---:B------:R-:W-:Y:S01]  /*2a5f0*/  IADD3 R82, P0, PT, R25.reuse, R46, RZ ;  /* 0x0000002e19527210 */ /* 0x040fe20007f1e0ff */
[----:B------:R-:W-:Y:S02]  /*2a600*/  IMAD.IADD R27, R22, 0x1, R25 ;  /* 0x00000001161b7824 */ /* 0x000fe400078e0219 */
[----:B------:R-:W-:Y:S02]  /*2a610*/  VIADD R25, R25, 0xfffffffa ;  /* 0xfffffffa19197836 */ /* 0x000fe40000000000 */
[----:B0-----:R-:W-:Y:S02]  /*2a620*/  IMAD.MOV.U32 R73, RZ, RZ, RZ ;  /* 0x000000ffff497224 */ /* 0x001fe400078e00ff */
[----:B------:R-:W-:Y:S02]  /*2a630*/  IMAD.X R83, RZ, RZ, R47, P0 ;  /* 0x000000ffff537224 */ /* 0x000fe400000e062f */
[----:B------:R-:W-:-:S07]  /*2a640*/  VIADD R26, R27, 0x271 ;  /* 0x000002711b1a7836 */ /* 0x000fce0000000000 */
.L_x_699:
        /* <DEDUP_REMOVED lines=35> */
.L_x_690:
[----:B------:R-:W-:Y:S05]  /*2a880*/  BSYNC.RECONVERGENT B0 ;  /* 0x0000000000007941 */ /* 0x000fea0003800200 */
.L_x_689:
        /* <DEDUP_REMOVED lines=24> */
.L_x_692:
[----:B------:R-:W-:Y:S05]  /*2aa10*/  BSYNC.RECONVERGENT B0 ;  /* 0x0000000000007941 */ /* 0x000fea0003800200 */
.L_x_691:
        /* <DEDUP_REMOVED lines=108> */
.L_x_696:
[----:B------:R-:W-:Y:S05]  /*2b0e0*/  BSYNC.RECONVERGENT B3 ;  /* 0x0000000000037941 */ /* 0x000fea0003800200 */
.L_x_695:
[----:B------:R-:W-:Y:S05]  /*2b0f0*/  BRA `(.L_x_697) ;  /* 0x0000000400847947 */ /* 0x000fea0003800000 */
.L_x_694:
        /* <DEDUP_REMOVED lines=96> */
.L_x_698:
[----:B------:R-:W-:Y:S05]  /*2b700*/  BSYNC.RECONVERGENT B3 ;  /* 0x0000000000037941 */ /* 0x000fea0003800200 */
.L_x_697:
[----:B------:R-:W-:Y:S05]  /*2b710*/  BSYNC.RECONVERGENT B0 ;  /* 0x0000000000007941 */ /* 0x000fea0003800200 */
.L_x_693:
        /* <DEDUP_REMOVED lines=22> */
.L_x_688:
[----:B------:R-:W-:Y:S05]  /*2b880*/  BSYNC.RECONVERGENT B1 ;  /* 0x0000000000017941 */ /* 0x000fea0003800200 */
.L_x_687:
[C---:B------:R-:W-:Y:S02]  /*2b890*/  R2UR UR4, R50.reuse ;  /* 0x00000000320472ca */ /* 0x040fe400000e0000 */
[C---:B------:R-:W-:Y:S02]  /*2b8a0*/  R2UR UR5, R51.reuse ;  /* 0x00000000330572ca */ /* 0x040fe400000e0000 */
[C---:B------:R-:W-:Y:S02]  /*2b8b0*/  R2UR UR6, R50.reuse ;  /* 0x00000000320672ca */ /* 0x040fe400000e0000 */
[C---:B------:R-:W-:Y:S02]  /*2b8c0*/  R2UR UR7, R51.reuse ;  /* 0x00000000330772ca */ /* 0x040fe400000e0000 */
[----:B------:R-:W-:Y:S02]  /*2b8d0*/  R2UR UR8, R50 ;  /* 0x00000000320872ca */ /* 0x000fe400000e0000 */
[----:B------:R-:W-:-:S05]  /*2b8e0*/  R2UR UR9, R51 ;  /* 0x00000000330972ca */ /* 0x000fca00000e0000 */
[----:B------:R-:W2:Y:S04]  /*2b8f0*/  LDG.E.64 R26, desc[UR4][R44.64+0x2988] ;  /* 0x002988042c1a7981 */ /* 0x000ea8000c1e1b00 */
[----:B------:R-:W4:Y:S04]  /*2b900*/  LDG.E.64 R42, desc[UR6][R44.64+0x28b8] ;  /* 0x0028b8062c2a7981 */ /* 0x000f28000c1e1b00 */
[----:B------:R-:W5:Y:S04]  /*2b910*/  LDG.E.64 R68, desc[UR8][R44.64+0x28c0] ;  /* 0x0028c0082c447981 */ /* 0x000f68000c1e1b00 */
[----:B------:R-:W3:Y:S04]  /*2b920*/  LDG.E.64 R40, desc[UR4][R44.64+0x2928] ;  /* 0x002928042c287981 */ /* 0x000ee8000c1e1b00 */
[----:B------:R-:W3:Y:S01]  /*2b930*/  LDG.E.64 R34, desc[UR6][R44.64+0x28b0] ;  /* 0x0028b0062c227981 */ /* 0x000ee2000c1e1b00 */
[----:B------:R-:W-:Y:S03]  /*2b940*/  BSSY.RECONVERGENT B0, `(.L_x_700) ;  /* 0x0000017000007945 */ /* 0x000fe60003800200 */
[----:B--2---:R2:W-:Y:S01]  /*2b950*/  STG.E.64 desc[UR4][R44.64+0x2990], R26 ;  /* 0x0029901a2c007986 */ /* 0x0045e2000c101b04 */
[----:B----4-:R-:W-:-:S03]  /*2b960*/  DADD R42, R26, R42 ;  /* 0x000000001a2a7229 */ /* 0x010fc6000000002a */
[----:B------:R2:W-:Y:S05]  /*2b970*/  STG.E.64 desc[UR6][R44.64+0x2930], R26 ;  /* 0x0029301a2c007986 */ /* 0x0005ea000c101b06 */
[----:B-----5:R-:W-:Y:S01]  /*2b980*/  DADD R68, R42, R68 ;  /* 0x000000002a447229 */ /* 0x020fe20000000044 */
[----:B------:R-:W-:Y:S01]  /*2b990*/  IMAD.MOV.U32 R42, RZ, RZ, 0x1 ;  /* 0x00000001ff2a7424 */ /* 0x000fe200078e00ff */
[----:B---3--:R-:W-:-:S04]  /*2b9a0*/  DADD R70, R40, R34 ;  /* 0x0000000028467229 */ /* 0x008fc80000000022 */
        /* <DEDUP_REMOVED lines=16> */
.L_x_701:
[----:B------:R-:W-:Y:S05]  /*2bab0*/  BSYNC.RECONVERGENT B0 ;  /* 0x0000000000007941 */ /* 0x000fea0003800200 */
.L_x_700:
        /* <DEDUP_REMOVED lines=29> */
.L_x_714:
        /* <DEDUP_REMOVED lines=35> */
.L_x_705:
[----:B------:R-:W-:Y:S05]  /*2bec0*/  BSYNC.RECONVERGENT B0 ;  /* 0x0000000000007941 */ /* 0x000fea0003800200 */
.L_x_704:
        /* <DEDUP_REMOVED lines=24> */
.L_x_707:
[----:B------:R-:W-:Y:S05]  /*2c050*/  BSYNC.RECONVERGENT B0 ;  /* 0x0000000000007941 */ /* 0x000fea0003800200 */
.L_x_706:
        /* <DEDUP_REMOVED lines=9> */
[C---:B------:R-:W-:Y:S02]  /*2c0f0*/  R2UR UR6, R50.reuse ;  /* 0x00000000320672ca */ /* 0x040fe400000e0000 */
[C---:B------:R-:W-:Y:S02]  /*2c100*/  R2UR UR7, R51.reuse ;  /* 0x00000000330772ca */ /* 0x040fe400000e0000 */
[----:B------:R-:W-:Y:S02]  /*2c110*/  R2UR UR8, R50 ;  /* 0x00000000320872ca */ /* 0x000fe400000e0000 */
[----:B------:R-:W-:-:S13]  /*2c120*/  R2UR UR9, R51 ;  /* 0x00000000330972ca */ /* 0x000fda00000e0000 */
[----:B------:R-:W3:Y:S01]  /*2c130*/  LDG.E.S8 R35, desc[UR8][R88.64] ;  /* 0x0000000858237981 */ /* 0x000ee2000c1e1300 */
[----:B--2---:R-:W-:-:S05]  /*2c140*/  IMAD.IADD R27, R31, 0x1, R0 ;  /* 0x000000011f1b7824 */ /* 0x004fca00078e0200 */
[----:B------:R-:W-:-:S04]  /*2c150*/  IADD3 R40, P0, PT, R27, R12, RZ ;  /* 0x0000000c1b287210 */ /* 0x000fc80007f1e0ff */
[----:B------:R-:W-:Y:S02]  /*2c160*/  LEA.HI.X.SX32 R41, R27, R13, 0x1, P0 ;  /* 0x0000000d1b297211 */ /* 0x000fe400000f0eff */
[----:B------:R-:W2:Y:S04]  /*2c170*/  LDG.E.U8 R27, desc[UR6][R88.64+-0x1] ;  /* 0xffffff06581b7981 */ /* 0x000ea8000c1e1100 */
[----:B------:R-:W4:Y:S01]  /*2c180*/  LDG.E.U8 R40, desc[UR4][R40.64] ;  /* 0x0000000428287981 */ /* 0x000f22000c1e1100 */
[----:B------:R-:W-:-:S06]  /*2c190*/  IMAD.WIDE R68, R0, 0x8, R44 ;  /* 0x0000000800447825 */ /* 0x000fcc00078e022c */
[----:B------:R-:W5:Y:S01]  /*2c1a0*/  LDG.E.64 R68, desc[UR4][R68.64+0x27e0] ;  /* 0x0027e00444447981 */ /* 0x000f62000c1e1b00 */
[----:B------:R-:W-:-:S04]  /*2c1b0*/  IMAD R93, R23, R0, R34 ;  /* 0x00000000175d7224 */ /* 0x000fc800078e0222 */
[----:B------:R-:W-:-:S06]  /*2c1c0*/  IMAD.WIDE R92, R93, 0x8, R14 ;  /* 0x000000085d5c7825 */ /* 0x000fcc00078e020e */
[----:B------:R-:W5:Y:S01]  /*2c1d0*/  LDG.E.64 R92, desc[UR4][R92.64] ;  /* 0x000000045c5c7981 */ /* 0x000f62000c1e1b00 */
[----:B---3--:R-:W-:Y:S01]  /*2c1e0*/  IMAD R66, R35, 0x5, RZ ;  /* 0x0000000523427824 */ /* 0x008fe200078e02ff */
[C---:B--2---:R-:W-:Y:S02]  /*2c1f0*/  PRMT R37, R27.reuse, 0x8880, RZ ;  /* 0x000088801b257816 */ /* 0x044fe400000000ff */
[----:B----4-:R-:W-:Y:S02]  /*2c200*/  PRMT R0, R40, 0x8880, RZ ;  /* 0x0000888028007816 */ /* 0x010fe400000000ff */
[----:B------:R-:W-:-:S03]  /*2c210*/  PRMT R27, R27, 0x8880, RZ ;  /* 0x000088801b1b7816 */ /* 0x000fc600000000ff */
[----:B------:R-:W-:Y:S01]  /*2c220*/  IMAD R0, R0, 0x5, R37 ;  /* 0x0000000500007824 */ /* 0x000fe200078e0225 */
[----:B------:R-:W-:Y:S01]  /*2c230*/  PRMT R40, R40, 0x8880, RZ ;  /* 0x0000888028287816 */ /* 0x000fe200000000ff */
[----:B------:R-:W-:-:S03]  /*2c240*/  IMAD R27, R27, 0x19, R66 ;  /* 0x000000191b1b7824 */ /* 0x000fc600078e0242 */
[----:B------:R-:W-:Y:S01]  /*2c250*/  LEA R70, R0, 0x10000, 0x3 ;  /* 0x0001000000467811 */ /* 0x000fe200078e18ff */
[----:B------:R-:W-:-:S03]  /*2c260*/  IMAD.IADD R27, R27, 0x1, R40 ;  /* 0x000000011b1b7824 */ /* 0x000fc600078e0228 */
[----:B------:R-:W5:Y:S01]  /*2c270*/  LDC.64 R66, c[0x3][R70+-0x4970] ;  /* 0x00eda40046427b82 */ /* 0x000f620000000a00 */
[----:B------:R-:W-:-:S07]  /*2c280*/  IMAD.SHL.U32 R37, R27, 0x8, RZ ;  /* 0x000000081b257824 */ /* 0x000fce00078e00ff */
[----:B------:R-:W1:Y:S01]  /*2c290*/  LDC.64 R40, c[0x3][R37+0x5650] ;  /* 0x00d5940025287b82 */ /* 0x000e620000000a00 */
[----:B-----5:R-:W-:-:S08]  /*2c2a0*/  DADD R66, R68, R66 ;  /* 0x0000000044427229 */ /* 0x020fd00000000042 */
[----:B-1----:R-:W-:-:S08]  /*2c2b0*/  DADD R40, R66, R40 ;  /* 0x0000000042287229 */ /* 0x002fd00000000028 */
[----:B------:R-:W-:-:S07]  /*2c2c0*/  DADD R92, R40, R92 ;  /* 0x00000000285c7229 */ /* 0x000fce000000005c */
[----:B------:R-:W-:Y:S04]  /*2c2d0*/  STG.E.64 desc[UR4][R44.64+0x2970], R92 ;  /* 0x0029705c2c007986 */ /* 0x000fe8000c101b04 */
[----:B------:R-:W2:Y:S04]  /*2c2e0*/  LDG.E R0, desc[UR6][R48.64+0x1a0] ;  /* 0x0001a00630007981 */ /* 0x000ea8000c1e1900 */
        /* <DEDUP_REMOVED lines=12> */
[----:B------:R-:W-:Y:S01]  /*2c3b0*/  DSETP.GT.AND P0, PT, R92, RZ, PT ;  /* 0x000000ff5c00722a */ /* 0x000fe20003f04000 */
[----:B------:R-:W-:Y:S01]  /*2c3c0*/  UMOV UR4, 0xff800000 ;  /* 0xff80000000047882 */ /* 0x000fe20000000000 */
[----:B------:R-:W-:-:S04]  /*2c3d0*/  UMOV UR5, 0x41cdcd64 ;  /* 0x41cdcd6400057882 */ /* 0x000fc80000000000 */
[----:B------:R-:W-:Y:S01]  /*2c3e0*/  DSETP.LEU.AND P0, PT, |R92|, UR4, !P0 ;  /* 0x000000045c007e2a */ /* 0x000fe2000c70b200 */
[----:B------:R-:W-:Y:S02]  /*2c3f0*/  R2UR UR4, R50 ;  /* 0x00000000320472ca */ /* 0x000fe400000e0000 */
[----:B------:R-:W-:Y:S01]  /*2c400*/  R2UR UR5, R51 ;  /* 0x00000000330572ca */ /* 0x000fe200000e0000 */
[----:B------:R-:W-:Y:S01]  /*2c410*/  BSSY.RECONVERGENT B3, `(.L_x_710) ;  /* 0x0000033000037945 */ /* 0x000fe20003800200 */
        /* <DEDUP_REMOVED lines=50> */
.L_x_711:
[----:B------:R-:W-:Y:S05]  /*2c740*/  BSYNC.RECONVERGENT B3 ;  /* 0x0000000000037941 */ /* 0x000fea0003800200 */
.L_x_710:
[----:B------:R-:W-:Y:S05]  /*2c750*/  BRA `(.L_x_712) ;  /* 0x00000004009c7947 */ /* 0x000fea0003800000 */
.L_x_709:
        /* <DEDUP_REMOVED lines=13> */
[----:B------:R-:W-:-:S04]  /*2c830*/  IMAD R93, R23, R0, R34 ;  /* 0x00000000175d7224 */ /* 0x000fc800078e0222 */
[----:B------:R-:W-:-:S06]  /*2c840*/  IMAD.WIDE R92, R93, 0x8, R14 ;  /* 0x000000085d5c7825 */ /* 0x000fcc00078e020e */
[----:B------:R-:W5:Y:S01]  /*2c850*/  LDG.E.64 R92, desc[UR4][R92.64] ;  /* 0x000000045c5c7981 */ /* 0x000f62000c1e1b00 */
[----:B---3--:R-:W-:Y:S01]  /*2c860*/  IMAD R66, R35, 0x5, RZ ;  /* 0x0000000523427824 */ /* 0x008fe200078e02ff */
[C---:B--2---:R-:W-:Y:S02]  /*2c870*/  PRMT R67, R27.reuse, 0x8880, RZ ;  /* 0x000088801b437816 */ /* 0x044fe400000000ff */
[----:B------:R-:W-:Y:S02]  /*2c880*/  PRMT R37, R27, 0x8880, RZ ;  /* 0x000088801b257816 */ /* 0x000fe400000000ff */
[C---:B----4-:R-:W-:Y:S01]  /*2c890*/  PRMT R0, R40.reuse, 0x8880, RZ ;  /* 0x0000888028007816 */ /* 0x050fe200000000ff */
[----:B------:R-:W-:Y:S02]  /*2c8a0*/  IMAD.MOV.U32 R27, RZ, RZ, R67 ;  /* 0x000000ffff1b7224 */ /* 0x000fe400078e0043 */
[----:B------:R-:W-:Y:S01]  /*2c8b0*/  IMAD.MOV.U32 R35, RZ, RZ, R37 ;  /* 0x000000ffff237224 */ /* 0x000fe200078e0025 */
[----:B------:R-:W-:Y:S01]  /*2c8c0*/  PRMT R40, R40, 0x8880, RZ ;  /* 0x0000888028287816 */ /* 0x000fe200000000ff */
[----:B------:R-:W-:-:S02]  /*2c8d0*/  IMAD R27, R27, 0x19, R66 ;  /* 0x000000191b1b7824 */ /* 0x000fc400078e0242 */
[----:B------:R-:W-:Y:S02]  /*2c8e0*/  IMAD R0, R0, 0x5, R35 ;  /* 0x0000000500007824 */ /* 0x000fe400078e0223 */
[----:B------:R-:W-:-:S03]  /*2c8f0*/  IMAD.IADD R27, R27, 0x1, R40 ;  /* 0x000000011b1b7824 */ /* 0x000fc600078e0228 */
[----:B------:R-:W-:Y:S01]  /*2c900*/  LEA R66, R0, 0x10000, 0x3 ;  /* 0x0001000000427811 */ /* 0x000fe200078e18ff */
[----:B------:R-:W-:-:S04]  /*2c910*/  IMAD.SHL.U32 R37, R27, 0x8, RZ ;  /* 0x000000081b257824 */ /* 0x000fc800078e00ff */
[----:B------:R-:W1:Y:S08]  /*2c920*/  LDC.64 R40, c[0x3][R37+0x5650] ;  /* 0x00d5940025287b82 */ /* 0x000e700000000a00 */
[----:B------:R-:W1:Y:S02]  /*2c930*/  LDC.64 R66, c[0x3][R66+-0x4970] ;  /* 0x00eda40042427b82 */ /* 0x000e640000000a00 */
[----:B-1----:R-:W-:-:S08]  /*2c940*/  DADD R40, R66, R40 ;  /* 0x0000000042287229 */ /* 0x002fd00000000028 */
[----:B-----5:R-:W-:-:S07]  /*2c950*/  DADD R92, R40, R92 ;  /* 0x00000000285c7229 */ /* 0x020fce000000005c */
        /* <DEDUP_REMOVED lines=20> */
[----:B------:R-:W-:Y:S02]  /*2caa0*/  PRMT R37, R27, 0x8880, RZ ;  /* 0x000088801b257816 */ /* 0x000fe400000000ff */
[----:B----4-:R-:W-:Y:S01]  /*2cab0*/  PRMT R0, R40, 0x8880, RZ ;  /* 0x0000888028007816 */ /* 0x010fe200000000ff */
[----:B------:R-:W-:-:S02]  /*2cac0*/  IMAD.MOV.U32 R27, RZ, RZ, R67 ;  /* 0x000000ffff1b7224 */ /* 0x000fc400078e0043 */
[----:B------:R-:W-:Y:S01]  /*2cad0*/  IMAD.MOV.U32 R35, RZ, RZ, R37 ;  /* 0x000000ffff237224 */ /* 0x000fe200078e0025 */
[----:B------:R-:W-:Y:S01]  /*2cae0*/  PRMT R40, R40, 0x8880, RZ ;  /* 0x0000888028287816 */ /* 0x000fe200000000ff */
[----:B------:R-:W-:Y:S02]  /*2caf0*/  IMAD R27, R27, 0x19, R66 ;  /* 0x000000191b1b7824 */ /* 0x000fe400078e0242 */
[----:B------:R-:W-:Y:S02]  /*2cb00*/  IMAD R0, R0, 0x5, R35 ;  /* 0x0000000500007824 */ /* 0x000fe400078e0223 */
[----:B------:R-:W-:-:S03]  /*2cb10*/  IMAD.IADD R27, R27, 0x1, R40 ;  /* 0x000000011b1b7824 */ /* 0x000fc600078e0228 */
[----:B------:R-:W-:Y:S01]  /*2cb20*/  LEA R66, R0, 0x10000, 0x3 ;  /* 0x0001000000427811 */ /* 0x000fe200078e18ff */
[----:B------:R-:W-:-:S04]  /*2cb30*/  IMAD.SHL.U32 R0, R27, 0x8, RZ ;  /* 0x000000081b007824 */ /* 0x000fc800078e00ff */
        /* <DEDUP_REMOVED lines=40> */
.L_x_713:
[----:B------:R-:W-:Y:S05]  /*2cdc0*/  BSYNC.RECONVERGENT B3 ;  /* 0x0000000000037941 */ /* 0x000fea0003800200 */
.L_x_712:
[----:B------:R-:W-:Y:S05]  /*2cdd0*/  BSYNC.RECONVERGENT B0 ;  /* 0x0000000000007941 */ /* 0x000fea0003800200 */
.L_x_708:
        /* <DEDUP_REMOVED lines=22> */
.L_x_703:
[----:B------:R-:W-:Y:S05]  /*2cf40*/  BSYNC.RECONVERGENT B1 ;  /* 0x0000000000017941 */ /* 0x000fea0003800200 */
.L_x_702:
        /* <DEDUP_REMOVED lines=31> */
.L_x_727:
        /* <DEDUP_REMOVED lines=35> */
.L_x_718:
[----:B------:R-:W-:Y:S05]  /*2d370*/  BSYNC.RECONVERGENT B0 ;  /* 0x0000000000007941 */ /* 0x000fea0003800200 */
.L_x_717:
        /* <DEDUP_REMOVED lines=24> */
.L_x_720:
[----:B------:R-:W-:Y:S05]  /*2d500*/  BSYNC.RECONVERGENT B0 ;  /* 0x0000000000007941 */ /* 0x000fea0003800200 */
.L_x_719:
        /* <DEDUP_REMOVED lines=110> */
.L_x_724:
[----:B------:R-:W-:Y:S05]  /*2dbf0*/  BSYNC.RECONVERGENT B3 ;  /* 0x0000000000037941 */ /* 0x000fea0003800200 */
.L_x_723:
[----:B------:R-:W-:Y:S05]  /*2dc00*/  BRA `(.L_x_725) ;  /* 0x00000004009c7947 */ /* 0x000fea0003800000 */
.L_x_722:
        /* <DEDUP_REMOVED lines=102> */
.L_x_726:
[----:B------:R-:W-:Y:S05]  /*2e270*/  BSYNC.RECONVERGENT B3 ;  /* 0x0000000000037941 */ /* 0x000fea0003800200 */
.L_x_725:
[----:B------:R-:W-:Y:S05]  /*2e280*/  BSYNC.RECONVERGENT B0 ;  /* 0x0000000000007941 */ /* 0x000fea0003800200 */
.L_x_721:
        /* <DEDUP_REMOVED lines=22> */
.L_x_716:
[----:B------:R-:W-:Y:S05]  /*2e3f0*/  BSYNC.RECONVERGENT B1 ;  /* 0x0000000000017941 */ /* 0x000fea0003800200 */
.L_x_715:
        /* <DEDUP_REMOVED lines=34> */
.L_x_729:
[----:B------:R-:W-:Y:S05]  /*2e620*/  BSYNC.RECONVERGENT B0 ;  /* 0x0000000000007941 */ /* 0x000fea0003800200 */
.L_x_728:
        /* <DEDUP_REMOVED lines=29> */
.L_x_742:
        /* <DEDUP_REMOVED lines=35> */
.L_x_733:
[----:B------:R-:W-:Y:S05]  /*2ea30*/  BSYNC.RECONVERGENT B0 ;  /* 0x0000000000007941 */ /* 0x000fea0003800200 */
.L_x_732:
        /* <DEDUP_REMOVED lines=24> */
.L_x_735:
[----:B------:R-:W-:Y:S05]  /*2ebc0*/  BSYNC.RECONVERGENT B0 ;  /* 0x0000000000007941 */ /* 0x000fea0003800200 */
.L_x_734:
        /* <DEDUP_REMOVED lines=12> */
[----:B------:R-:W-:-:S09]  /*2ec90*/  R2UR UR9, R51 ;  /* 0x00000000330972ca */ /* 0x000fd200000e0000 */
[----:B------:R-:W3:Y:S04]  /*2eca0*/  LDG.E.U8 R66, desc[UR6][R82.64+-0x1] ;  /* 0xffffff0652427981 */ /* 0x000ee8000c1e1100 */
[----:B------:R-:W4:Y:S01]  /*2ecb0*/  LDG.E.S8 R67, desc[UR8][R82.64] ;  /* 0x0000000852437981 */ /* 0x000f22000c1e1300 */
[----:B--2---:R-:W-:-:S05]  /*2ecc0*/  IMAD.IADD R0, R30, 0x1, R37 ;  /* 0x000000011e007824 */ /* 0x004fca00078e0225 */
[----:B------:R-:W-:-:S04]  /*2ecd0*/  IADD3 R40, P0, PT, R0, R12, RZ ;  /* 0x0000000c00287210 */ /* 0x000fc80007f1e0ff */
[----:B------:R-:W-:-:S05]  /*2ece0*/  LEA.HI.X.SX32 R41, R0, R13, 0x1, P0 ;  /* 0x0000000d00297211 */ /* 0x000fca00000f0eff */
[----:B------:R-:W2:Y:S04]  /*2ecf0*/  LDG.E.S8 R0, desc[UR4][R40.64] ;  /* 0x0000000428007981 */ /* 0x000ea8000c1e1300 */
[----:B------:R4:W5:Y:S01]  /*2ed00*/  LDG.E.S8 R70, desc[UR6][R40.64+-0x1] ;  /* 0xffffff0628467981 */ /* 0x000962000c1e1300 */
[----:B------:R-:W-:-:S04]  /*2ed10*/  IMAD.WIDE R68, R37, 0x8, R44 ;  /* 0x0000000825447825 */ /* 0x000fc800078e022c */
[----:B------:R-:W-:Y:S02]  /*2ed20*/  IMAD R72, R23, R37, R23 ;  /* 0x0000002517487224 */ /* 0x000fe400078e0217 */
[----:B------:R-:W5:Y:S02]  /*2ed30*/  LDG.E.64 R68, desc[UR4][R68.64+0x27e0] ;  /* 0x0027e00444447981 */ /* 0x000f64000c1e1b00 */
[----:B------:R-:W-:-:S04]  /*2ed40*/  IMAD.IADD R91, R27, 0x1, R72 ;  /* 0x000000011b5b7824 */ /* 0x000fc800078e0248 */
[----:B------:R-:W-:-:S06]  /*2ed50*/  IMAD.WIDE R90, R91, 0x8, R14 ;  /* 0x000000085b5a7825 */ /* 0x000fcc00078e020e */
[----:B------:R-:W5:Y:S01]  /*2ed60*/  LDG.E.64 R90, desc[UR4][R90.64] ;  /* 0x000000045a5a7981 */ /* 0x000f62000c1e1b00 */
[C---:B---3--:R-:W-:Y:S02]  /*2ed70*/  PRMT R37, R66.reuse, 0x8880, RZ ;  /* 0x0000888042257816 */ /* 0x048fe400000000ff */
[----:B------:R-:W-:Y:S01]  /*2ed80*/  PRMT R66, R66, 0x8880, RZ ;  /* 0x0000888042427816 */ /* 0x000fe200000000ff */
[----:B----4-:R-:W-:-:S04]  /*2ed90*/  IMAD R40, R67, 0x19, RZ ;  /* 0x0000001943287824 */ /* 0x010fc800078e02ff */
[----:B------:R-:W-:Y:S02]  /*2eda0*/  IMAD.MOV.U32 R67, RZ, RZ, R66 ;  /* 0x000000ffff437224 */ /* 0x000fe400078e0042 */
[----:B------:R-:W-:Y:S02]  /*2edb0*/  IMAD R41, R37, 0x7d, R40 ;  /* 0x0000007d25297824 */ /* 0x000fe400078e0228 */
[C---:B--2---:R-:W-:Y:S02]  /*2edc0*/  IMAD R37, R0.reuse, 0x5, R67 ;  /* 0x0000000500257824 */ /* 0x044fe400078e0243 */
[----:B------:R-:W-:-:S03]  /*2edd0*/  IMAD R41, R0, 0x5, R41 ;  /* 0x0000000500297824 */ /* 0x000fc600078e0229 */
[----:B------:R-:W-:Y:S01]  /*2ede0*/  LEA R71, R37, 0x10000, 0x3 ;  /* 0x0001000025477811 */ /* 0x000fe200078e18ff */
[----:B-----5:R-:W-:-:S03]  /*2edf0*/  IMAD.IADD R41, R70, 0x1, R41 ;  /* 0x0000000146297824 */ /* 0x020fc600078e0229 */
[----:B------:R-:W1:Y:S02]  /*2ee00*/  LDC.64 R66, c[0x3][R71+-0x4970] ;  /* 0x00eda40047427b82 */ /* 0x000e640000000a00 */
[----:B------:R-:W-:-:S06]  /*2ee10*/  LEA R72, R41, 0x10000, 0x3 ;  /* 0x0001000029487811 */ /* 0x000fcc00078e18ff */
[----:B------:R-:W2:Y:S01]  /*2ee20*/  LDC.64 R40, c[0x3][R72+-0x5dc0] ;  /* 0x00e8900048287b82 */ /* 0x000ea20000000a00 */
[----:B-1----:R-:W-:-:S08]  /*2ee30*/  DADD R66, R68, R66 ;  /* 0x0000000044427229 */ /* 0x002fd00000000042 */
[----:B--2---:R-:W-:-:S08]  /*2ee40*/  DADD R40, R66, R40 ;  /* 0x0000000042287229 */ /* 0x004fd00000000028 */
[----:B------:R-:W-:-:S07]  /*2ee50*/  DADD R90, R40, R90 ;  /* 0x00000000285a7229 */ /* 0x000fce000000005a */
[----:B------:R-:W-:Y:S04]  /*2ee60*/  STG.E.64 desc[UR4][R44.64+0x2970], R90 ;  /* 0x0029705a2c007986 */ /* 0x000fe8000c101b04 */
[----:B------:R-:W2:Y:S04]  /*2ee70*/  LDG.E R37, desc[UR6][R48.64+0x1a0] ;  /* 0x0001a00630257981 */ /* 0x000ea8000c1e1900 */
        /* <DEDUP_REMOVED lines=17> */
[----:B------:R-:W-:Y:S01]  /*2ef90*/  IMAD R41, R37, 0x7d, R40 ;  /* 0x0000007d25297824 */ /* 0x000fe200078e0228 */
[----:B------:R-:W-:Y:S01]  /*2efa0*/  DSETP.GT.AND P0, PT, R90, RZ, PT ;  /* 0x000000ff5a00722a */ /* 0x000fe20003f04000 */
[----:B------:R-:W-:Y:S01]  /*2efb0*/  UMOV UR4, 0xff800000 ;  /* 0xff80000000047882 */ /* 0x000fe20000000000 */
[----:B------:R-:W-:-:S04]  /*2efc0*/  UMOV UR5, 0x41cdcd64 ;  /* 0x41cdcd6400057882 */ /* 0x000fc80000000000 */
[----:B------:R-:W-:Y:S01]  /*2efd0*/  DSETP.LEU.AND P0, PT, |R90|, UR4, !P0 ;  /* 0x000000045a007e2a */ /* 0x000fe2000c70b200 */
[----:B------:R-:W-:Y:S02]  /*2efe0*/  R2UR UR4, R50 ;  /* 0x00000000320472ca */ /* 0x000fe400000e0000 */
[----:B------:R-:W-:Y:S01]  /*2eff0*/  R2UR UR5, R51 ;  /* 0x00000000330572ca */ /* 0x000fe200000e0000 */
[----:B------:R-:W-:Y:S01]  /*2f000*/  BSSY.RECONVERGENT B3, `(.L_x_738) ;  /* 0x000002f000037945 */ /* 0x000fe20003800200 */
        /* <DEDUP_REMOVED lines=46> */
.L_x_739:
[----:B------:R-:W-:Y:S05]  /*2f2f0*/  BSYNC.RECONVERGENT B3 ;  /* 0x0000000000037941 */ /* 0x000fea0003800200 */
.L_x_738:
[----:B------:R-:W-:Y:S05]  /*2f300*/  BRA `(.L_x_740) ;  /* 0x00000004009c7947 */ /* 0x000fea0003800000 */
.L_x_737:
        /* <DEDUP_REMOVED lines=14> */
[----:B------:R-:W-:-:S04]  /*2f3f0*/  IMAD R0, R23, R0, R23 ;  /* 0x0000000017007224 */ /* 0x000fc800078e0217 */
[----:B------:R-:W-:-:S04]  /*2f400*/  IMAD.IADD R91, R27, 0x1, R0 ;  /* 0x000000011b5b7824 */ /* 0x000fc800078e0200 */
[----:B------:R-:W-:-:S06]  /*2f410*/  IMAD.WIDE R90, R91, 0x8, R14 ;  /* 0x000000085b5a7825 */ /* 0x000fcc00078e020e */
[----:B------:R-:W5:Y:S01]  /*2f420*/  LDG.E.64 R90, desc[UR4][R90.64] ;  /* 0x000000045a5a7981 */ /* 0x000f62000c1e1b00 */
[C---:B---3--:R-:W-:Y:S01]  /*2f430*/  PRMT R0, R66.reuse, 0x8880, RZ ;  /* 0x0000888042007816 */ /* 0x048fe200000000ff */
[----:B----4-:R-:W-:Y:S01]  /*2f440*/  IMAD R67, R67, 0x19, RZ ;  /* 0x0000001943437824 */ /* 0x010fe200078e02ff */
[----:B------:R-:W-:-:S03]  /*2f450*/  PRMT R66, R66, 0x8880, RZ ;  /* 0x0000888042427816 */ /* 0x000fc600000000ff */
[----:B------:R-:W-:Y:S02]  /*2f460*/  IMAD R0, R0, 0x7d, R67 ;  /* 0x0000007d00007824 */ /* 0x000fe400078e0243 */
[----:B-1----:R-:W-:Y:S02]  /*2f470*/  IMAD.MOV.U32 R40, RZ, RZ, R66 ;  /* 0x000000ffff287224 */ /* 0x002fe400078e0042 */
[C---:B--2---:R-:W-:Y:S02]  /*2f480*/  IMAD R41, R37.reuse, 0x5, R0 ;  /* 0x0000000525297824 */ /* 0x044fe400078e0200 */
[----:B------:R-:W-:Y:S02]  /*2f490*/  IMAD R37, R37, 0x5, R40 ;  /* 0x0000000525257824 */ /* 0x000fe400078e0228 */
[----:B-----5:R-:W-:-:S03]  /*2f4a0*/  IMAD.IADD R41, R68, 0x1, R41 ;  /* 0x0000000144297824 */ /* 0x020fc600078e0229 */
[----:B------:R-:W-:Y:S02]  /*2f4b0*/  LEA R70, R37, 0x10000, 0x3 ;  /* 0x0001000025467811 */ /* 0x000fe400078e18ff */
[----:B------:R-:W-:Y:S02]  /*2f4c0*/  LEA R71, R41, 0x10000, 0x3 ;  /* 0x0001000029477811 */ /* 0x000fe400078e18ff */
[----:B------:R-:W1:Y:S08]  /*2f4d0*/  LDC.64 R66, c[0x3][R70+-0x4970] ;  /* 0x00eda40046427b82 */ /* 0x000e700000000a00 */
[----:B------:R-:W1:Y:S02]  /*2f4e0*/  LDC.64 R40, c[0x3][R71+-0x5dc0] ;  /* 0x00e8900047287b82 */ /* 0x000e640000000a00 */
[----:B-1----:R-:W-:-:S08]  /*2f4f0*/  DADD R40, R66, R40 ;  /* 0x0000000042287229 */ /* 0x002fd00000000028 */
        /* <DEDUP_REMOVED lines=18> */
[----:B-1----:R-:W-:Y:S01]  /*2f620*/  IMAD.MOV.U32 R40, RZ, RZ, R66 ;  /* 0x000000ffff287224 */ /* 0x002fe200078e0042 */
        /* <DEDUP_REMOVED lines=52> */
.L_x_741:
[----:B------:R-:W-:Y:S05]  /*2f970*/  BSYNC.RECONVERGENT B3 ;  /* 0x0000000000037941 */ /* 0x000fea0003800200 */
.L_x_740:
[----:B------:R-:W-:Y:S05]  /*2f980*/  BSYNC.RECONVERGENT B0 ;  /* 0x0000000000007941 */ /* 0x000fea0003800200 */
.L_x_736:
        /* <DEDUP_REMOVED lines=22> */
.L_x_731:
[----:B------:R-:W-:Y:S05]  /*2faf0*/  BSYNC.RECONVERGENT B1 ;  /* 0x0000000000017941 */ /* 0x000fea0003800200 */
.L_x_730:
        /* <DEDUP_REMOVED lines=31> */
.L_x_755:
        /* <DEDUP_REMOVED lines=35> */
.L_x_746:
[----:B------:R-:W-:Y:S05]  /*2ff20*/  BSYNC.RECONVERGENT B0 ;  /* 0x0000000000007941 */ /* 0x000fea0003800200 */
.L_x_745:
        /* <DEDUP_REMOVED lines=24> */
.L_x_748:
[----:B------:R-:W-:Y:S05]  /*300b0*/  BSYNC.RECONVERGENT B0 ;  /* 0x0000000000007941 */ /* 0x000fea0003800200 */
.L_x_747:
        /* <DEDUP_REMOVED lines=114> */
.L_x_752:
[----:B------:R-:W-:Y:S05]  /*307e0*/  BSYNC.RECONVERGENT B3 ;  /* 0x0000000000037941 */ /* 0x000fea0003800200 */
.L_x_751:
[----:B------:R-:W-:Y:S05]  /*307f0*/  BRA `(.L_x_753) ;  /* 0x00000004009c7947 */ /* 0x000fea0003800000 */
.L_x_750:
        /* <DEDUP_REMOVED lines=102> */
.L_x_754:
[----:B------:R-:W-:Y:S05]  /*30e60*/  BSYNC.RECONVERGENT B3 ;  /* 0x0000000000037941 */ /* 0x000fea0003800200 */
.L_x_753:
[----:B------:R-:W-:Y:S05]  /*30e70*/  BSYNC.RECONVERGENT B0 ;  /* 0x0000000000007941 */ /* 0x000fea0003800200 */
.L_x_749:
        /* <DEDUP_REMOVED lines=22> */
.L_x_744:
[----:B------:R-:W-:Y:S05]  /*30fe0*/  BSYNC.RECONVERGENT B1 ;  /* 0x0000000000017941 */ /* 0x000fea0003800200 */
.L_x_743:
        /* <DEDUP_REMOVED lines=34> */
.L_x_757:
[----:B------:R-:W-:Y:S05]  /*31210*/  BSYNC.RECONVERGENT B0 ;  /* 0x0000000000007941 */ /* 0x000fea0003800200 */
.L_x_756:
        /* <DEDUP_REMOVED lines=8> */
[----:B------:R-:W2:Y:S04]  /*312a0*/  LDG.E.64 R40, desc[UR4][R44.64+0x28f0] ;  /* 0x0028f0042c287981 */ /* 0x000ea8000c1e1b00 */
[----:B------:R-:W2:Y:S04]  /*312b0*/  LDG.E.64 R26, desc[UR8][R44.64+0x2900] ;  /* 0x002900082c1a7981 */ /* 0x000ea8000c1e1b00 */
[----:B------:R-:W3:Y:S04]  /*312c0*/  LDG.E.64 R42, desc[UR6][R44.64+0x28f8] ;  /* 0x0028f8062c2a7981 */ /* 0x000ee8000c1e1b00 */
[----:B------:R-:W4:Y:S01]  /*312d0*/  LDG.E.64 R34, desc[UR10][R44.64+0x2908] ;  /* 0x0029080a2c227981 */ /* 0x000f22000c1e1b00 */
[----:B------:R-:W-:Y:S03]  /*312e0*/  BSSY.RECONVERGENT B0, `(.L_x_758) ;  /* 0x0000028000007945 */ /* 0x000fe60003800200 */
[----:B------:R0:W-:Y:S01]  /*312f0*/  STG.E.64 desc[UR4][R44.64+0x2910], R74 ;  /* 0x0029104a2c007986 */ /* 0x0001e2000c101b04 */
[----:B--2---:R-:W-:-:S06]  /*31300*/  DSETP.GT.AND P0, PT, R40, R26, PT ;  /* 0x0000001a2800722a */ /* 0x004fcc0003f04000 */
[----:B---3--:R-:W-:-:S06]  /*31310*/  DSETP.LEU.OR P0, PT, R40, R42, !P0 ;  /* 0x0000002a2800722a */ /* 0x008fcc000470b400 */
[----:B----4-:R-:W-:-:S06]  /*31320*/  DSETP.LEU.OR P0, PT, R40, R34, P0 ;  /* 0x000000222800722a */ /* 0x010fcc000070b400 */
[----:B------:R-:W-:-:S14]  /*31330*/  DSETP.LEU.OR P0, PT, R40, R74, P0 ;  /* 0x0000004a2800722a */ /* 0x000fdc000070b400 */
[----:B------:R-:W-:Y:S01]  /*31340*/  @!P0 R2UR UR6, R50 ;  /* 0x00000000320682ca */ /* 0x000fe200000e0000 */
[----:B------:R-:W-:Y:S01]  /*31350*/  @!P0 IMAD.MOV.U32 R25, RZ, RZ, 0x1 ;  /* 0x00000001ff198424 */ /* 0x000fe200078e00ff */
[----:B------:R-:W-:Y:S01]  /*31360*/  @!P0 R2UR UR7, R51 ;  /* 0x00000000330782ca */ /* 0x000fe200000e0000 */
[----:B------:R-:W-:-:S12]  /*31370*/  @!P0 IMAD.MOV.U32 R0, RZ, RZ, 0x1 ;  /* 0x00000001ff008424 */ /* 0x000fd800078e00ff */
[----:B------:R0:W-:Y:S01]  /*31380*/  @!P0 STG.E desc[UR6][R48.64+0x1a0], R25 ;  /* 0x0001a01930008986 */ /* 0x0001e2000c101906 */
[----:B------:R-:W-:Y:S05]  /*31390*/  @!P0 BRA `(.L_x_759) ;  /* 0x0000000000708947 */ /* 0x000fea0003800000 */
[----:B------:R-:W-:-:S06]  /*313a0*/  DSETP.GT.AND P0, PT, R42, R34, PT ;  /* 0x000000222a00722a */ /* 0x000fcc0003f04000 */
[----:B------:R-:W-:-:S06]  /*313b0*/  DSETP.LEU.OR P0, PT, R42, R26, !P0 ;  /* 0x0000001a2a00722a */ /* 0x000fcc000470b400 */
[----:B------:R-:W-:-:S14]  /*313c0*/  DSETP.LEU.OR P0, PT, R42, R74, P0 ;  /* 0x0000004a2a00722a */ /* 0x000fdc000070b400 */
[----:B------:R-:W-:Y:S01]  /*313d0*/  @!P0 R2UR UR4, R50 ;  /* 0x00000000320482ca */ /* 0x000fe200000e0000 */
[----:B0-----:R-:W-:Y:S01]  /*313e0*/  @!P0 IMAD.MOV.U32 R25, RZ, RZ, 0x2 ;  /* 0x00000002ff198424 */ /* 0x001fe200078e00ff */
[----:B------:R-:W-:Y:S01]  /*313f0*/  @!P0 R2UR UR5, R51 ;  /* 0x00000000330582ca */ /* 0x000fe200000e0000 */
[----:B------:R-:W-:-:S12]  /*31400*/  @!P0 IMAD.MOV.U32 R0, RZ, RZ, 0x2 ;  /* 0x00000002ff008424 */ /* 0x000fd800078e00ff */
[----:B------:R2:W-:Y:S01]  /*31410*/  @!P0 STG.E desc[UR4][R48.64+0x1a0], R25 ;  /* 0x0001a01930008986 */ /* 0x0005e2000c101904 */
[----:B------:R-:W-:Y:S05]  /*31420*/  @!P0 BRA `(.L_x_759) ;  /* 0x00000000004c8947 */ /* 0x000fea0003800000 */
[----:B------:R-:W-:-:S06]  /*31430*/  DSETP.GT.AND P0, PT, R26, R74, PT ;  /* 0x0000004a1a00722a */ /* 0x000fcc0003f04000 */
[----:B------:R-:W-:-:S14]  /*31440*/  DSETP.LEU.OR P0, PT, R26, R34, !P0 ;  /* 0x000000221a00722a */ /* 0x000fdc000470b400 */
[----:B------:R-:W-:Y:S01]  /*31450*/  @!P0 R2UR UR4, R50 ;  /* 0x00000000320482ca */ /* 0x000fe200000e0000 */
[----:B--2---:R-:W-:Y:S01]  /*31460*/  @!P0 IMAD.MOV.U32 R25, RZ, RZ, 0x3 ;  /* 0x00000003ff198424 */ /* 0x004fe200078e00ff */
[----:B------:R-:W-:Y:S01]  /*31470*/  @!P0 R2UR UR5, R51 ;  /* 0x00000000330582ca */ /* 0x000fe200000e0000 */
[----:B------:R-:W-:-:S12]  /*31480*/  @!P0 IMAD.MOV.U32 R0, RZ, RZ, 0x3 ;  /* 0x00000003ff008424 */ /* 0x000fd800078e00ff */
[----:B------:R3:W-:Y:S01]  /*31490*/  @!P0 STG.E desc[UR4][R48.64+0x1a0], R25 ;  /* 0x0001a01930008986 */ /* 0x0007e2000c101904 */
[----:B------:R-:W-:Y:S05]  /*314a0*/  @!P0 BRA `(.L_x_759) ;  /* 0x00000000002c8947 */ /* 0x000fea0003800000 */
[----:B------:R-:W-:-:S14]  /*314b0*/  DSETP.GT.AND P0, PT, R34, R74, PT ;  /* 0x0000004a2200722a */ /* 0x000fdc0003f04000 */
[C---:B------:R-:W-:Y:S01]  /*314c0*/  @P0 R2UR UR4, R50.reuse ;  /* 0x00000000320402ca */ /* 0x040fe200000e0000 */
[----:B---3--:R-:W-:Y:S01]  /*314d0*/  @P0 IMAD.MOV.U32 R25, RZ, RZ, 0x4 ;  /* 0x00000004ff190424 */ /* 0x008fe200078e00ff */
[C---:B------:R-:W-:Y:S01]  /*314e0*/  @P0 R2UR UR5, R51.reuse ;  /* 0x00000000330502ca */ /* 0x040fe200000e0000 */
[----:B------:R-:W-:Y:S01]  /*314f0*/  @!P0 IMAD.MOV.U32 R27, RZ, RZ, 0x5 ;  /* 0x00000005ff1b8424 */ /* 0x000fe200078e00ff */
[----:B------:R-:W-:Y:S01]  /*31500*/  @!P0 R2UR UR6, R50 ;  /* 0x00000000320682ca */ /* 0x000fe200000e0000 */
[----:B------:R-:W-:Y:S01]  /*31510*/  @P0 IMAD.MOV.U32 R0, RZ, RZ, 0x4 ;  /* 0x00000004ff000424 */ /* 0x000fe200078e00ff */
[----:B------:R-:W-:Y:S01]  /*31520*/  @!P0 R2UR UR7, R51 ;  /* 0x00000000330782ca */ /* 0x000fe200000e0000 */
[----:B------:R-:W-:-:S08]  /*31530*/  @!P0 IMAD.MOV.U32 R0, RZ, RZ, 0x5 ;  /* 0x00000005ff008424 */ /* 0x000fd000078e00ff */
[----:B------:R4:W-:Y:S04]  /*31540*/  @P0 STG.E desc[UR4][R48.64+0x1a0], R25 ;  /* 0x0001a01930000986 */ /* 0x0009e8000c101904 */
[----:B------:R4:W-:Y:S02]  /*31550*/  @!P0 STG.E desc[UR6][R48.64+0x1a0], R27 ;  /* 0x0001a01b30008986 */ /* 0x0009e4000c101906 */
.L_x_759:
[----:B------:R-:W-:Y:S05]  /*31560*/  BSYNC.RECONVERGENT B0 ;  /* 0x0000000000007941 */ /* 0x000fea0003800200 */
.L_x_758:
[----:B------:R-:W-:Y:S01]  /*31570*/  ISETP.GT.AND P0, PT, R0, 0x2, PT ;  /* 0x000000020000780c */ /* 0x000fe20003f04270 */
[----:B------:R-:W-:-:S12]  /*31580*/  BSSY.RECONVERGENT B0, `(.L_x_760) ;  /* 0x00000ba000007945 */ /* 0x000fd80003800200 */
[----:B------:R-:W-:Y:S05]  /*31590*/  @P0 BRA `(.L_x_761) ;  /* 0x0000000000ec0947 */ /* 0x000fea0003800000 */
[----:B------:R-:W-:-:S13]  /*315a0*/  ISETP.NE.AND P0, PT, R0, 0x1, PT ;  /* 0x000000010000780c */ /* 0x000fda0003f05270 */
[----:B------:R-:W-:Y:S05]  /*315b0*/  @!P0 BRA `(.L_x_762) ;  /* 0x0000000000a08947 */ /* 0x000fea0003800000 */
[C---:B------:R-:W-:Y:S02]  /*315c0*/  R2UR UR6, R50.reuse ;  /* 0x00000000320672ca */ /* 0x040fe400000e0000 */
[C---:B------:R-:W-:Y:S02]  /*315d0*/  R2UR UR7, R51.reuse ;  /* 0x00000000330772ca */ /* 0x040fe400000e0000 */
[----:B------:R-:W-:Y:S02]  /*315e0*/  R2UR UR4, R50 ;  /* 0x00000000320472ca */ /* 0x000fe400000e0000 */
[----:B------:R-:W-:-:S09]  /*315f0*/  R2UR UR5, R51 ;  /* 0x00000000330572ca */ /* 0x000fd200000e0000 */
[----:B------:R-:W5:Y:S04]  /*31600*/  LDG.E.64 R66, desc[UR6][R44.64+0x2920] ;  /* 0x002920062c427981 */ /* 0x000f68000c1e1b00 */
[----:B----4-:R-:W4:Y:S01]  /*31610*/  LDG.E.64 R26, desc[UR4][R44.64+0x2918] ;  /* 0x002918042c1a7981 */ /* 0x010f22000c1e1b00 */
[----:B------:R-:W-:Y:S01]  /*31620*/  UMOV UR4, 0x66666666 ;  /* 0x6666666600047882 */ /* 0x000fe20000000000 */
[----:B------:R-:W-:Y:S02]  /*31630*/  UMOV UR5, 0x40736266 ;  /* 0x4073626600057882 */ /* 0x000fe40000000000 */
[----:B-----5:R-:W-:-:S08]  /*31640*/  DMUL R34, R66, UR4 ;  /* 0x0000000442227c28 */ /* 0x020fd00008000000 */
[----:B----4-:R-:W-:-:S14]  /*31650*/  DSETP.GEU.AND P0, PT, R26, R34, PT ;  /* 0x000000221a00722a */ /* 0x010fdc0003f0e000 */
[----:B------:R-:W-:Y:S02]  /*31660*/  @!P0 R2UR UR4, R50 ;  /* 0x00000000320482ca */ /* 0x000fe400000e0000 */
[----:B------:R-:W-:-:S13]  /*31670*/  @!P0 R2UR UR5, R51 ;  /* 0x00000000330582ca */ /* 0x000fda00000e0000 */
[----:B------:R-:W4:Y:S01]  /*31680*/  @!P0 LDG.E R27, desc[UR4][R48.64+0x1a4] ;  /* 0x0001a404301b8981 */ /* 0x000f22000c1e1900 */
[C---:B------:R-:W-:Y:S02]  /*31690*/  @!P0 R2UR UR8, R50.reuse ;  /* 0x00000000320882ca */ /* 0x040fe400000e0000 */
[C---:B------:R-:W-:Y:S02]  /*316a0*/  @!P0 R2UR UR9, R51.reuse ;  /* 0x00000000330982ca */ /* 0x040fe400000e0000 */
[----:B------:R-:W-:Y:S02]  /*316b0*/  @!P0 R2UR UR6, R50 ;  /* 0x00000000320682ca */ /* 0x000fe400000e0000 */
[----:B------:R-:W-:Y:S01]  /*316c0*/  @!P0 R2UR UR7, R51 ;  /* 0x00000000330782ca */ /* 0x000fe200000e0000 */
[----:B----4-:R-:W-:-:S05]  /*316d0*/  @!P0 IMAD.WIDE R26, R27, 0x8, R44 ;  /* 0x000000081b1a8825 */ /* 0x010fca00078e022c */
[----:B------:R4:W-:Y:S04]  /*316e0*/  @!P0 STG.E.64 desc[UR4][R26.64+0x2710], R66 ;  /* 0x002710421a008986 */ /* 0x0009e8000c101b04 */
[----:B------:R-:W5:Y:S04]  /*316f0*/  @!P0 LDG.E R41, desc[UR8][R48.64+0x1a4] ;  /* 0x0001a40830298981 */ /* 0x000f68000c1e1900 */
[----:B------:R-:W2:Y:S01]  /*31700*/  @!P0 LDG.E.64 R34, desc[UR6][R44.64+0x2918] ;  /* 0x002918062c228981 */ /* 0x000ea2000c1e1b00 */
[----:B------:R-:W-:Y:S02]  /*31710*/  @P0 R2UR UR6, R50 ;  /* 0x00000000320602ca */ /* 0x000fe400000e0000 */
[----:B------:R-:W-:Y:S01]  /*31720*/  @P0 R2UR UR7, R51 ;  /* 0x00000000330702ca */ /* 0x000fe200000e0000 */
[----:B-----5:R-:W-:-:S05]  /*31730*/  @!P0 IMAD.WIDE R40, R41, 0x8, R44 ;  /* 0x0000000829288825 */ /* 0x020fca00078e022c */
[----:B--2---:R4:W-:Y:S07]  /*31740*/  @!P0 STG.E.64 desc[UR4][R40.64+0x27e0], R34 ;  /* 0x0027e02228008986 */ /* 0x0049ee000c101b04 */
[----:B0--3--:R-:W2:Y:S01]  /*31750*/  @P0 LDG.E R25, desc[UR6][R48.64+0x1a4] ;  /* 0x0001a40630190981 */ /* 0x009ea2000c1e1900 */
[----:B------:R-:W-:Y:S02]  /*31760*/  @P0 R2UR UR4, R50 ;  /* 0x00000000320402ca */ /* 0x000fe400000e0000 */
[----:B------:R-:W-:Y:S01]  /*31770*/  @P0 R2UR UR5, R51 ;  /* 0x00000000330502ca */ /* 0x000fe200000e0000 */
[----:B--2---:R-:W-:-:S04]  /*31780*/  @P0 IMAD.IADD R43, R32, 0x1, R25 ;  /* 0x00000001202b0824 */ /* 0x004fc800078e0219 */
[----:B------:R-:W-:-:S08]  /*31790*/  @P0 IMAD.WIDE R42, R43, 0x8, R14 ;  /* 0x000000082b2a0825 */ /* 0x000fd000078e020e */
[----:B------:R-:W2:Y:S01]  /*317a0*/  @P0 LDG.E.64 R42, desc[UR4][R42.64] ;  /* 0x000000042a2a0981 */ /* 0x000ea2000c1e1b00 */
[----:B------:R-:W-:-:S05]  /*317b0*/  @P0 IMAD.WIDE R26, R25, 0x8, R44 ;  /* 0x00000008191a0825 */ /* 0x000fca00078e022c */
[----:B--2---:R4:W-:Y:S04]  /*317c0*/  @P0 STG.E.64 desc[UR4][R26.64+0x2710], R42 ;  /* 0x0027102a1a000986 */ /* 0x0049e8000c101b04 */
[----:B------:R-:W2:Y:S02]  /*317d0*/  @P0 LDG.E R0, desc[UR6][R48.64+0x1a4] ;  /* 0x0001a40630000981 */ /* 0x000ea4000c1e1900 */
[----:B--2---:R-:W-:-:S04]  /*317e0*/  @P0 IMAD.IADD R35, R33, 0x1, R0 ;  /* 0x0000000121230824 */ /* 0x004fc800078e0200 */
[----:B------:R-:W-:-:S06]  /*317f0*/  @P0 IMAD.WIDE R34, R35, 0x8, R14 ;  /* 0x0000000823220825 */ /* 0x000fcc00078e020e */
[----:B------:R-:W2:Y:S01]  /*31800*/  @P0 LDG.E.64 R34, desc[UR4][R34.64] ;  /* 0x0000000422220981 */ /* 0x000ea2000c1e1b00 */
[----:B------:R-:W-:-:S05]  /*31810*/  @P0 IMAD.WIDE R40, R0, 0x8, R44 ;  /* 0x0000000800280825 */ /* 0x000fca00078e022c */
[----:B--2---:R4:W-:Y:S01]  /*31820*/  @P0 STG.E.64 desc[UR4][R40.64+0x27e0], R34 ;  /* 0x0027e02228000986 */ /* 0x0049e2000c101b04 */
[----:B------:R-:W-:Y:S05]  /*31830*/  BRA `(.L_x_763) ;  /* 0x0000000800387947 */ /* 0x000fea0003800000 */
.L_x_762:
[----:B------:R-:W-:Y:S02]  /*31840*/  R2UR UR4, R50 ;  /* 0x00000000320472ca */ /* 0x000fe400000e0000 */
[----:B------:R-:W-:-:S13]  /*31850*/  R2UR UR5, R51 ;  /* 0x00000000330572ca */ /* 0x000fda00000e0000 */
[----:B------:R-:W4:Y:S01]  /*31860*/  LDG.E R35, desc[UR4][R48.64+0x1a4] ;  /* 0x0001a40430237981 */ /* 0x000f22000c1e1900 */
[----:B------:R-:W-:Y:S01]  /*31870*/  R2UR UR6, R50 ;  /* 0x00000000320672ca */ /* 0x000fe200000e0000 */
[----:B----4-:R-:W-:-:S04]  /*31880*/  IMAD.IADD R27, R32, 0x1, R35 ;  /* 0x00000001201b7824 */ /* 0x010fc800078e0223 */
[----:B------:R-:W-:-:S06]  /*31890*/  IMAD.WIDE R26, R27, 0x8, R14 ;  /* 0x000000081b1a7825 */ /* 0x000fcc00078e020e */
[----:B------:R-:W4:Y:S01]  /*318a0*/  LDG.E.64 R26, desc[UR4][R26.64] ;  /* 0x000000041a1a7981 */ /* 0x000f22000c1e1b00 */
[----:B------:R-:W-:Y:S01]  /*318b0*/  R2UR UR7, R51 ;  /* 0x00000000330772ca */ /* 0x000fe200000e0000 */
[----:B------:R-:W-:-:S05]  /*318c0*/  IMAD.WIDE R34, R35, 0x8, R44 ;  /* 0x0000000823227825 */ /* 0x000fca00078e022c */
[----:B----4-:R4:W-:Y:S07]  /*318d0*/  STG.E.64 desc[UR4][R34.64+0x2710], R26 ;  /* 0x0027101a22007986 */ /* 0x0109ee000c101b04 */
[----:B------:R-:W5:Y:S02]  /*318e0*/  LDG.E R42, desc[UR6][R48.64+0x1a4] ;  /* 0x0001a406302a7981 */ /* 0x000f64000c1e1900 */
[----:B-----5:R-:W-:-:S04]  /*318f0*/  IMAD.IADD R41, R33, 0x1, R42 ;  /* 0x0000000121297824 */ /* 0x020fc800078e022a */
[----:B------:R-:W-:-:S06]  /*31900*/  IMAD.WIDE R40, R41, 0x8, R14 ;  /* 0x0000000829287825 */ /* 0x000fcc00078e020e */
[----:B------:R-:W5:Y:S01]  /*31910*/  LDG.E.64 R40, desc[UR4][R40.64] ;  /* 0x0000000428287981 */ /* 0x000f62000c1e1b00 */
[----:B------:R-:W-:-:S05]  /*31920*/  IMAD.WIDE R42, R42, 0x8, R44 ;  /* 0x000000082a2a7825 */ /* 0x000fca00078e022c */
[----:B-----5:R4:W-:Y:S01]  /*31930*/  STG.E.64 desc[UR4][R42.64+0x27e0], R40 ;  /* 0x0027e0282a007986 */ /* 0x0209e2000c101b04 */
[----:B------:R-:W-:Y:S05]  /*31940*/  BRA `(.L_x_763) ;  /* 0x0000000400f47947 */ /* 0x000fea0003800000 */
.L_x_761:
[----:B0-234-:R-:W-:-:S05]  /*31950*/  IMAD.MOV.U32 R25, RZ, RZ, -0x3 ;  /* 0xfffffffdff197424 */ /* 0x01dfca00078e00ff */
[----:B------:R-:W-:-:S05]  /*31960*/  VIADDMNMX.U32 R0, R0, R25, 0x2, PT ;  /* 0x0000000200007446 */ /* 0x000fca0003800019 */
[----:B------:R-:W-:-:S04]  /*31970*/  IMAD.SHL.U32 R0, R0, 0x4, RZ ;  /* 0x0000000400007824 */ /* 0x000fc800078e00ff */
[----:B------:R-:W0:Y:S02]  /*31980*/  LDC R26, c[0x2][R0] ;  /* 0x00800000001a7b82 */ /* 0x000e240000000800 */
[----:B0-----:R-:W-:-:S04]  /*31990*/  SHF.R.S32.HI R27, RZ, 0x1f, R26 ;  /* 0x0000001fff1b7819 */ /* 0x001fc8000001141a */
.L_x_1375:
[----:B------:R-:W-:Y:S05]  /*319a0*/  BRX R26 -0x319b0                                                                    (*"BRANCH_TARGETS .L_x_1376,.L_x_1377,.L_x_1378"*) ;  /* 0xfffffce41a947949 */ /* 0x000fea000383ffff */
.L_x_1377:
[C---:B------:R-:W-:Y:S02]  /*319b0*/  R2UR UR6, R50.reuse ;  /* 0x00000000320672ca */ /* 0x040fe400000e0000 */
[C---:B------:R-:W-:Y:S02]  /*319c0*/  R2UR UR7, R51.reuse ;  /* 0x00000000330772ca */ /* 0x040fe400000e0000 */
[----:B------:R-:W-:Y:S02]  /*319d0*/  R2UR UR4, R50 ;  /* 0x00000000320472ca */ /* 0x000fe400000e0000 */
[----:B------:R-:W-:-:S09]  /*319e0*/  R2UR UR5, R51 ;  /* 0x00000000330572ca */ /* 0x000fd200000e0000 */
[----:B------:R-:W2:Y:S04]  /*319f0*/  LDG.E.64 R66, desc[UR6][R44.64+0x2940] ;  /* 0x002940062c427981 */ /* 0x000ea8000c1e1b00 */
[----:B------:R-:W3:Y:S01]  /*31a00*/  LDG.E.64 R26, desc[UR4][R44.64+0x2938] ;  /* 0x002938042c1a7981 */ /* 0x000ee2000c1e1b00 */
[----:B------:R-:W-:Y:S01]  /*31a10*/  UMOV UR4, 0x66666666 ;  /* 0x6666666600047882 */ /* 0x000fe20000000000 */
[----:B------:R-:W-:Y:S02]  /*31a20*/  UMOV UR5, 0x40736266 ;  /* 0x4073626600057882 */ /* 0x000fe40000000000 */
[----:B--2---:R-:W-:-:S08]  /*31a30*/  DMUL R34, R66, UR4 ;  /* 0x0000000442227c28 */ /* 0x004fd00008000000 */
[----:B---3--:R-:W-:-:S14]  /*31a40*/  DSETP.GEU.AND P0, PT, R26, R34, PT ;  /* 0x000000221a00722a */ /* 0x008fdc0003f0e000 */
[----:B------:R-:W-:Y:S02]  /*31a50*/  @!P0 R2UR UR4, R50 ;  /* 0x00000000320482ca */ /* 0x000fe400000e0000 */
[----:B------:R-:W-:-:S13]  /*31a60*/  @!P0 R2UR UR5, R51 ;  /* 0x00000000330582ca */ /* 0x000fda00000e0000 */
[----:B------:R-:W2:Y:S01]  /*31a70*/  @!P0 LDG.E R27, desc[UR4][R48.64+0x1a4] ;  /* 0x0001a404301b8981 */ /* 0x000ea2000c1e1900 */
[C---:B------:R-:W-:Y:S02]  /*31a80*/  @!P0 R2UR UR8, R50.reuse ;  /* 0x00000000320882ca */ /* 0x040fe400000e0000 */
[C---:B------:R-:W-:Y:S02]  /*31a90*/  @!P0 R2UR UR9, R51.reuse ;  /* 0x00000000330982ca */ /* 0x040fe400000e0000 */
[----:B------:R-:W-:Y:S02]  /*31aa0*/  @!P0 R2UR UR6, R50 ;  /* 0x00000000320682ca */ /* 0x000fe400000e0000 */
[----:B------:R-:W-:Y:S01]  /*31ab0*/  @!P0 R2UR UR7, R51 ;  /* 0x00000000330782ca */ /* 0x000fe200000e0000 */
[----:B--2---:R-:W-:-:S05]  /*31ac0*/  @!P0 IMAD.WIDE R26, R27, 0x8, R44 ;  /* 0x000000081b1a8825 */ /* 0x004fca00078e022c */
[----:B------:R2:W-:Y:S04]  /*31ad0*/  @!P0 STG.E.64 desc[UR4][R26.64+0x2710], R66 ;  /* 0x002710421a008986 */ /* 0x0005e8000c101b04 */
[----:B------:R-:W3:Y:S04]  /*31ae0*/  @!P0 LDG.E R41, desc[UR8][R48.64+0x1a4] ;  /* 0x0001a40830298981 */ /* 0x000ee8000c1e1900 */
[----:B------:R-:W4:Y:S01]  /*31af0*/  @!P0 LDG.E.64 R34, desc[UR6][R44.64+0x2938] ;  /* 0x002938062c228981 */ /* 0x000f22000c1e1b00 */
[----:B------:R-:W-:Y:S02]  /*31b00*/  @P0 R2UR UR6, R50 ;  /* 0x00000000320602ca */ /* 0x000fe400000e0000 */
[----:B------:R-:W-:Y:S01]  /*31b10*/  @P0 R2UR UR7, R51 ;  /* 0x00000000330702ca */ /* 0x000fe200000e0000 */
[----:B---3--:R-:W-:-:S05]  /*31b20*/  @!P0 IMAD.WIDE R40, R41, 0x8, R44 ;  /* 0x0000000829288825 */ /* 0x008fca00078e022c */
[----:B----4-:R2:W-:Y:S07]  /*31b30*/  @!P0 STG.E.64 desc[UR4][R40.64+0x27e0], R34 ;  /* 0x0027e02228008986 */ /* 0x0105ee000c101b04 */
[----:B------:R-:W3:Y:S01]  /*31b40*/  @P0 LDG.E R25, desc[UR6][R48.64+0x1a4] ;  /* 0x0001a40630190981 */ /* 0x000ee2000c1e1900 */
[----:B------:R-:W-:Y:S02]  /*31b50*/  @P0 R2UR UR4, R50 ;  /* 0x00000000320402ca */ /* 0x000fe400000e0000 */
[----:B------:R-:W-:Y:S01]  /*31b60*/  @P0 R2UR UR5, R51 ;  /* 0x00000000330502ca */ /* 0x000fe200000e0000 */
[----:B---3--:R-:W-:-:S04]  /*31b70*/  @P0 IMAD.IADD R43, R32, 0x1, R25 ;  /* 0x00000001202b0824 */ /* 0x008fc800078e0219 */
[----:B------:R-:W-:-:S08]  /*31b80*/  @P0 IMAD.WIDE R42, R43, 0x8, R14 ;  /* 0x000000082b2a0825 */ /* 0x000fd000078e020e */
[----:B------:R-:W3:Y:S01]  /*31b90*/  @P0 LDG.E.64 R42, desc[UR4][R42.64] ;  /* 0x000000042a2a0981 */ /* 0x000ee2000c1e1b00 */
[----:B------:R-:W-:-:S05]  /*31ba0*/  @P0 IMAD.WIDE R26, R25, 0x8, R44 ;  /* 0x00000008191a0825 */ /* 0x000fca00078e022c */
[----:B---3--:R2:W-:Y:S04]  /*31bb0*/  @P0 STG.E.64 desc[UR4][R26.64+0x2710], R42 ;  /* 0x0027102a1a000986 */ /* 0x0085e8000c101b04 */
[----:B------:R-:W3:Y:S02]  /*31bc0*/  @P0 LDG.E R0, desc[UR6][R48.64+0x1a4] ;  /* 0x0001a40630000981 */ /* 0x000ee4000c1e1900 */
[----:B---3--:R-:W-:-:S04]  /*31bd0*/  @P0 IMAD.IADD R35, R33, 0x1, R0 ;  /* 0x0000000121230824 */ /* 0x008fc800078e0200 */
[----:B------:R-:W-:-:S06]  /*31be0*/  @P0 IMAD.WIDE R34, R35, 0x8, R14 ;  /* 0x0000000823220825 */ /* 0x000fcc00078e020e */
[----:B------:R-:W3:Y:S01]  /*31bf0*/  @P0 LDG.E.64 R34, desc[UR4][R34.64] ;  /* 0x0000000422220981 */ /* 0x000ee2000c1e1b00 */
[----:B------:R-:W-:-:S05]  /*31c00*/  @P0 IMAD.WIDE R40, R0, 0x8, R44 ;  /* 0x0000000800280825 */ /* 0x000fca00078e022c */
[----:B---3--:R2:W-:Y:S01]  /*31c10*/  @P0 STG.E.64 desc[UR4][R40.64+0x27e0], R34 ;  /* 0x0027e02228000986 */ /* 0x0085e2000c101b04 */
[----:B------:R-:W-:Y:S05]  /*31c20*/  BRA `(.L_x_763) ;  /* 0x00000004003c7947 */ /* 0x000fea0003800000 */
.L_x_1378:
        /* <DEDUP_REMOVED lines=19> */
[----:B------:R-:W2:Y:S04]  /*31d60*/  @!P0 LDG.E R41, desc[UR8][R48.64+0x1a4] ;  /* 0x0001a40830298981 */ /* 0x000ea8000c1e1900 */
[----:B------:R-:W4:Y:S01]  /*31d70*/  @!P0 LDG.E.64 R34, desc[UR6][R44.64+0x2948] ;  /* 0x002948062c228981 */ /* 0x000f22000c1e1b00 */
[----:B------:R-:W-:Y:S02]  /*31d80*/  @P0 R2UR UR6, R50 ;  /* 0x00000000320602ca */ /* 0x000fe400000e0000 */
[----:B------:R-:W-:Y:S01]  /*31d90*/  @P0 R2UR UR7, R51 ;  /* 0x00000000330702ca */ /* 0x000fe200000e0000 */
[----:B--2---:R-:W-:-:S05]  /*31da0*/  @!P0 IMAD.WIDE R40, R41, 0x8, R44 ;  /* 0x0000000829288825 */ /* 0x004fca00078e022c */
[----:B----4-:R3:W-:Y:S07]  /*31db0*/  @!P0 STG.E.64 desc[UR4][R40.64+0x27e0], R34 ;  /* 0x0027e02228008986 */ /* 0x0107ee000c101b04 */
[----:B------:R-:W2:Y:S01]  /*31dc0*/  @P0 LDG.E R25, desc[UR6][R48.64+0x1a4] ;  /* 0x0001a40630190981 */ /* 0x000ea2000c1e1900 */
        /* <DEDUP_REMOVED lines=14> */
.L_x_1376:
        /* <DEDUP_REMOVED lines=20> */
[----:B------:R-:W3:Y:S01]  /*31ff0*/  @!P0 LDG.E.64 R34, desc[UR6][R44.64+0x2928] ;  /* 0x002928062c228981 */ /* 0x000ee2000c1e1b00 */
[----:B------:R-:W-:Y:S02]  /*32000*/  @P0 R2UR UR6, R50 ;  /* 0x00000000320602ca */ /* 0x000fe400000e0000 */
[----:B------:R-:W-:Y:S01]  /*32010*/  @P0 R2UR UR7, R51 ;  /* 0x00000000330702ca */ /* 0x000fe200000e0000 */
[----:B--2---:R-:W-:-:S05]  /*32020*/  @!P0 IMAD.WIDE R40, R41, 0x8, R44 ;  /* 0x0000000829288825 */ /* 0x004fca00078e022c */
[----:B---3--:R0:W-:Y:S07]  /*32030*/  @!P0 STG.E.64 desc[UR4][R40.64+0x27e0], R34 ;  /* 0x0027e02228008986 */ /* 0x0081ee000c101b04 */
        /* <DEDUP_REMOVED lines=13> */
[----:B--2---:R0:W-:Y:S02]  /*32110*/  @P0 STG.E.64 desc[UR4][R40.64+0x27e0], R34 ;  /* 0x0027e02228000986 */ /* 0x0041e4000c101b04 */
.L_x_763:
[----:B------:R-:W-:Y:S05]  /*32120*/  BSYNC.RECONVERGENT B0 ;  /* 0x0000000000007941 */ /* 0x000fea0003800200 */
.L_x_760:
[----:B------:R-:W-:Y:S02]  /*32130*/  R2UR UR4, R50 ;  /* 0x00000000320472ca */ /* 0x000fe400000e0000 */
[----:B------:R-:W-:-:S13]  /*32140*/  R2UR UR5, R51 ;  /* 0x00000000330572ca */ /* 0x000fda00000e0000 */
[----:B0-23--:R-:W2:Y:S02]  /*32150*/  LDG.E R25, desc[UR4][R48.64+0x1a4] ;  /* 0x0001a40430197981 */ /* 0x00dea4000c1e1900 */
[C---:B--2---:R-:W-:Y:S01]  /*32160*/  ISETP.GE.AND P0, PT, R25.reuse, R36, PT ;  /* 0x000000241900720c */ /* 0x044fe20003f06270 */
[----:B------:R-:W-:-:S05]  /*32170*/  VIADD R0, R25, 0x1 ;  /* 0x0000000119007836 */ /* 0x000fca0000000000 */
[----:B------:R0:W-:Y:S07]  /*32180*/  STG.E desc[UR4][R48.64+0x1a4], R0 ;  /* 0x0001a40030007986 */ /* 0x0001ee000c101904 */
[----:B------:R-:W-:Y:S05]  /*32190*/  @!P0 BRA `(.L_x_764) ;  /* 0xffffff4400e48947 */ /* 0x000fea000383ffff */
.L_x_643:
[----:B------:R-:W-:Y:S05]  /*321a0*/  BSYNC.RECONVERGENT B2 ;  /* 0x0000000000027941 */ /* 0x000fea0003800200 */
.L_x_642:
[----:B------:R-:W-:Y:S01]  /*321b0*/  R2UR UR4, R50 ;  /* 0x00000000320472ca */ /* 0x000fe200000e0000 */
[----:B--2---:R-:W-:Y:S01]  /*321c0*/  IMAD.WIDE R22, R36, 0x8, R44 ;  /* 0x0000000824167825 */ /* 0x004fe200078e022c */
[----:B------:R-:W-:-:S13]  /*321d0*/  R2UR UR5, R51 ;  /* 0x00000000330572ca */ /* 0x000fda00000e0000 */
[----:B----4-:R-:W2:Y:S01]  /*321e0*/  LDG.E.64 R26, desc[UR4][R22.64+0x27e0] ;  /* 0x0027e004161a7981 */ /* 0x010ea2000c1e1b00 */
[----:B------:R-:W-:Y:S02]  /*321f0*/  R2UR UR6, R50 ;  /* 0x00000000320672ca */ /* 0x000fe400000e0000 */
[----:B------:R-:W-:Y:S02]  /*32200*/  R2UR UR7, R51 ;  /* 0x00000000330772ca */ /* 0x000fe400000e0000 */
[----:B------:R-:W-:Y:S01]  /*32210*/  ISETP.GE.AND P0, PT, R36, 0x1, PT ;  /* 0x000000012400780c */ /* 0x000fe20003f06270 */
[----:B--2---:R2:W-:Y:S10]  /*32220*/  STG.E.64 desc[UR4][R44.64+0x28d0], R26 ;  /* 0x0028d01a2c007986 */ /* 0x0045f4000c101b04 */
[----:B---3--:R-:W3:Y:S01]  /*32230*/  LDG.E.64 R30, desc[UR6][R22.64+0x2710] ;  /* 0x00271006161e7981 */ /* 0x008ee2000c1e1b00 */
[----:B------:R-:W-:Y:S03]  /*32240*/  BSSY.RECONVERGENT B0, `(.L_x_765) ;  /* 0x0000010000007945 */ /* 0x000fe60003800200 */
[----:B---3--:R2:W-:Y:S04]  /*32250*/  STG.E.64 desc[UR4][R44.64+0x28d8], R30 ;  /* 0x0028d81e2c007986 */ /* 0x0085e8000c101b04 */
[----:B------:R2:W-:Y:S01]  /*32260*/  STG.E desc[UR6][R48.64+0x198], RZ ;  /* 0x000198ff30007986 */ /* 0x0005e2000c101906 */
[----:B------:R-:W-:Y:S05]  /*32270*/  @!P0 BRA `(.L_x_766) ;  /* 0x0000000000308947 */ /* 0x000fea0003800000 */
[----:B------:R-:W-:-:S07]  /*32280*/  IMAD.MOV.U32 R25, RZ, RZ, RZ ;  /* 0x000000ffff197224 */ /* 0x000fce00078e00ff */
.L_x_767:
[C---:B------:R-:W-:Y:S01]  /*32290*/  R2UR UR4, R50.reuse ;  /* 0x00000000320472ca */ /* 0x040fe200000e0000 */
[----:B------:R-:W-:Y:S01]  /*322a0*/  IMAD.WIDE R22, R25, 0x4, R48 ;  /* 0x0000000419167825 */ /* 0x000fe200078e0230 */
[C---:B------:R-:W-:Y:S02]  /*322b0*/  R2UR UR5, R51.reuse ;  /* 0x00000000330572ca */ /* 0x040fe400000e0000 */
[----:B------:R-:W-:Y:S02]  /*322c0*/  R2UR UR6, R50 ;  /* 0x00000000320672ca */ /* 0x000fe400000e0000 */
[----:B------:R-:W-:-:S09]  /*322d0*/  R2UR UR7, R51 ;  /* 0x00000000330772ca */ /* 0x000fd200000e0000 */
[----:B------:R3:W-:Y:S04]  /*322e0*/  STG.E desc[UR4][R22.64], RZ ;  /* 0x000000ff16007986 */ /* 0x0007e8000c101904 */
[----:B------:R-:W4:Y:S02]  /*322f0*/  LDG.E R25, desc[UR6][R48.64+0x198] ;  /* 0x0001980630197981 */ /* 0x000f24000c1e1900 */
[----:B----4-:R-:W-:-:S05]  /*32300*/  VIADD R25, R25, 0x1 ;  /* 0x0000000119197836 */ /* 0x010fca0000000000 */
[----:B------:R-:W-:Y:S01]  /*32310*/  ISETP.GE.AND P0, PT, R25, R36, PT ;  /* 0x000000241900720c */ /* 0x000fe20003f06270 */
[----:B------:R3:W-:-:S12]  /*32320*/  STG.E desc[UR4][R48.64+0x198], R25 ;  /* 0x0001981930007986 */ /* 0x0007d8000c101904 */
[----:B---3--:R-:W-:Y:S05]  /*32330*/  @!P0 BRA `(.L_x_767) ;  /* 0xfffffffc00d48947 */ /* 0x008fea000383ffff */
.L_x_766:
[----:B------:R-:W-:Y:S05]  /*32340*/  BSYNC.RECONVERGENT B0 ;  /* 0x0000000000007941 */ /* 0x000fea0003800200 */
.L_x_765:
[----:B------:R-:W-:Y:S02]  /*32350*/  R2UR UR4, R50 ;  /* 0x00000000320472ca */ /* 0x000fe400000e0000 */
[----:B------:R-:W-:-:S13]  /*32360*/  R2UR UR5, R51 ;  /* 0x00000000330572ca */ /* 0x000fda00000e0000 */
[----:B------:R-:W3:Y:S01]  /*32370*/  LDG.E.64 R22, desc[UR4][R44.64+0x28d0] ;  /* 0x0028d0042c167981 */ /* 0x000ee2000c1e1b00 */
[----:B------:R-:W-:Y:S01]  /*32380*/  UMOV UR4, 0xff800000 ;  /* 0xff80000000047882 */ /* 0x000fe20000000000 */
[----:B------:R-:W-:Y:S02]  /*32390*/  UMOV UR5, 0x41cdcd64 ;  /* 0x41cdcd6400057882 */ /* 0x000fe40000000000 */
[----:B---3--:R-:W-:Y:S01]  /*323a0*/  DSETP.GEU.AND P0, PT, |R22|, UR4, PT ;  /* 0x0000000416007e2a */ /* 0x008fe2000bf0e200 */
[----:B------:R-:W-:Y:S02]  /*323b0*/  IMAD.MOV.U32 R22, RZ, RZ, R2 ;  /* 0x000000ffff167224 */ /* 0x000fe400078e0002 */
[----:B------:R-:W-:-:S11]  /*323c0*/  IMAD.MOV.U32 R23, RZ, RZ, 0x0 ;  /* 0x00000000ff177424 */ /* 0x000fd600078e00ff */
[----:B012---:R-:W-:Y:S05]  /*323d0*/  @P0 RET.REL.NODEC R22 `(_Z16candidate_primerPcPiS0_S0_iffiiS_PdS0_) ;  /* 0xfffffcdc16080950 */ /* 0x007fea0003c3ffff */
[C---:B------:R-:W-:Y:S01]  /*323e0*/  R2UR UR6, R50.reuse ;  /* 0x00000000320672ca */ /* 0x040fe200000e0000 */
[----:B------:R-:W0:Y:S01]  /*323f0*/  LDC R35, c[0x3][RZ] ;  /* 0x00c00000ff237b82 */ /* 0x000e220000000800 */
[C---:B------:R-:W-:Y:S01]  /*32400*/  R2UR UR7, R51.reuse ;  /* 0x00000000330772ca */ /* 0x040fe200000e0000 */
[----:B------:R-:W-:Y:S01]  /*32410*/  IMAD.MOV.U32 R27, RZ, RZ, -0x1 ;  /* 0xffffffffff1b7424 */ /* 0x000fe200078e00ff */
[C---:B------:R-:W-:Y:S01]  /*32420*/  R2UR UR8, R50.reuse ;  /* 0x00000000320872ca */ /* 0x040fe200000e0000 */
[----:B------:R-:W-:Y:S01]  /*32430*/  IMAD.MOV.U32 R31, RZ, RZ, 0x1 ;  /* 0x00000001ff1f7424 */ /* 0x000fe200078e00ff */
[C---:B------:R-:W-:Y:S01]  /*32440*/  R2UR UR9, R51.reuse ;  /* 0x00000000330972ca */ /* 0x040fe200000e0000 */
[----:B------:R-:W-:Y:S01]  /*32450*/  BSSY.RECONVERGENT B8, `(.L_x_768) ;  /* 0x000198e000087945 */ /* 0x000fe20003800200 */
[----:B------:R-:W-:Y:S01]  /*32460*/  R2UR UR14, R50 ;  /* 0x00000000320e72ca */ /* 0x000fe200000e0000 */
[C---:B------:R-:W-:Y:S01]  /*32470*/  VIADD R22, R24.reuse, 0x1 ;  /* 0x0000000118167836 */ /* 0x040fe20000000000 */
[----:B------:R-:W-:Y:S01]  /*32480*/  R2UR UR15, R51 ;  /* 0x00000000330f72ca */ /* 0x000fe200000e0000 */
[----:B------:R-:W-:Y:S01]  /*32490*/  VIADD R23, R24, 0x2 ;  /* 0x0000000218177836 */ /* 0x000fe20000000000 */
[C---:B------:R-:W-:Y:S01]  /*324a0*/  R2UR UR4, R50.reuse ;  /* 0x00000000320472ca */ /* 0x040fe200000e0000 */
[----:B------:R-:W-:Y:S01]  /*324b0*/  VIADD R25, R29, 0xffffffff ;  /* 0xffffffff1d197836 */ /* 0x000fe20000000000 */
[----:B------:R-:W-:Y:S01]  /*324c0*/  R2UR UR5, R51 ;  /* 0x00000000330572ca */ /* 0x000fe200000e0000 */
[----:B------:R-:W-:Y:S01]  /*324d0*/  STG.E desc[UR6][R48.64+0xc8], R36 ;  /* 0x0000c82430007986 */ /* 0x000fe2000c101906 */
[C---:B------:R-:W-:Y:S01]  /*324e0*/  R2UR UR10, R50.reuse ;  /* 0x00000000320a72ca */ /* 0x040fe200000e0000 */
[----:B------:R-:W-:Y:S01]  /*324f0*/  VIADD R26, R29, 0x270 ;  /* 0x000002701d1a7836 */ /* 0x000fe20000000000 */
[----:B------:R-:W-:Y:S01]  /*32500*/  R2UR UR11, R51 ;  /* 0x00000000330b72ca */ /* 0x000fe200000e0000 */
[----:B------:R-:W-:Y:S01]  /*32510*/  STG.E desc[UR8][R48.64+0xcc], RZ ;  /* 0x0000ccff30007986 */ /* 0x000fe2000c101908 */
[----:B------:R-:W-:Y:S01]  /*32520*/  R2UR UR12, R50 ;  /* 0x00000000320c72ca */ /* 0x000fe200000e0000 */
[----:B------:R-:W-:Y:S01]  /*32530*/  VIADD R28, R29, 0xfffffffe ;  /* 0xfffffffe1d1c7836 */ /* 0x000fe20000000000 */
[----:B------:R-:W-:Y:S01]  /*32540*/  R2UR UR13, R51 ;  /* 0x00000000330d72ca */ /* 0x000fe200000e0000 */
[----:B------:R-:W-:Y:S01]  /*32550*/  STG.E desc[UR14][R48.64+0x1bc], RZ ;  /* 0x0001bcff30007986 */ /* 0x000fe2000c10190e */
[----:B------:R-:W-:-:S02]  /*32560*/  VIADD R24, R24, 0xffffffff ;  /* 0xffffffff18187836 */ /* 0x000fc40000000000 */
[----:B0-----:R-:W-:Y:S01]  /*32570*/  IMAD R34, R35, 0xa, RZ ;  /* 0x0000000a23227824 */ /* 0x001fe200078e02ff */
[----:B------:R0:W-:Y:S01]  /*32580*/  STG.E desc[UR4][R48.64+0x1a0], R27 ;  /* 0x0001a01b30007986 */ /* 0x0001e2000c101904 */
[----:B------:R-:W-:Y:S02]  /*32590*/  VIADD R30, R20, 0x34 ;  /* 0x00000034141e7836 */ /* 0x000fe40000000000 */
[----:B------:R-:W-:Y:S01]  /*325a0*/  VIADD R32, R36, 0xffffffff ;  /* 0xffffffff24207836 */ /* 0x000fe20000000000 */
[----:B------:R-:W-:Y:S01]  /*325b0*/  STG.E desc[UR10][R48.64+0xd0], R31 ;  /* 0x0000d01f30007986 */ /* 0x000fe2000c10190a */
[----:B------:R-:W-:Y:S02]  /*325c0*/  VIADD R33, R20, 0x35 ;  /* 0x0000003514217836 */ /* 0x000fe40000000000 */
[----:B------:R-:W-:Y:S01]  /*325d0*/  IMAD.MOV.U32 R37, RZ, RZ, RZ ;  /* 0x000000ffff257224 */ /* 0x000fe200078e00ff */
[----:B------:R1:W-:Y:S01]  /*325e0*/  STG.E desc[UR12][R48.64+0x1b8], R31 ;  /* 0x0001b81f30007986 */ /* 0x0003e2000c10190c */
[----:B------:R-:W-:-:S02]  /*325f0*/  IMAD.MOV.U32 R0, RZ, RZ, 0x1 ;  /* 0x00000001ff007424 */ /* 0x000fc400078e00ff */
[----:B------:R-:W-:Y:S02]  /*32600*/  IMAD.SHL.U32 R35, R35, 0x2, RZ ;  /* 0x0000000223237824 */ /* 0x000fe400078e00ff */
[----:B0-----:R-:W-:Y:S02]  /*32610*/  VIADD R27, R29, 0x26f ;  /* 0x0000026f1d1b7836 */ /* 0x001fe40000000000 */
[C---:B------:R-:W-:Y:S02]  /*32620*/  VIADD R29, R20.reuse, 0x33 ;  /* 0x00000033141d7836 */ /* 0x040fe40000000000 */
[----:B-1----:R-:W-:-:S07]  /*32630*/  VIADD R31, R20, 0xffffffff ;  /* 0xffffffff141f7836 */ /* 0x002fce0000000000 */
.L_x_1078:
[----:B------:R-:W-:Y:S01]  /*32640*/  R2UR UR4, R50 ;  /* 0x00000000320472ca */ /* 0x000fe200000e0000 */
[----:B------:R-:W-:Y:S01]  /*32650*/  IMAD R42, R37, 0x3, RZ ;  /* 0x00000003252a7824 */ /* 0x000fe200078e02ff */
[----:B------:R-:W-:-:S03]  /*32660*/  R2UR UR5, R51 ;  /* 0x00000000330572ca */ /* 0x000fc600000e0000 */
[----:B------:R-:W-:-:S10]  /*32670*/  IMAD.WIDE R40, R42, 0x4, R48 ;  /* 0x000000042a287825 */ /* 0x000fd400078e0230 */
[----:B------:R-:W2:Y:S01]  /*32680*/  LDG.E R71, desc[UR4][R40.64+0xc8] ;  /* 0x0000c80428477981 */ /* 0x000ea2000c1e1900 */
[----:B------:R-:W-:Y:S01]  /*32690*/  R2UR UR6, R50 ;  /* 0x00000000320672ca */ /* 0x000fe200000e0000 */
[----:B------:R-:W-:Y:S01]  /*326a0*/  IMAD.IADD R43, R29, 0x1, R42 ;  /* 0x000000011d2b7824 */ /* 0x000fe200078e022a */
[----:B------:R-:W-:-:S03]  /*326b0*/  R2UR UR7, R51 ;  /* 0x00000000330772ca */ /* 0x000fc600000e0000 */
[----:B------:R-:W-:Y:S01]  /*326c0*/  IMAD.WIDE R42, R43, 0x4, R16 ;  /* 0x000000042b2a7825 */ /* 0x000fe200078e0210 */
[----:B0-2---:R0:W-:Y:S09]  /*326d0*/  STG.E desc[UR4][R48.64+0x1b0], R71 ;  /* 0x0001b04730007986 */ /* 0x0051f2000c101904 */
[----:B------:R-:W2:Y:S04]  /*326e0*/  LDG.E R69, desc[UR6][R42.64] ;  /* 0x000000062a457981 */ /* 0x000ea8000c1e1900 */
[----:B--2---:R0:W-:Y:S04]  /*326f0*/  STG.E desc[UR4][R48.64+0x1b4], R69 ;  /* 0x0001b44530007986 */ /* 0x0041e8000c101904 */
[----:B------:R-:W2:Y:S01]  /*32700*/  LDG.E R66, desc[UR6][R42.64+0x4] ;  /* 0x000004062a427981 */ /* 0x000ea2000c1e1900 */
[----:B------:R-:W-:Y:S04]  /*32710*/  BSSY.RECONVERGENT B7, `(.L_x_769) ;  /* 0x000195f000077945 */ /* 0x000fe80003800200 */
[----:B------:R-:W-:Y:S01]  /*32720*/  BSSY.RELIABLE B6, `(.L_x_770) ;  /* 0x0001957000067945 */ /* 0x000fe20003800100 */
[----:B--2---:R-:W-:-:S13]  /*32730*/  ISETP.NE.AND P0, PT, R66, RZ, PT ;  /* 0x000000ff4200720c */ /* 0x004fda0003f05270 */
[----:B0--3--:R-:W-:Y:S05]  /*32740*/  @!P0 BRA `(.L_x_771) ;  /* 0x000000f400688947 */ /* 0x009fea0003800000 */
[----:B------:R-:W-:-:S13]  /*32750*/  ISETP.NE.AND P0, PT, R66, 0x1, PT ;  /* 0x000000014200780c */ /* 0x000fda0003f05270 */
[----:B------:R-:W-:Y:S05]  /*32760*/  @P0 BRA `(.L_x_772) ;  /* 0x0000019400480947 */ /* 0x000fea0003800000 */
[C---:B------:R-:W-:Y:S01]  /*32770*/  R2UR UR4, R50.reuse ;  /* 0x00000000320472ca */ /* 0x040fe200000e0000 */
[----:B------:R-:W-:Y:S01]  /*32780*/  IMAD.IADD R41, R25, 0x1, R71 ;  /* 0x0000000119297824 */ /* 0x000fe200078e0247 */
[----:B------:R-:W-:Y:S01]  /*32790*/  R2UR UR5, R51 ;  /* 0x00000000330572ca */ /* 0x000fe200000e0000 */
[----:B------:R-:W-:Y:S01]  /*327a0*/  IMAD.WIDE R76, R71, 0x8, R44 ;  /* 0x00000008474c7825 */ /* 0x000fe200078e022c */
[----:B------:R-:W-:Y:S02]  /*327b0*/  R2UR UR6, R50 ;  /* 0x00000000320672ca */ /* 0x000fe400000e0000 */
[----:B------:R-:W-:Y:S01]  /*327c0*/  R2UR UR7, R51 ;  /* 0x00000000330772ca */ /* 0x000fe200000e0000 */
[----:B------:R-:W-:-:S04]  /*327d0*/  VIADD R79, R41, 0x4e2 ;  /* 0x000004e2294f7836 */ /* 0x000fc80000000000 */
[----:B------:R-:W-:-:S04]  /*327e0*/  IMAD.WIDE R74, R79, 0x8, R14 ;  /* 0x000000084f4a7825 */ /* 0x000fc800078e020e */
[----:B------:R-:W2:Y:S04]  /*327f0*/  LDG.E.64 R68, desc[UR4][R76.64+0x2710] ;  /* 0x002710044c447981 */ /* 0x000ea8000c1e1b00 */
[----:B------:R-:W3:Y:S01]  /*32800*/  LDG.E.64 R66, desc[UR6][R74.64] ;  /* 0x000000064a427981 */ /* 0x000ee2000c1e1b00 */
[----:B------:R-:W-:Y:S01]  /*32810*/  UMOV UR4, 0x88e368f1 ;  /* 0x88e368f100047882 */ /* 0x000fe20000000000 */
[----:B------:R-:W-:Y:S01]  /*32820*/  UMOV UR5, 0x3ee4f8b5 ;  /* 0x3ee4f8b500057882 */ /* 0x000fe20000000000 */
[----:B------:R-:W-:Y:S01]  /*32830*/  BSSY.RECONVERGENT B0, `(.L_x_773) ;  /* 0x000003f000007945 */ /* 0x000fe20003800200 */
[----:B--2---:R-:W-:Y:S01]  /*32840*/  IMAD.MOV.U32 R40, RZ, RZ, R69 ;  /* 0x000000ffff287224 */ /* 0x004fe200078e0045 */
[C-C-:B---3--:R-:W-:Y:S02]  /*32850*/  DSETP.MAX.AND P1, P2, |R68|.reuse, |R66|.reuse, PT ;  /* 0x400000424400722a */ /* 0x148fe40003a2f200 */
[----:B------:R-:W-:Y:S01]  /*32860*/  DADD R42, R68, -R66 ;  /* 0x00000000442a7229 */ /* 0x000fe20000000842 */
[----:B------:R-:W-:-:S05]  /*32870*/  IMAD.MOV.U32 R69, RZ, RZ, R67 ;  /* 0x000000ffff457224 */ /* 0x000fca00078e0043 */
[----:B------:R-:W-:Y:S02]  /*32880*/  FSEL R73, |R40|, |R69|, P1 ;  /* 0x4000004528497208 */ /* 0x000fe40000800200 */
[----:B------:R-:W-:Y:S01]  /*32890*/  DSETP.GEU.AND P0, PT, |R42|, UR4, PT ;  /* 0x000000042a007e2a */ /* 0x000fe2000bf0e200 */
[----:B------:R-:W-:Y:S01]  /*328a0*/  UMOV UR4, 0xff800000 ;  /* 0xff80000000047882 */ /* 0x000fe20000000000 */
[----:B------:R-:W-:Y:S01]  /*328b0*/  SEL R42, R68, R66, P1 ;  /* 0x00000042442a7207 */ /* 0x000fe20000800000 */
[----:B------:R-:W-:Y:S01]  /*328c0*/  UMOV UR5, 0x41cdcd64 ;  /* 0x41cdcd6400057882 */ /* 0x000fe20000000000 */
[----:B------:R-:W-:-:S05]  /*328d0*/  @P2 LOP3.LUT R73, R69, 0x80000, RZ, 0xfc, !PT ;  /* 0x0008000045492812 */ /* 0x000fca00078efcff */
[----:B------:R-:W-:-:S06]  /*328e0*/  IMAD.MOV.U32 R43, RZ, RZ, R73 ;  /* 0x000000ffff2b7224 */ /* 0x000fcc00078e0049 */
[----:B------:R-:W-:-:S14]  /*328f0*/  DSETP.GT.OR P0, PT, R42, UR4, P0 ;  /* 0x000000042a007e2a */ /* 0x000fdc0008704400 */
[----:B------:R-:W-:Y:S05]  /*32900*/  @P0 BRA `(.L_x_774) ;  /* 0x0000000000c40947 */ /* 0x000fea0003800000 */
.L_x_775:
[C---:B------:R-:W-:Y:S02]  /*32910*/  R2UR UR4, R50.reuse ;  /* 0x00000000320472ca */ /* 0x040fe400000e0000 */
[C---:B------:R-:W-:Y:S02]  /*32920*/  R2UR UR5, R51.reuse ;  /* 0x00000000330572ca */ /* 0x040fe400000e0000 */
[----:B------:R-:W-:Y:S02]  /*32930*/  R2UR UR6, R50 ;  /* 0x00000000320672ca */ /* 0x000fe400000e0000 */
[----:B------:R-:W-:-:S09]  /*32940*/  R2UR UR7, R51 ;  /* 0x00000000330772ca */ /* 0x000fd200000e0000 */
[----:B------:R-:W2:Y:S04]  /*32950*/  LDG.E.64 R76, desc[UR4][R76.64+0x27e0] ;  /* 0x0027e0044c4c7981 */ /* 0x000ea8000c1e1b00 */
[----:B------:R-:W3:Y:S01]  /*32960*/  LDG.E.64 R74, desc[UR6][R74.64+0xd0] ;  /* 0x0000d0064a4a7981 */ /* 0x000ee2000c1e1b00 */
[----:B------:R-:W-:Y:S02]  /*32970*/  IMAD.MOV.U32 R66, RZ, RZ, -0x771c970f ;  /* 0x88e368f1ff427424 */ /* 0x000fe400078e00ff */
[----:B------:R-:W-:Y:S02]  /*32980*/  IMAD.MOV.U32 R67, RZ, RZ, 0x3ee4f8b5 ;  /* 0x3ee4f8b5ff437424 */ /* 0x000fe400078e00ff */
[----:B--2---:R-:W-:Y:S02]  /*32990*/  IMAD.MOV.U32 R40, RZ, RZ, R77 ;  /* 0x000000ffff287224 */ /* 0x004fe400078e004d */
[----:B------:R-:W-:Y:S01]  /*329a0*/  IMAD.MOV.U32 R68, RZ, RZ, R76 ;  /* 0x000000ffff447224 */ /* 0x000fe200078e004c */
[C-C-:B---3--:R-:W-:Y:S01]  /*329b0*/  DSETP.MAX.AND P1, P2, |R76|.reuse, |R74|.reuse, PT ;  /* 0x4000004a4c00722a */ /* 0x148fe20003a2f200 */
[----:B------:R-:W-:Y:S01]  /*329c0*/  IMAD.MOV.U32 R73, RZ, RZ, R75 ;  /* 0x000000ffff497224 */ /* 0x000fe200078e004b */
[----:B------:R-:W-:Y:S01]  /*329d0*/  DADD R42, R76, -R74 ;  /* 0x000000004c2a7229 */ /* 0x000fe2000000084a */
[----:B------:R-:W-:-:S03]  /*329e0*/  IMAD.MOV.U32 R69, RZ, RZ, R74 ;  /* 0x000000ffff457224 */ /* 0x000fc600078e004a */
[----:B------:R-:W-:Y:S02]  /*329f0*/  FSEL R81, |R40|, |R73|, P1 ;  /* 0x4000004928517208 */ /* 0x000fe40000800200 */
[----:B------:R-:W-:Y:S02]  /*32a00*/  SEL R68, R68, R69, P1 ;  /* 0x0000004544447207 */ /* 0x000fe40000800000 */
[----:B------:R-:W-:Y:S01]  /*32a10*/  DSETP.GEU.AND P0, PT, |R42|, R66, PT ;  /* 0x000000422a00722a */ /* 0x000fe20003f0e200 */
[----:B------:R-:W-:-:S03]  /*32a20*/  IMAD.MOV.U32 R42, RZ, RZ, -0x800000 ;  /* 0xff800000ff2a7424 */ /* 0x000fc600078e00ff */
[----:B------:R-:W-:Y:S01]  /*32a30*/  @P2 LOP3.LUT R81, R73, 0x80000, RZ, 0xfc, !PT ;  /* 0x0008000049512812 */ /* 0x000fe200078efcff */
[----:B------:R-:W-:-:S04]  /*32a40*/  IMAD.MOV.U32 R43, RZ, RZ, 0x41cdcd64 ;  /* 0x41cdcd64ff2b7424 */ /* 0x000fc800078e00ff */
[----:B------:R-:W-:-:S06]  /*32a50*/  IMAD.MOV.U32 R69, RZ, RZ, R81 ;  /* 0x000000ffff457224 */ /* 0x000fcc00078e0051 */
[----:B------:R-:W-:-:S14]  /*32a60*/  DSETP.GT.OR P0, PT, R68, R42, P0 ;  /* 0x0000002a4400722a */ /* 0x000fdc0000704400 */
[----:B------:R-:W-:Y:S05]  /*32a70*/  @P0 BRA `(.L_x_774) ;  /* 0x0000000000680947 */ /* 0x000fea0003800000 */
[----:B------:R-:W-:Y:S01]  /*32a80*/  VIADD R81, R71, 0xffffffff ;  /* 0xffffffff47517836 */ /* 0x000fe20000000000 */
[C---:B------:R-:W-:Y:S02]  /*32a90*/  R2UR UR4, R50.reuse ;  /* 0x00000000320472ca */ /* 0x040fe400000e0000 */
[----:B------:R-:W-:Y:S01]  /*32aa0*/  R2UR UR5, R51 ;  /* 0x00000000330572ca */ /* 0x000fe200000e0000 */
[----:B------:R-:W-:Y:S01]  /*32ab0*/  IMAD.IADD R41, R25, 0x1, R81 ;  /* 0x0000000119297824 */ /* 0x000fe200078e0251 */
[C---:B------:R-:W-:Y:S01]  /*32ac0*/  R2UR UR6, R50.reuse ;  /* 0x00000000320672ca */ /* 0x040fe200000e0000 */
[----:B------:R-:W-:Y:S01]  /*32ad0*/  IMAD.WIDE R76, R81, 0x8, R44 ;  /* 0x00000008514c7825 */ /* 0x000fe200078e022c */
[----:B------:R-:W-:Y:S02]  /*32ae0*/  R2UR UR7, R51 ;  /* 0x00000000330772ca */ /* 0x000fe400000e0000 */
[----:B------:R-:W-:Y:S01]  /*32af0*/  R2UR UR8, R50 ;  /* 0x00000000320872ca */ /* 0x000fe200000e0000 */
[----:B------:R-:W-:Y:S01]  /*32b00*/  VIADD R79, R41, 0x4e2 ;  /* 0x000004e2294f7836 */ /* 0x000fe20000000000 */
[----:B------:R-:W-:-:S03]  /*32b10*/  R2UR UR9, R51 ;  /* 0x00000000330972ca */ /* 0x000fc600000e0000 */
[----:B------:R-:W-:Y:S02]  /*32b20*/  IMAD.WIDE R74, R79, 0x8, R14 ;  /* 0x000000084f4a7825 */ /* 0x000fe400078e020e */
[----:B------:R0:W-:Y:S04]  /*32b30*/  STG.E desc[UR4][R48.64+0x1b0], R81 ;  /* 0x0001b05130007986 */ /* 0x0001e8000c101904 */
[----:B------:R-:W2:Y:S04]  /*32b40*/  LDG.E.64 R72, desc[UR6][R76.64+0x2710] ;  /* 0x002710064c487981 */ /* 0x000ea8000c1e1b00 */
[----:B------:R-:W3:Y:S01]  /*32b50*/  LDG.E.64 R70, desc[UR8][R74.64] ;  /* 0x000000084a467981 */ /* 0x000ee2000c1e1b00 */
[----:B--2---:R-:W-:Y:S01]  /*32b60*/  IMAD.MOV.U32 R40, RZ, RZ, R73 ;  /* 0x000000ffff287224 */ /* 0x004fe200078e0049 */
[----:B---3--:R-:W-:-:S02]  /*32b70*/  DSETP.MAX.AND P1, P2, |R72|, |R70|, PT ;  /* 0x400000464800722a */ /* 0x008fc40003a2f200 */
[----:B------:R-:W-:Y:S01]  /*32b80*/  DADD R68, R72, -R70 ;  /* 0x0000000048447229 */ /* 0x000fe20000000846 */
[----:B------:R-:W-:Y:S02]  /*32b90*/  IMAD.MOV.U32 R73, RZ, RZ, R71 ;  /* 0x000000ffff497224 */ /* 0x000fe400078e0047 */
[----:B------:R-:W-:-:S03]  /*32ba0*/  IMAD.MOV.U32 R71, RZ, RZ, R81 ;  /* 0x000000ffff477224 */ /* 0x000fc600078e0051 */
[----:B------:R-:W-:Y:S02]  /*32bb0*/  FSEL R83, |R40|, |R73|, P1 ;  /* 0x4000004928537208 */ /* 0x000fe40000800200 */
[----:B------:R-:W-:Y:S01]  /*32bc0*/  DSETP.GEU.AND P0, PT, |R68|, R66, PT ;  /* 0x000000424400722a */ /* 0x000fe20003f0e200 */
[----:B------:R-:W-:-:S03]  /*32bd0*/  SEL R66, R72, R70, P1 ;  /* 0x0000004648427207 */ /* 0x000fc60000800000 */
[----:B------:R-:W-:-:S05]  /*32be0*/  @P2 LOP3.LUT R83, R73, 0x80000, RZ, 0xfc, !PT ;  /* 0x0008000049532812 */ /* 0x000fca00078efcff */
[----:B------:R-:W-:-:S06]  /*32bf0*/  IMAD.MOV.U32 R67, RZ, RZ, R83 ;  /* 0x000000ffff437224 */ /* 0x000fcc00078e0053 */
[----:B------:R-:W-:-:S14]  /*32c00*/  DSETP.GT.OR P0, PT, R66, R42, P0 ;  /* 0x0000002a4200722a */ /* 0x000fdc0000704400 */
[----:B0-----:R-:W-:Y:S05]  /*32c10*/  @!P0 BRA `(.L_x_775) ;  /* 0xfffffffc003c8947 */ /* 0x001fea000383ffff */
.L_x_774:
[----:B------:R-:W-:Y:S05]  /*32c20*/  BSYNC.RECONVERGENT B0 ;  /* 0x0000000000007941 */ /* 0x000fea0003800200 */
.L_x_773:
[----:B------:R-:W-:-:S13]  /*32c30*/  ISETP.NE.AND P0, PT, R71, RZ, PT ;  /* 0x000000ff4700720c */ /* 0x000fda0003f05270 */
[----:B------:R-:W-:Y:S05]  /*32c40*/  @!P0 BREAK.RELIABLE B6 ;  /* 0x0000000000068942 */ /* 0x000fea0003800100 */
[----:B------:R-:W-:Y:S05]  /*32c50*/  @!P0 BRA `(.L_x_776) ;  /* 0x0000019000288947 */ /* 0x000fea0003800000 */
        /* <DEDUP_REMOVED lines=8> */
[C---:B------:R-:W-:Y:S01]  /*32ce0*/  R2UR UR8, R50.reuse ;  /* 0x00000000320872ca */ /* 0x040fe200000e0000 */
[----:B------:R-:W-:Y:S01]  /*32cf0*/  IMAD.MOV.U32 R42, RZ, RZ, 0x0 ;  /* 0x00000000ff2a7424 */ /* 0x000fe200078e00ff */
[C---:B------:R-:W-:Y:S01]  /*32d00*/  R2UR UR9, R51.reuse ;  /* 0x00000000330972ca */ /* 0x040fe200000e0000 */
[----:B------:R-:W-:Y:S01]  /*32d10*/  IMAD.MOV.U32 R43, RZ, RZ, -0x40100000 ;  /* 0xbff00000ff2b7424 */ /* 0x000fe200078e00ff */
[----:B------:R-:W-:Y:S01]  /*32d20*/  R2UR UR10, R50 ;  /* 0x00000000320a72ca */ /* 0x000fe200000e0000 */
[----:B------:R-:W-:Y:S01]  /*32d30*/  BSSY.RECONVERGENT B1, `(.L_x_777) ;  /* 0x0000104000017945 */ /* 0x000fe20003800200 */
[----:B------:R-:W-:Y:S01]  /*32d40*/  R2UR UR11, R51 ;  /* 0x00000000330b72ca */ /* 0x000fe200000e0000 */
[----:B------:R0:W-:Y:S01]  /*32d50*/  STG.E.64 desc[UR4][R44.64+0x2958], R68 ;  /* 0x002958442c007986 */ /* 0x0001e2000c101b04 */
[----:B------:R-:W-:-:S03]  /*32d60*/  ISETP.GE.AND P0, PT, R71, 0x5, PT ;  /* 0x000000054700780c */ /* 0x000fc60003f06270 */
[----:B------:R0:W-:Y:S04]  /*32d70*/  STG.E.64 desc[UR6][R44.64+0x2980], R66 ;  /* 0x002980422c007986 */ /* 0x0001e8000c101b06 */
[----:B------:R0:W-:Y:S04]  /*32d80*/  STG.E.64 desc[UR8][R44.64+0x2988], R42 ;  /* 0x0029882a2c007986 */ /* 0x0001e8000c101b08 */
[----:B------:R0:W-:Y:S02]  /*32d90*/  STG.E desc[UR10][R48.64+0x1a0], RZ ;  /* 0x0001a0ff30007986 */ /* 0x0001e4000c10190a */
[----:B------:R-:W-:Y:S05]  /*32da0*/  @!P0 BRA `(.L_x_778) ;  /* 0x0000000c00f08947 */ /* 0x000fea0003800000 */
[----:B------:R-:W-:Y:S01]  /*32db0*/  IADD3 R90, P0, PT, R71, R46, RZ ;  /* 0x0000002e475a7210 */ /* 0x000fe20007f1e0ff */
[----:B0-----:R-:W-:Y:S02]  /*32dc0*/  VIADD R43, R79, 0xfffffd8f ;  /* 0xfffffd8f4f2b7836 */ /* 0x001fe40000000000 */
[----:B------:R-:W-:Y:S02]  /*32dd0*/  VIADD R42, R71, 0xfffffffb ;  /* 0xfffffffb472a7836 */ /* 0x000fe40000000000 */
[----:B------:R-:W-:Y:S02]  /*32de0*/  IMAD.MOV.U32 R37, RZ, RZ, RZ ;  /* 0x000000ffff257224 */ /* 0x000fe400078e00ff */
[----:B------:R-:W-:-:S07]  /*32df0*/  IMAD.X R91, RZ, RZ, R47, P0 ;  /* 0x000000ffff5b7224 */ /* 0x000fce00000e062f */
.L_x_789:
[C---:B------:R-:W-:Y:S01]  /*32e00*/  R2UR UR4, R50.reuse ;  /* 0x00000000320472ca */ /* 0x040fe200000e0000 */
[----:B-1----:R-:W-:Y:S01]  /*32e10*/  IMAD.WIDE R74, R37, 0x8, R44 ;  /* 0x00000008254a7825 */ /* 0x002fe200078e022c */
        /* <DEDUP_REMOVED lines=33> */
.L_x_780:
[----:B------:R-:W-:Y:S05]  /*33030*/  BSYNC.RECONVERGENT B0 ;  /* 0x0000000000007941 */ /* 0x000fea0003800200 */
.L_x_779:
        /* <DEDUP_REMOVED lines=24> */
.L_x_782:
[----:B------:R-:W-:Y:S05]  /*331c0*/  BSYNC.RECONVERGENT B0 ;  /* 0x0000000000007941 */ /* 0x000fea0003800200 */
.L_x_781:
        /* <DEDUP_REMOVED lines=11> */
[----:B------:R-:W3:Y:S01]  /*33280*/  LDG.E.S8 R67, desc[UR6][R90.64] ;  /* 0x000000065a437981 */ /* 0x000ee2000c1e1300 */
[----:B--2---:R-:W-:-:S05]  /*33290*/  IMAD.IADD R0, R22, 0x1, R37 ;  /* 0x0000000116007824 */ /* 0x004fca00078e0225 */
[----:B------:R-:W-:-:S04]  /*332a0*/  IADD3 R72, P0, PT, R0, R12, RZ ;  /* 0x0000000c00487210 */ /* 0x000fc80007f1e0ff */
[----:B------:R-:W-:-:S05]  /*332b0*/  LEA.HI.X.SX32 R73, R0, R13, 0x1, P0 ;  /* 0x0000000d00497211 */ /* 0x000fca00000f0eff */
[----:B------:R-:W3:Y:S01]  /*332c0*/  LDG.E.S8 R72, desc[UR4][R72.64] ;  /* 0x0000000448487981 */ /* 0x000ee2000c1e1300 */
[----:B------:R-:W-:-:S04]  /*332d0*/  IMAD.WIDE R68, R37, 0x8, R44 ;  /* 0x0000000825447825 */ /* 0x000fc800078e022c */
[----:B------:R-:W-:Y:S02]  /*332e0*/  IMAD R71, R32, R37, R41 ;  /* 0x0000002520477224 */ /* 0x000fe400078e0229 */
[----:B------:R-:W2:Y:S02]  /*332f0*/  LDG.E.64 R68, desc[UR4][R68.64+0x27e0] ;  /* 0x0027e00444447981 */ /* 0x000ea4000c1e1b00 */
[----:B------:R-:W-:-:S05]  /*33300*/  IMAD.WIDE R70, R71, 0x8, R14 ;  /* 0x0000000847467825 */ /* 0x000fca00078e020e */
[----:B------:R-:W4:Y:S01]  /*33310*/  LDG.E.64 R94, desc[UR6][R70.64] ;  /* 0x00000006465e7981 */ /* 0x000f22000c1e1b00 */
[----:B---3--:R-:W-:-:S05]  /*33320*/  IMAD R67, R72, 0x5, R67 ;  /* 0x0000000548437824 */ /* 0x008fca00078e0243 */
[----:B------:R-:W-:-:S04]  /*33330*/  LEA R40, R67, 0x10000, 0x3 ;  /* 0x0001000043287811 */ /* 0x000fc800078e18ff */
[----:B------:R-:W2:Y:S02]  /*33340*/  LDC.64 R66, c[0x3][R40+-0x4970] ;  /* 0x00eda40028427b82 */ /* 0x000ea40000000a00 */
[----:B--2---:R-:W-:-:S08]  /*33350*/  DADD R66, R68, R66 ;  /* 0x0000000044427229 */ /* 0x004fd00000000042 */
[----:B----4-:R-:W-:-:S07]  /*33360*/  DADD R94, R66, R94 ;  /* 0x00000000425e7229 */ /* 0x010fce000000005e */
[----:B------:R-:W-:Y:S04]  /*33370*/  STG.E.64 desc[UR4][R44.64+0x2970], R94 ;  /* 0x0029705e2c007986 */ /* 0x000fe8000c101b04 */
[----:B------:R-:W2:Y:S04]  /*33380*/  LDG.E R37, desc[UR6][R48.64+0x1a0] ;  /* 0x0001a00630257981 */ /* 0x000ea8000c1e1900 */
        /* <DEDUP_REMOVED lines=9> */
[----:B------:R1:W4:Y:S01]  /*33420*/  LDG.E.64 R92, desc[UR6][R70.64] ;  /* 0x00000006465c7981 */ /* 0x000322000c1e1b00 */
[----:B------:R-:W-:Y:S01]  /*33430*/  DSETP.GT.AND P0, PT, R94, RZ, PT ;  /* 0x000000ff5e00722a */ /* 0x000fe20003f04000 */
[----:B------:R-:W-:Y:S01]  /*33440*/  UMOV UR4, 0xff800000 ;  /* 0xff80000000047882 */ /* 0x000fe20000000000 */
[----:B------:R-:W-:-:S04]  /*33450*/  UMOV UR5, 0x41cdcd64 ;  /* 0x41cdcd6400057882 */ /* 0x000fc80000000000 */
[----:B------:R-:W-:Y:S01]  /*33460*/  DSETP.LEU.AND P0, PT, |R94|, UR4, !P0 ;  /* 0x000000045e007e2a */ /* 0x000fe2000c70b200 */
[----:B------:R-:W-:Y:S02]  /*33470*/  R2UR UR4, R50 ;  /* 0x00000000320472ca */ /* 0x000fe400000e0000 */
[----:B------:R-:W-:Y:S01]  /*33480*/  R2UR UR5, R51 ;  /* 0x00000000330572ca */ /* 0x000fe200000e0000 */
[----:B-1----:R-:W-:Y:S01]  /*33490*/  IMAD.MOV.U32 R70, RZ, RZ, 0x1 ;  /* 0x00000001ff467424 */ /* 0x002fe200078e00ff */
[----:B------:R-:W-:Y:S01]  /*334a0*/  BSSY.RECONVERGENT B2, `(.L_x_785) ;  /* 0x0000029000027945 */ /* 0x000fe20003800200 */
[----:B---3--:R-:W-:-:S05]  /*334b0*/  IMAD R67, R72, 0x5, R67 ;  /* 0x0000000548437824 */ /* 0x008fca00078e0243 */
[----:B------:R-:W-:-:S04]  /*334c0*/  LEA R0, R67, 0x10000, 0x3 ;  /* 0x0001000043007811 */ /* 0x000fc800078e18ff */
[----:B------:R-:W2:Y:S02]  /*334d0*/  LDC.64 R66, c[0x3][R0+-0x4a38] ;  /* 0x00ed720000427b82 */ /* 0x000ea40000000a00 */
[----:B--2---:R-:W-:-:S08]  /*334e0*/  DADD R66, R68, R66 ;  /* 0x0000000044427229 */ /* 0x004fd00000000042 */
[----:B----4-:R-:W-:-:S08]  /*334f0*/  DADD R92, R66, R92 ;  /* 0x00000000425c7229 */ /* 0x010fd0000000005c */
[----:B------:R-:W-:Y:S01]  /*33500*/  DSETP.LEU.AND P0, PT, R92, RZ, P0 ;  /* 0x000000ff5c00722a */ /* 0x000fe2000070b000 */
[----:B------:R1:W-:-:S13]  /*33510*/  STG.E.64 desc[UR4][R44.64+0x2978], R92 ;  /* 0x0029785c2c007986 */ /* 0x0003da000c101b04 */
[----:B-1----:R-:W-:Y:S02]  /*33520*/  @!P0 IMAD.MOV.U32 R92, RZ, RZ, 0x0 ;  /* 0x00000000ff5c8424 */ /* 0x002fe400078e00ff */
[----:B------:R-:W-:-:S06]  /*33530*/  @!P0 IMAD.MOV.U32 R93, RZ, RZ, -0x40100000 ;  /* 0xbff00000ff5d8424 */ /* 0x000fcc00078e00ff */
[----:B------:R-:W-:-:S08]  /*33540*/  DADD R68, R82, R92 ;  /* 0x0000000052447229 */ /* 0x000fd0000000005c */
[----:B------:R-:W-:-:S06]  /*33550*/  DADD R68, R80, R68 ;  /* 0x0000000050447229 */ /* 0x000fcc0000000044 */
[----:B------:R-:W1:Y:S02]  /*33560*/  MUFU.RCP64H R71, R69 ;  /* 0x0000004500477308 */ /* 0x000e640000001800 */
        /* <DEDUP_REMOVED lines=28> */
.L_x_786:
[----:B------:R-:W-:Y:S05]  /*33730*/  BSYNC.RECONVERGENT B2 ;  /* 0x0000000000027941 */ /* 0x000fea0003800200 */
.L_x_785:
[----:B------:R-:W-:Y:S05]  /*33740*/  BRA `(.L_x_787) ;  /* 0x00000004002c7947 */ /* 0x000fea0003800000 */
.L_x_784:
        /* <DEDUP_REMOVED lines=10> */
[----:B------:R-:W-:-:S04]  /*337f0*/  IMAD R71, R32, R37, R41 ;  /* 0x0000002520477224 */ /* 0x000fc800078e0229 */
[----:B------:R-:W-:-:S05]  /*33800*/  IMAD.WIDE R70, R71, 0x8, R14 ;  /* 0x0000000847467825 */ /* 0x000fca00078e020e */
[----:B------:R-:W2:Y:S01]  /*33810*/  LDG.E.64 R94, desc[UR4][R70.64] ;  /* 0x00000004465e7981 */ /* 0x000ea2000c1e1b00 */
[----:B---3--:R-:W-:-:S05]  /*33820*/  IMAD R67, R68, 0x5, R67 ;  /* 0x0000000544437824 */ /* 0x008fca00078e0243 */
[----:B------:R-:W-:-:S04]  /*33830*/  LEA R40, R67, 0x10000, 0x3 ;  /* 0x0001000043287811 */ /* 0x000fc800078e18ff */
[----:B------:R-:W2:Y:S02]  /*33840*/  LDC.64 R66, c[0x3][R40+-0x4970] ;  /* 0x00eda40028427b82 */ /* 0x000ea40000000a00 */
[----:B--2---:R-:W-:-:S07]  /*33850*/  DADD R94, R66, R94 ;  /* 0x00000000425e7229 */ /* 0x004fce000000005e */
[----:B------:R-:W-:Y:S04]  /*33860*/  STG.E.64 desc[UR4][R44.64+0x2970], R94 ;  /* 0x0029705e2c007986 */ /* 0x000fe8000c101b04 */
[----:B------:R-:W2:Y:S04]  /*33870*/  LDG.E R37, desc[UR6][R48.64+0x1a0] ;  /* 0x0001a00630257981 */ /* 0x000ea8000c1e1900 */
[----:B------:R-:W3:Y:S01]  /*33880*/  LDG.E.S8 R67, desc[UR6][R90.64] ;  /* 0x000000065a437981 */ /* 0x000ee2000c1e1300 */
[----:B--2---:R-:W-:-:S05]  /*33890*/  IMAD.IADD R0, R22, 0x1, R37 ;  /* 0x0000000116007824 */ /* 0x004fca00078e0225 */
[----:B------:R-:W-:-:S04]  /*338a0*/  IADD3 R68, P0, PT, R0, R12, RZ ;  /* 0x0000000c00447210 */ /* 0x000fc80007f1e0ff */
[----:B------:R-:W-:-:S05]  /*338b0*/  LEA.HI.X.SX32 R69, R0, R13, 0x1, P0 ;  /* 0x0000000d00457211 */ /* 0x000fca00000f0eff */
[----:B------:R-:W3:Y:S01]  /*338c0*/  LDG.E.S8 R68, desc[UR4][R68.64] ;  /* 0x0000000444447981 */ /* 0x000ee2000c1e1300 */
[----:B------:R-:W-:-:S04]  /*338d0*/  IMAD R71, R32, R37, R43 ;  /* 0x0000002520477224 */ /* 0x000fc800078e022b */
[----:B------:R-:W-:-:S05]  /*338e0*/  IMAD.WIDE R70, R71, 0x8, R14 ;  /* 0x0000000847467825 */ /* 0x000fca00078e020e */
[----:B------:R1:W2:Y:S01]  /*338f0*/  LDG.E.64 R92, desc[UR4][R70.64] ;  /* 0x00000004465c7981 */ /* 0x0002a2000c1e1b00 */
        /* <DEDUP_REMOVED lines=47> */
.L_x_788:
[----:B------:R-:W-:Y:S05]  /*33bf0*/  BSYNC.RECONVERGENT B2 ;  /* 0x0000000000027941 */ /* 0x000fea0003800200 */
.L_x_787:
[----:B------:R-:W-:Y:S05]  /*33c00*/  BSYNC.RECONVERGENT B0 ;  /* 0x0000000000007941 */ /* 0x000fea0003800200 */
.L_x_783:
        /* <DEDUP_REMOVED lines=22> */
.L_x_778:
[----:B------:R-:W-:Y:S05]  /*33d70*/  BSYNC.RECONVERGENT B1 ;  /* 0x0000000000017941 */ /* 0x000fea0003800200 */
.L_x_777:
[----:B------:R-:W-:Y:S02]  /*33d80*/  R2UR UR4, R50 ;  /* 0x00000000320472ca */ /* 0x000fe400000e0000 */
[----:B------:R-:W-:-:S13]  /*33d90*/  R2UR UR5, R51 ;  /* 0x00000000330572ca */ /* 0x000fda00000e0000 */
[----:B0-----:R-:W2:Y:S01]  /*33da0*/  LDG.E.64 R68, desc[UR4][R44.64+0x2988] ;  /* 0x002988042c447981 */ /* 0x001ea2000c1e1b00 */
[----:B------:R-:W-:Y:S02]  /*33db0*/  R2UR UR6, R50 ;  /* 0x00000000320672ca */ /* 0x000fe400000e0000 */
[----:B------:R-:W-:Y:S01]  /*33dc0*/  R2UR UR7, R51 ;  /* 0x00000000330772ca */ /* 0x000fe200000e0000 */
[----:B--2---:R0:W-:-:S12]  /*33dd0*/  STG.E.64 desc[UR4][R44.64+0x2990], R68 ;  /* 0x002990442c007986 */ /* 0x0041d8000c101b04 */
        /* <DEDUP_REMOVED lines=21> */
[----:B-1----:R-:W-:Y:S02]  /*33f30*/  IMAD.MOV.U32 R37, RZ, RZ, RZ ;  /* 0x000000ffff257224 */ /* 0x002fe400078e00ff */
[----:B------:R-:W-:Y:S02]  /*33f40*/  IMAD.X R91, RZ, RZ, R47, P0 ;  /* 0x000000ffff5b7224 */ /* 0x000fe400000e062f */
[----:B------:R-:W-:-:S07]  /*33f50*/  VIADD R43, R41, 0x271 ;  /* 0x00000271292b7836 */ /* 0x000fce0000000000 */
.L_x_802:
        /* <DEDUP_REMOVED lines=35> */
.L_x_793:
[----:B------:R-:W-:Y:S05]  /*34190*/  BSYNC.RECONVERGENT B0 ;  /* 0x0000000000007941 */ /* 0x000fea0003800200 */
.L_x_792:
        /* <DEDUP_REMOVED lines=24> */
.L_x_795:
[----:B------:R-:W-:Y:S05]  /*34320*/  BSYNC.RECONVERGENT B0 ;  /* 0x0000000000007941 */ /* 0x000fea0003800200 */
.L_x_794:
        /* <DEDUP_REMOVED lines=86> */
.L_x_799:
[----:B------:R-:W-:Y:S05]  /*34890*/  BSYNC.RECONVERGENT B2 ;  /* 0x0000000000027941 */ /* 0x000fea0003800200 */
.L_x_798:
[----:B------:R-:W-:Y:S05]  /*348a0*/  BRA `(.L_x_800) ;  /* 0x00000004002c7947 */ /* 0x000fea0003800000 */
.L_x_797:
        /* <DEDUP_REMOVED lines=74> */
.L_x_801:
[----:B------:R-:W-:Y:S05]  /*34d50*/  BSYNC.RECONVERGENT B2 ;  /* 0x0000000000027941 */ /* 0x000fea0003800200 */
.L_x_800:
[----:B------:R-:W-:Y:S05]  /*34d60*/  BSYNC.RECONVERGENT B0 ;  /* 0x0000000000007941 */ /* 0x000fea0003800200 */
.L_x_796:
        /* <DEDUP_REMOVED lines=22> */
.L_x_791:
[----:B------:R-:W-:Y:S05]  /*34ed0*/  BSYNC.RECONVERGENT B1 ;  /* 0x0000000000017941 */ /* 0x000fea0003800200 */
.L_x_790:
[----:B------:R-:W-:Y:S02]  /*34ee0*/  R2UR UR4, R50 ;  /* 0x00000000320472ca */ /* 0x000fe400000e0000 */
[----:B------:R-:W-:-:S13]  /*34ef0*/  R2UR UR5, R51 ;  /* 0x00000000330572ca */ /* 0x000fda00000e0000 */
[----:B------:R-:W2:Y:S01]  /*34f00*/  LDG.E.64 R66, desc[UR4][R44.64+0x2980] ;  /* 0x002980042c427981 */ /* 0x000ea2000c1e1b00 */
[----:B------:R-:W-:Y:S02]  /*34f10*/  R2UR UR6, R50 ;  /* 0x00000000320672ca */ /* 0x000fe400000e0000 */
[----:B------:R-:W-:-:S13]  /*34f20*/  R2UR UR7, R51 ;  /* 0x00000000330772ca */ /* 0x000fda00000e0000 */
[----:B------:R-:W3:Y:S04]  /*34f30*/  LDG.E.64 R68, desc[UR6][R44.64+0x2988] ;  /* 0x002988062c447981 */ /* 0x000ee8000c1e1b00 */
[----:B--2---:R2:W-:Y:S04]  /*34f40*/  STG.E.64 desc[UR4][R44.64+0x2990], R66 ;  /* 0x002990422c007986 */ /* 0x0045e8000c101b04 */
[----:B01----:R-:W4:Y:S02]  /*34f50*/  LDG.E R37, desc[UR6][R48.64+0x1b0] ;  /* 0x0001b00630257981 */ /* 0x003f24000c1e1900 */
[----:B----4-:R-:W-:-:S05]  /*34f60*/  IMAD.WIDE R74, R37, 0x8, R44 ;  /* 0x00000008254a7825 */ /* 0x010fca00078e022c */
[----:B------:R-:W3:Y:S01]  /*34f70*/  LDG.E.64 R70, desc[UR4][R74.64+0x2710] ;  /* 0x002710044a467981 */ /* 0x000ee2000c1e1b00 */
[----:B------:R-:W-:Y:S02]  /*34f80*/  IMAD.MOV.U32 R42, RZ, RZ, -0x771c970f ;  /* 0x88e368f1ff2a7424 */ /* 0x000fe400078e00ff */
[----:B------:R-:W-:Y:S01]  /*34f90*/  IMAD.MOV.U32 R43, RZ, RZ, 0x3ee4f8b5 ;  /* 0x3ee4f8b5ff2b7424 */ /* 0x000fe200078e00ff */
[----:B------:R-:W-:Y:S04]  /*34fa0*/  BSSY.RECONVERGENT B2, `(.L_x_803) ;  /* 0x0000cd3000027945 */ /* 0x000fe80003800200 */
[----:B------:R-:W-:Y:S01]  /*34fb0*/  BSSY.RELIABLE B1, `(.L_x_804) ;  /* 0x0000136000017945 */ /* 0x000fe20003800100 */
[C-C-:B---3--:R-:W-:Y:S01]  /*34fc0*/  DSETP.MAX.AND P1, P2, |R70|.reuse, |R68|.reuse, PT ;  /* 0x400000444600722a */ /* 0x148fe20003a2f200 */
[----:B------:R-:W-:Y:S01]  /*34fd0*/  IMAD.MOV.U32 R0, RZ, RZ, R71 ;  /* 0x000000ffff007224 */ /* 0x000fe200078e0047 */
[----:B------:R-:W-:Y:S01]  /*34fe0*/  DADD R40, R70, -R68 ;  /* 0x0000000046287229 */ /* 0x000fe20000000844 */
[----:B------:R-:W-:-:S05]  /*34ff0*/  IMAD.MOV.U32 R71, RZ, RZ, R69 ;  /* 0x000000ffff477224 */ /* 0x000fca00078e0045 */
[----:B------:R-:W-:Y:S02]  /*35000*/  FSEL R73, |R0|, |R71|, P1 ;  /* 0x4000004700497208 */ /* 0x000fe40000800200 */
[----:B------:R-:W-:-:S04]  /*35010*/  DSETP.GEU.AND P0, PT, |R40|, R42, PT ;  /* 0x0000002a2800722a */ /* 0x000fc80003f0e200 */
[----:B------:R-:W-:Y:S01]  /*35020*/  @P2 LOP3.LUT R73, R71, 0x80000, RZ, 0xfc, !PT ;  /* 0x0008000047492812 */ /* 0x000fe200078efcff */
[----:B------:R-:W-:Y:S01]  /*35030*/  IMAD.MOV.U32 R40, RZ, RZ, -0x800000 ;  /* 0xff800000ff287424 */ /* 0x000fe200078e00ff */
[----:B------:R-:W-:Y:S01]  /*35040*/  SEL R68, R70, R68, P1 ;  /* 0x0000004446447207 */ /* 0x000fe20000800000 */
[----:B------:R-:W-:Y:S02]  /*35050*/  IMAD.MOV.U32 R41, RZ, RZ, 0x41cdcd64 ;  /* 0x41cdcd64ff297424 */ /* 0x000fe400078e00ff */
[----:B------:R-:W-:-:S06]  /*35060*/  IMAD.MOV.U32 R69, RZ, RZ, R73 ;  /* 0x000000ffff457224 */ /* 0x000fcc00078e0049 */
[----:B------:R-:W-:-:S14]  /*35070*/  DSETP.GT.OR P0, PT, R68, R40, P0 ;  /* 0x000000284400722a */ /* 0x000fdc0000704400 */
[----:B--2---:R-:W-:Y:S05]  /*35080*/  @P0 BRA `(.L_x_805) ;  /* 0x0000001000a00947 */ /* 0x004fea0003800000 */
[----:B------:R-:W-:Y:S02]  /*35090*/  R2UR UR4, R50 ;  /* 0x00000000320472ca */ /* 0x000fe400000e0000 */
[----:B------:R-:W-:-:S13]  /*350a0*/  R2UR UR5, R51 ;  /* 0x00000000330572ca */ /* 0x000fda00000e0000 */
[----:B------:R-:W2:Y:S01]  /*350b0*/  LDG.E.64 R70, desc[UR4][R74.64+0x27e0] ;  /* 0x0027e0044a467981 */ /* 0x000ea2000c1e1b00 */
[----:B------:R-:W-:Y:S01]  /*350c0*/  IMAD.MOV.U32 R0, RZ, RZ, R67 ;  /* 0x000000ffff007224 */ /* 0x000fe200078e0043 */
[C-C-:B--2---:R-:W-:Y:S02]  /*350d0*/  DSETP.MAX.AND P1, P2, |R66|.reuse, |R70|.reuse, PT ;  /* 0x400000464200722a */ /* 0x144fe40003a2f200 */
[----:B------:R-:W-:Y:S01]  /*350e0*/  DADD R68, -R66, R70 ;  /* 0x0000000042447229 */ /* 0x000fe20000000146 */
[----:B------:R-:W-:-:S05]  /*350f0*/  IMAD.MOV.U32 R67, RZ, RZ, R71 ;  /* 0x000000ffff437224 */ /* 0x000fca00078e0047 */
[----:B------:R-:W-:Y:S02]  /*35100*/  FSEL R73, |R0|, |R67|, P1 ;  /* 0x4000004300497208 */ /* 0x000fe40000800200 */
[----:B------:R-:W-:Y:S01]  /*35110*/  DSETP.GEU.AND P0, PT, |R68|, R42, PT ;  /* 0x0000002a4400722a */ /* 0x000fe20003f0e200 */
[----:B------:R-:W-:-:S03]  /*35120*/  SEL R42, R66, R70, P1 ;  /* 0x00000046422a7207 */ /* 0x000fc60000800000 */
[----:B------:R-:W-:-:S05]  /*35130*/  @P2 LOP3.LUT R73, R67, 0x80000, RZ, 0xfc, !PT ;  /* 0x0008000043492812 */ /* 0x000fca00078efcff */
[----:B------:R-:W-:-:S06]  /*35140*/  IMAD.MOV.U32 R43, RZ, RZ, R73 ;  /* 0x000000ffff2b7224 */ /* 0x000fcc00078e0049 */
[----:B------:R-:W-:-:S14]  /*35150*/  DSETP.GT.OR P0, PT, R42, R40, P0 ;  /* 0x000000282a00722a */ /* 0x000fdc0000704400 */
[----:B------:R-:W-:Y:S05]  /*35160*/  @!P0 BREAK.RELIABLE B1 ;  /* 0x0000000000018942 */ /* 0x000fea0003800100 */
[----:B------:R-:W-:Y:S05]  /*35170*/  @P0 BRA `(.L_x_805) ;  /* 0x0000001000640947 */ /* 0x000fea0003800000 */
[----:B------:R-:W-:Y:S02]  /*35180*/  R2UR UR4, R50 ;  /* 0x00000000320472ca */ /* 0x000fe400000e0000 */
[----:B------:R-:W-:Y:S02]  /*35190*/  R2UR UR5, R51 ;  /* 0x00000000330572ca */ /* 0x000fe400000e0000 */
[----:B------:R-:W-:-:S11]  /*351a0*/  ISETP.GE.AND P0, PT, R37, 0x5, PT ;  /* 0x000000052500780c */ /* 0x000fd60003f06270 */
[----:B------:R0:W-:Y:S02]  /*351b0*/  STG.E desc[UR4][R48.64+0x1c8], RZ ;  /* 0x0001c8ff30007986 */ /* 0x0001e4000c101904 */
[----:B------:R-:W-:Y:S05]  /*351c0*/  @!P0 BRA `(.L_x_806) ;  /* 0x000000c800c08947 */ /* 0x000fea0003800000 */
[C---:B------:R-:W-:Y:S01]  /*351d0*/  IADD3 R76, P0, PT, R37.reuse, R46, RZ ;  /* 0x0000002e254c7210 */ /* 0x040fe20007f1e0ff */
[----:B------:R-:W-:Y:S02]  /*351e0*/  IMAD.IADD R85, R26, 0x1, R37 ;  /* 0x000000011a557824 */ /* 0x000fe400078e0225 */
[----:B------:R-:W-:Y:S02]  /*351f0*/  VIADD R0, R37, 0xfffffffb ;  /* 0xfffffffb25007836 */ /* 0x000fe40000000000 */
[----:B------:R-:W-:Y:S02]  /*35200*/  IMAD.MOV.U32 R87, RZ, RZ, RZ ;  /* 0x000000ffff577224 */ /* 0x000fe400078e00ff */
[----:B------:R-:W-:-:S07]  /*35210*/  IMAD.X R77, RZ, RZ, R47, P0 ;  /* 0x000000ffff4d7224 */ /* 0x000fce00000e062f */
.L_x_813:
[----:B-1----:R-:W-:Y:S01]  /*35220*/  IMAD.IADD R41, R22, 0x1, R87 ;  /* 0x0000000116297824 */ /* 0x002fe200078e0257 */
[C---:B------:R-:W-:Y:S02]  /*35230*/  R2UR UR6, R50.reuse ;  /* 0x00000000320672ca */ /* 0x040fe400000e0000 */
[C---:B------:R-:W-:Y:S02]  /*35240*/  R2UR UR7, R51.reuse ;  /* 0x00000000330772ca */ /* 0x040fe400000e0000 */
[----:B------:R-:W-:Y:S02]  /*35250*/  R2UR UR4, R50 ;  /* 0x00000000320472ca */ /* 0x000fe400000e0000 */
[----:B------:R-:W-:Y:S02]  /*35260*/  R2UR UR5, R51 ;  /* 0x00000000330572ca */ /* 0x000fe400000e0000 */
[----:B------:R-:W-:-:S04]  /*35270*/  IADD3 R40, P0, PT, R41, R12, RZ ;  /* 0x0000000c29287210 */ /* 0x000fc80007f1e0ff */
[----:B------:R-:W-:-:S03]  /*35280*/  LEA.HI.X.SX32 R41, R41, R13, 0x1, P0 ;  /* 0x0000000d29297211 */ /* 0x000fc600000f0eff */
[----:B------:R-:W2:Y:S04]  /*35290*/  LDG.E.S8 R43, desc[UR6][R76.64] ;  /* 0x000000064c2b7981 */ /* 0x000ea8000c1e1300 */
[----:B------:R1:W2:Y:S01]  /*352a0*/  LDG.E.S8 R40, desc[UR4][R40.64] ;  /* 0x0000000428287981 */ /* 0x0002a2000c1e1300 */
[----:B------:R-:W-:-:S03]  /*352b0*/  IMAD R69, R32, R87, R85 ;  /* 0x0000005720457224 */ /* 0x000fc600078e0255 */
[----:B------:R-:W3:Y:S01]  /*352c0*/  LDG.E.64 R72, desc[UR4][R74.64+0x2710] ;  /* 0x002710044a487981 */ /* 0x000ee2000c1e1b00 */
[----:B------:R-:W-:-:S05]  /*352d0*/  IMAD.WIDE R68, R69, 0x8, R14 ;  /* 0x0000000845447825 */ /* 0x000fca00078e020e */
[----:B------:R-:W4:Y:S01]  /*352e0*/  LDG.E.64 R66, desc[UR6][R68.64] ;  /* 0x0000000644427981 */ /* 0x000f22000c1e1b00 */
[----:B-1----:R-:W-:Y:S01]  /*352f0*/  IMAD.MOV.U32 R41, RZ, RZ, 0x3ee4f8b5 ;  /* 0x3ee4f8b5ff297424 */ /* 0x002fe200078e00ff */
[----:B------:R-:W-:Y:S01]  /*35300*/  BSSY.RELIABLE B0, `(.L_x_807) ;  /* 0x000002b000007945 */ /* 0x000fe20003800100 */
[----:B--2---:R-:W-:-:S04]  /*35310*/  IMAD R43, R40, 0x5, R43 ;  /* 0x00000005282b7824 */ /* 0x004fc800078e022b */
[----:B------:R-:W-:-:S04]  /*35320*/  IMAD.SHL.U32 R84, R43, 0x8, RZ ;  /* 0x000000082b547824 */ /* 0x000fc800078e00ff */
[----:B------:R-:W-:-:S06]  /*35330*/  VIADD R70, R84, 0x10000 ;  /* 0x0001000054467836 */ /* 0x000fcc0000000000 */
[----:B------:R-:W4:Y:S01]  /*35340*/  LDC.64 R70, c[0x3][R70+-0x4a38] ;  /* 0x00ed720046467b82 */ /* 0x000f220000000a00 */
[----:B------:R-:W-:Y:S01]  /*35350*/  IMAD.MOV.U32 R40, RZ, RZ, -0x771c970f ;  /* 0x88e368f1ff287424 */ /* 0x000fe200078e00ff */
[----:B----4-:R-:W-:-:S08]  /*35360*/  DADD R78, R70, R66 ;  /* 0x00000000464e7229 */ /* 0x010fd00000000042 */
[C-C-:B---3--:R-:W-:Y:S02]  /*35370*/  DSETP.MAX.AND P1, P2, |R72|.reuse, |R78|.reuse, PT ;  /* 0x4000004e4800722a */ /* 0x148fe40003a2f200 */
[----:B------:R-:W-:Y:S01]  /*35380*/  DADD R42, R72, -R78 ;  /* 0x00000000482a7229 */ /* 0x000fe2000000084e */
[----:B------:R-:W-:Y:S02]  /*35390*/  IMAD.MOV.U32 R81, RZ, RZ, R78 ;  /* 0x000000ffff517224 */ /* 0x000fe400078e004e */
[----:B------:R-:W-:-:S05]  /*353a0*/  IMAD.MOV.U32 R78, RZ, RZ, R73 ;  /* 0x000000ffff4e7224 */ /* 0x000fca00078e0049 */
[----:B------:R-:W-:Y:S01]  /*353b0*/  DSETP.GEU.AND P0, PT, |R42|, R40, PT ;  /* 0x000000282a00722a */ /* 0x000fe20003f0e200 */
[----:B------:R-:W-:Y:S01]  /*353c0*/  FSEL R83, |R78|, |R79|, P1 ;  /* 0x4000004f4e537208 */ /* 0x000fe20000800200 */
[----:B------:R-:W-:Y:S02]  /*353d0*/  IMAD.MOV.U32 R42, RZ, RZ, R72 ;  /* 0x000000ffff2a7224 */ /* 0x000fe400078e0048 */
[----:B------:R-:W-:Y:S01]  /*353e0*/  @P2 LOP3.LUT R83, R79, 0x80000, RZ, 0xfc, !PT ;  /* 0x000800004f532812 */ /* 0x000fe200078efcff */
[----:B------:R-:W-:Y:S02]  /*353f0*/  IMAD.MOV.U32 R43, RZ, RZ, 0x41cdcd64 ;  /* 0x41cdcd64ff2b7424 */ /* 0x000fe400078e00ff */
[----:B------:R-:W-:Y:S01]  /*35400*/  SEL R78, R42, R81, P1 ;  /* 0x000000512a4e7207 */ /* 0x000fe20000800000 */
[----:B------:R-:W-:Y:S02]  /*35410*/  IMAD.MOV.U32 R42, RZ, RZ, -0x800000 ;  /* 0xff800000ff2a7424 */ /* 0x000fe400078e00ff */
[----:B------:R-:W-:-:S06]  /*35420*/  IMAD.MOV.U32 R79, RZ, RZ, R83 ;  /* 0x000000ffff4f7224 */ /* 0x000fcc00078e0053 */
[----:B------:R-:W-:Y:S01]  /*35430*/  DSETP.GT.OR P0, PT, R78, R42, P0 ;  /* 0x0000002a4e00722a */ /* 0x000fe20000704400 */
[----:B------:R-:W-:-:S13]  /*35440*/  VIADD R84, R84, 0x10000 ;  /* 0x0001000054547836 */ /* 0x000fda0000000000 */
[----:B------:R-:W-:Y:S05]  /*35450*/  @P0 BRA `(.L_x_808) ;  /* 0x0000000000540947 */ /* 0x000fea0003800000 */
[C---:B------:R-:W-:Y:S02]  /*35460*/  R2UR UR6, R50.reuse ;  /* 0x00000000320672ca */ /* 0x040fe400000e0000 */
[C---:B------:R-:W-:Y:S02]  /*35470*/  R2UR UR7, R51.reuse ;  /* 0x00000000330772ca */ /* 0x040fe400000e0000 */
[----:B------:R-:W-:Y:S02]  /*35480*/  R2UR UR4, R50 ;  /* 0x00000000320472ca */ /* 0x000fe400000e0000 */
[----:B------:R-:W-:-:S09]  /*35490*/  R2UR UR5, R51 ;  /* 0x00000000330572ca */ /* 0x000fd200000e0000 */
[----:B------:R-:W2:Y:S04]  /*354a0*/  LDG.E.64 R80, desc[UR6][R68.64+-0x1388] ;  /* 0xffec780644507981 */ /* 0x000ea8000c1e1b00 */
[----:B------:R-:W3:Y:S01]  /*354b0*/  LDG.E.64 R82, desc[UR4][R74.64+0x27e0] ;  /* 0x0027e0044a527981 */ /* 0x000ee2000c1e1b00 */
[----:B------:R-:W2:Y:S02]  /*354c0*/  LDC.64 R78, c[0x3][R84+-0x4970] ;  /* 0x00eda400544e7b82 */ /* 0x000ea40000000a00 */
[----:B--2---:R-:W-:-:S08]  /*354d0*/  DADD R80, R78, R80 ;  /* 0x000000004e507229 */ /* 0x004fd00000000050 */
[C-C-:B---3--:R-:W-:Y:S02]  /*354e0*/  DSETP.MAX.AND P1, P2, |R82|.reuse, |R80|.reuse, PT ;  /* 0x400000505200722a */ /* 0x148fe40003a2f200 */
[----:B------:R-:W-:Y:S01]  /*354f0*/  DADD R78, R82, -R80 ;  /* 0x00000000524e7229 */ /* 0x000fe20000000850 */
[----:B------:R-:W-:Y:S02]  /*35500*/  IMAD.MOV.U32 R89, RZ, RZ, R80 ;  /* 0x000000ffff597224 */ /* 0x000fe400078e0050 */
[----:B------:R-:W-:Y:S02]  /*35510*/  IMAD.MOV.U32 R91, RZ, RZ, R81 ;  /* 0x000000ffff5b7224 */ /* 0x000fe400078e0051 */
[----:B------:R-:W-:-:S03]  /*35520*/  IMAD.MOV.U32 R80, RZ, RZ, R83 ;  /* 0x000000ffff507224 */ /* 0x000fc600078e0053 */
[----:B------:R-:W-:Y:S02]  /*35530*/  DSETP.GEU.AND P0, PT, |R78|, R40, PT ;  /* 0x000000284e00722a */ /* 0x000fe40003f0e200 */
[----:B------:R-:W-:Y:S02]  /*35540*/  FSEL R81, |R80|, |R91|, P1 ;  /* 0x4000005b50517208 */ /* 0x000fe40000800200 */
[----:B------:R-:W-:Y:S02]  /*35550*/  @P2 LOP3.LUT R81, R91, 0x80000, RZ, 0xfc, !PT ;  /* 0x000800005b512812 */ /* 0x000fe400078efcff */
[----:B------:R-:W-:-:S03]  /*35560*/  SEL R78, R82, R89, P1 ;  /* 0x00000059524e7207 */ /* 0x000fc60000800000 */
[----:B------:R-:W-:-:S06]  /*35570*/  IMAD.MOV.U32 R79, RZ, RZ, R81 ;  /* 0x000000ffff4f7224 */ /* 0x000fcc00078e0051 */
[----:B------:R-:W-:-:S14]  /*35580*/  DSETP.GT.OR P0, PT, R78, R42, P0 ;  /* 0x0000002a4e00722a */ /* 0x000fdc0000704400 */
[----:B------:R-:W-:Y:S05]  /*35590*/  @!P0 BREAK.RELIABLE B0 ;  /* 0x0000000000008942 */ /* 0x000fea0003800100 */
[----:B------:R-:W-:Y:S05]  /*355a0*/  @!P0 BRA `(.L_x_809) ;  /* 0x0000000800788947 */ /* 0x000fea0003800000 */
.L_x_808:
[----:B------:R-:W-:Y:S05]  /*355b0*/  BSYNC.RELIABLE B0 ;  /* 0x0000000000007941 */ /* 0x000fea0003800100 */
.L_x_807:
[----:B------:R-:W-:Y:S01]  /*355c0*/  R2UR UR4, R50 ;  /* 0x00000000320472ca */ /* 0x000fe200000e0000 */
[----:B------:R-:W-:Y:S01]  /*355d0*/  IMAD.WIDE.U32 R78, R87, 0x8, R44 ;  /* 0x00000008574e7825 */ /* 0x000fe200078e002c */
[----:B------:R-:W-:-:S13]  /*355e0*/  R2UR UR5, R51 ;  /* 0x00000000330572ca */ /* 0x000fda00000e0000 */
[----:B------:R-:W2:Y:S01]  /*355f0*/  LDG.E.64 R80, desc[UR4][R78.64+0x2710] ;  /* 0x002710044e507981 */ /* 0x000ea2000c1e1b00 */
[----:B------:R-:W-:Y:S01]  /*35600*/  BSSY.RELIABLE B0, `(.L_x_810) ;  /* 0x0000025000007945 */ /* 0x000fe20003800100 */
[----:B--2---:R-:W-:Y:S01]  /*35610*/  DADD R70, R70, R80 ;  /* 0x0000000046467229 */ /* 0x004fe20000000050 */
[----:B------:R-:W-:-:S07]  /*35620*/  IMAD.MOV.U32 R80, RZ, RZ, R73 ;  /* 0x000000ffff507224 */ /* 0x000fce00078e0049 */
[----:B------:R-:W-:-:S08]  /*35630*/  DADD R70, R66, R70 ;  /* 0x0000000042467229 */ /* 0x000fd00000000046 */
[C-C-:B------:R-:W-:Y:S02]  /*35640*/  DSETP.MAX.AND P1, P2, |R72|.reuse, |R70|.reuse, PT ;  /* 0x400000464800722a */ /* 0x140fe40003a2f200 */
[----:B------:R-:W-:Y:S01]  /*35650*/  DADD R66, R72, -R70 ;  /* 0x0000000048427229 */ /* 0x000fe20000000846 */
[----:B------:R-:W-:-:S05]  /*35660*/  IMAD.MOV.U32 R73, RZ, RZ, R71 ;  /* 0x000000ffff497224 */ /* 0x000fca00078e0047 */
[----:B------:R-:W-:Y:S02]  /*35670*/  FSEL R81, |R80|, |R73|, P1 ;  /* 0x4000004950517208 */ /* 0x000fe40000800200 */
[----:B------:R-:W-:Y:S01]  /*35680*/  DSETP.GEU.AND P0, PT, |R66|, R40, PT ;  /* 0x000000284200722a */ /* 0x000fe20003f0e200 */
[----:B------:R-:W-:-:S03]  /*35690*/  SEL R66, R72, R70, P1 ;  /* 0x0000004648427207 */ /* 0x000fc60000800000 */
        /* <DEDUP_REMOVED lines=9> */
[----:B------:R-:W3:Y:S04]  /*35730*/  LDG.E.64 R68, desc[UR6][R68.64+-0x1388] ;  /* 0xffec780644447981 */ /* 0x000ee8000c1e1b00 */
[----:B------:R-:W4:Y:S01]  /*35740*/  LDG.E.64 R70, desc[UR4][R74.64+0x27e0] ;  /* 0x0027e0044a467981 */ /* 0x000f22000c1e1b00 */
[----:B------:R-:W2:Y:S02]  /*35750*/  LDC.64 R66, c[0x3][R84+-0x4970] ;  /* 0x00eda40054427b82 */ /* 0x000ea40000000a00 */
[----:B--2---:R-:W-:-:S08]  /*35760*/  DADD R66, R66, R78 ;  /* 0x0000000042427229 */ /* 0x004fd0000000004e */
[----:B---3--:R-:W-:-:S08]  /*35770*/  DADD R72, R68, R66 ;  /* 0x0000000044487229 */ /* 0x008fd00000000042 */
[C-C-:B----4-:R-:W-:Y:S02]  /*35780*/  DSETP.MAX.AND P1, P2, |R70|.reuse, |R72|.reuse, PT ;  /* 0x400000484600722a */ /* 0x150fe40003a2f200 */
        /* <DEDUP_REMOVED lines=12> */
.L_x_811:
[----:B------:R-:W-:Y:S05]  /*35850*/  BSYNC.RELIABLE B0 ;  /* 0x0000000000007941 */ /* 0x000fea0003800100 */
.L_x_810:
[----:B------:R-:W-:Y:S01]  /*35860*/  R2UR UR4, R50 ;  /* 0x00000000320472ca */ /* 0x000fe200000e0000 */
[----:B------:R-:W-:Y:S01]  /*35870*/  VIADD R41, R87, 0x1 ;  /* 0x0000000157297836 */ /* 0x000fe20000000000 */
[----:B------:R-:W-:Y:S02]  /*35880*/  R2UR UR5, R51 ;  /* 0x00000000330572ca */ /* 0x000fe400000e0000 */
[----:B------:R-:W-:Y:S01]  /*35890*/  ISETP.GE.AND P0, PT, R87, R0, PT ;  /* 0x000000005700720c */ /* 0x000fe20003f06270 */
[----:B------:R-:W-:-:S10]  /*358a0*/  IMAD.MOV.U32 R87, RZ, RZ, R41 ;  /* 0x000000ffff577224 */ /* 0x000fd400078e0029 */
[----:B------:R1:W-:Y:S02]  /*358b0*/  STG.E desc[UR4][R48.64+0x1c8], R41 ;  /* 0x0001c82930007986 */ /* 0x0003e4000c101904 */
[----:B------:R-:W-:Y:S05]  /*358c0*/  @!P0 BRA `(.L_x_813) ;  /* 0xfffffff800548947 */ /* 0x000fea000383ffff */
[----:B------:R-:W-:Y:S05]  /*358d0*/  BRA `(.L_x_806) ;  /* 0x000000c000fc7947 */ /* 0x000fea0003800000 */
.L_x_812:
[C---:B------:R-:W-:Y:S02]  /*358e0*/  R2UR UR4, R50.reuse ;  /* 0x00000000320472ca */ /* 0x040fe400000e0000 */
[C---:B------:R-:W-:Y:S02]  /*358f0*/  R2UR UR5, R51.reuse ;  /* 0x00000000330572ca */ /* 0x040fe400000e0000 */
[----:B------:R-:W-:Y:S02]  /*35900*/  R2UR UR6, R50 ;  /* 0x00000000320672ca */ /* 0x000fe400000e0000 */
[----:B------:R-:W-:-:S09]  /*35910*/  R2UR UR7, R51 ;  /* 0x00000000330772ca */ /* 0x000fd200000e0000 */
[----:B------:R-:W2:Y:S04]  /*35920*/  LDG.E R0, desc[UR4][R48.64+0x1b8] ;  /* 0x0001b80430007981 */ /* 0x000ea8000c1e1900 */
[----:B------:R-:W3:Y:S01]  /*35930*/  LDG.E R68, desc[UR6][R48.64+0x1bc] ;  /* 0x0001bc0630447981 */ /* 0x000ee2000c1e1900 */
[----:B------:R-:W-:Y:S01]  /*35940*/  BSSY.RECONVERGENT B3, `(.L_x_814) ;  /* 0x0000020000037945 */ /* 0x000fe20003800200 */
[----:B--2---:R-:W-:Y:S02]  /*35950*/  VIADD R41, R0, 0xffffffff ;  /* 0xffffffff00297836 */ /* 0x004fe40000000000 */
[----:B---3--:R-:W-:-:S03]  /*35960*/  IMAD R73, R68, 0x3, R33 ;  /* 0x0000000344497824 */ /* 0x008fc600078e0221 */
[----:B------:R-:W-:Y:S01]  /*35970*/  ISETP.GT.AND P0, PT, R41, R68, PT ;  /* 0x000000442900720c */ /* 0x000fe20003f04270 */
[----:B------:R1:W-:-:S12]  /*35980*/  STG.E desc[UR4][R48.64+0x1a0], R41 ;  /* 0x0001a02930007986 */ /* 0x0003d8000c101904 */
[----:B-1----:R-:W-:Y:S05]  /*35990*/  @!P0 BRA `(.L_x_815) ;  /* 0x0000000000688947 */ /* 0x002fea0003800000 */
[----:B------:R-:W-:-:S07]  /*359a0*/  IMAD.MOV.U32 R43, RZ, RZ, R41 ;  /* 0x000000ffff2b7224 */ /* 0x000fce00078e0029 */
.L_x_816:
        /* <DEDUP_REMOVED lines=8> */
[----:B------:R-:W-:-:S05]  /*35a30*/  IMAD.WIDE R40, R41, 0x4, R16 ;  /* 0x0000000429287825 */ /* 0x000fca00078e0210 */
[----:B--2---:R1:W-:Y:S05]  /*35a40*/  STG.E desc[UR4][R40.64], R67 ;  /* 0x0000004328007986 */ /* 0x0043ea000c101904 */
[----:B------:R-:W2:Y:S02]  /*35a50*/  LDG.E R0, desc[UR6][R48.64+0x1a0] ;  /* 0x0001a00630007981 */ /* 0x000ea4000c1e1900 */
[----:B--2---:R-:W-:-:S04]  /*35a60*/  IMAD R43, R0, 0x3, R29 ;  /* 0x00000003002b7824 */ /* 0x004fc800078e021d */
[----:B------:R-:W-:-:S05]  /*35a70*/  IMAD.WIDE R42, R43, 0x4, R16 ;  /* 0x000000042b2a7825 */ /* 0x000fca00078e0210 */
[----:B------:R-:W2:Y:S04]  /*35a80*/  LDG.E R69, desc[UR4][R42.64] ;  /* 0x000000042a457981 */ /* 0x000ea8000c1e1900 */
[----:B--2---:R2:W-:Y:S04]  /*35a90*/  STG.E desc[UR4][R42.64+0xc], R69 ;  /* 0x00000c452a007986 */ /* 0x0045e8000c101904 */
[----:B------:R-:W1:Y:S02]  /*35aa0*/  LDG.E R71, desc[UR6][R48.64+0x1a0] ;  /* 0x0001a00630477981 */ /* 0x000e64000c1e1900 */
[----:B-1----:R-:W-:-:S04]  /*35ab0*/  IMAD R41, R71, 0x3, R30 ;  /* 0x0000000347297824 */ /* 0x002fc800078e021e */
[----:B------:R-:W-:-:S05]  /*35ac0*/  IMAD.WIDE R40, R41, 0x4, R16 ;  /* 0x0000000429287825 */ /* 0x000fca00078e0210 */
[----:B------:R-:W3:Y:S04]  /*35ad0*/  LDG.E R67, desc[UR4][R40.64] ;  /* 0x0000000428437981 */ /* 0x000ee8000c1e1900 */
[----:B---3--:R1:W-:Y:S04]  /*35ae0*/  STG.E desc[UR4][R40.64+0xc], R67 ;  /* 0x00000c4328007986 */ /* 0x0083e8000c101904 */
[----:B------:R-:W2:Y:S02]  /*35af0*/  LDG.E R0, desc[UR6][R48.64+0x1a0] ;  /* 0x0001a00630007981 */ /* 0x000ea4000c1e1900 */
[----:B--2---:R-:W-:-:S05]  /*35b00*/  VIADD R43, R0, 0xffffffff ;  /* 0xffffffff002b7836 */ /* 0x004fca0000000000 */
[----:B------:R-:W-:Y:S01]  /*35b10*/  ISETP.GT.AND P0, PT, R43, R68, PT ;  /* 0x000000442b00720c */ /* 0x000fe20003f04270 */
[----:B------:R1:W-:-:S12]  /*35b20*/  STG.E desc[UR4][R48.64+0x1a0], R43 ;  /* 0x0001a02b30007986 */ /* 0x0003d8000c101904 */
[----:B-1----:R-:W-:Y:S05]  /*35b30*/  @P0 BRA `(.L_x_816) ;  /* 0xfffffffc009c0947 */ /* 0x002fea000383ffff */
.L_x_815:
[----:B------:R-:W-:Y:S05]  /*35b40*/  BSYNC.RECONVERGENT B3 ;  /* 0x0000000000037941 */ /* 0x000fea0003800200 */
.L_x_814:
[C---:B------:R-:W-:Y:S01]  /*35b50*/  R2UR UR4, R50.reuse ;  /* 0x00000000320472ca */ /* 0x040fe200000e0000 */
[----:B------:R-:W-:Y:S01]  /*35b60*/  VIADD R87, R87, 0x1 ;  /* 0x0000000157577836 */ /* 0x000fe20000000000 */
[----:B------:R-:W-:Y:S01]  /*35b70*/  R2UR UR5, R51 ;  /* 0x00000000330572ca */ /* 0x000fe200000e0000 */
[----:B------:R-:W-:Y:S01]  /*35b80*/  IMAD.WIDE R40, R73, 0x4, R16 ;  /* 0x0000000449287825 */ /* 0x000fe200078e0210 */
[C---:B------:R-:W-:Y:S02]  /*35b90*/  R2UR UR6, R50.reuse ;  /* 0x00000000320672ca */ /* 0x040fe400000e0000 */
[C---:B------:R-:W-:Y:S02]  /*35ba0*/  R2UR UR7, R51.reuse ;  /* 0x00000000330772ca */ /* 0x040fe400000e0000 */
[----:B------:R-:W-:Y:S02]  /*35bb0*/  R2UR UR8, R50 ;  /* 0x00000000320872ca */ /* 0x000fe400000e0000 */
[----:B------:R-:W-:-:S02]  /*35bc0*/  R2UR UR9, R51 ;  /* 0x00000000330972ca */ /* 0x000fc400000e0000 */
[C---:B------:R-:W-:Y:S02]  /*35bd0*/  R2UR UR10, R50.reuse ;  /* 0x00000000320a72ca */ /* 0x040fe400000e0000 */
[C---:B------:R-:W-:Y:S01]  /*35be0*/  R2UR UR11, R51.reuse ;  /* 0x00000000330b72ca */ /* 0x040fe200000e0000 */
[----:B------:R1:W-:Y:S01]  /*35bf0*/  STG.E desc[UR4][R40.64], R87 ;  /* 0x0000005728007986 */ /* 0x0003e2000c101904 */
[----:B------:R-:W-:Y:S02]  /*35c00*/  R2UR UR12, R50 ;  /* 0x00000000320c72ca */ /* 0x000fe400000e0000 */
[----:B------:R-:W-:Y:S01]  /*35c10*/  R2UR UR13, R51 ;  /* 0x00000000330d72ca */ /* 0x000fe200000e0000 */
[----:B------:R1:W-:Y:S04]  /*35c20*/  STG.E desc[UR6][R40.64+0x4], R37 ;  /* 0x0000042528007986 */ /* 0x0003e8000c101906 */
[----:B------:R1:W-:Y:S04]  /*35c30*/  STG.E desc[UR8][R40.64+0x8], RZ ;  /* 0x000008ff28007986 */ /* 0x0003e8000c101908 */
[----:B------:R-:W2:Y:S04]  /*35c40*/  LDG.E R43, desc[UR10][R48.64+0x1b8] ;  /* 0x0001b80a302b7981 */ /* 0x000ea8000c1e1900 */
[----:B------:R-:W3:Y:S01]  /*35c50*/  LDG.E R68, desc[UR12][R48.64+0x1bc] ;  /* 0x0001bc0c30447981 */ /* 0x000ee2000c1e1900 */
[----:B------:R-:W-:Y:S03]  /*35c60*/  BSSY.RECONVERGENT B3, `(.L_x_817) ;  /* 0x0000020000037945 */ /* 0x000fe60003800200 */
[----:B------:R1:W5:Y:S01]  /*35c70*/  LDG.E R71, desc[UR4][R48.64+0x1c8] ;  /* 0x0001c80430477981 */ /* 0x000362000c1e1900 */
[----:B--2---:R-:W-:-:S03]  /*35c80*/  VIADD R67, R43, 0x1 ;  /* 0x000000012b437836 */ /* 0x004fc60000000000 */
[----:B------:R1:W-:Y:S01]  /*35c90*/  STG.E desc[UR6][R48.64+0x1a0], R43 ;  /* 0x0001a02b30007986 */ /* 0x0003e2000c101906 */
[----:B---3--:R-:W-:-:S03]  /*35ca0*/  ISETP.GT.AND P0, PT, R43, R68, PT ;  /* 0x000000442b00720c */ /* 0x008fc60003f04270 */
[----:B------:R1:W-:Y:S10]  /*35cb0*/  STG.E desc[UR4][R48.64+0x1b8], R67 ;  /* 0x0001b84330007986 */ /* 0x0003f4000c101904 */
[----:B------:R-:W-:Y:S05]  /*35cc0*/  @!P0 BRA `(.L_x_818) ;  /* 0x0000000000648947 */ /* 0x000fea0003800000 */
.L_x_819:
[----:B------:R-:W-:Y:S01]  /*35cd0*/  R2UR UR4, R50 ;  /* 0x00000000320472ca */ /* 0x000fe200000e0000 */
[----:B-1----:R-:W-:Y:S01]  /*35ce0*/  IMAD R43, R43, 0x3, RZ ;  /* 0x000000032b2b7824 */ /* 0x002fe200078e02ff */
        /* <DEDUP_REMOVED lines=18> */
[----:B------:R-:W3:Y:S02]  /*35e10*/  LDG.E R43, desc[UR6][R48.64+0x1a0] ;  /* 0x0001a006302b7981 */ /* 0x000ee4000c1e1900 */
[----:B---3--:R-:W-:-:S05]  /*35e20*/  VIADD R43, R43, 0xffffffff ;  /* 0xffffffff2b2b7836 */ /* 0x008fca0000000000 */
[----:B------:R-:W-:Y:S01]  /*35e30*/  ISETP.GT.AND P0, PT, R43, R68, PT ;  /* 0x000000442b00720c */ /* 0x000fe20003f04270 */
[----:B------:R2:W-:-:S12]  /*35e40*/  STG.E desc[UR4][R48.64+0x1a0], R43 ;  /* 0x0001a02b30007986 */ /* 0x0005d8000c101904 */
[----:B--2---:R-:W-:Y:S05]  /*35e50*/  @P0 BRA `(.L_x_819) ;  /* 0xfffffffc009c0947 */ /* 0x004fea000383ffff */
.L_x_818:
[----:B------:R-:W-:Y:S05]  /*35e60*/  BSYNC.RECONVERGENT B3 ;  /* 0x0000000000037941 */ /* 0x000fea0003800200 */
.L_x_817:
[----:B------:R-:W-:Y:S01]  /*35e70*/  R2UR UR4, R50 ;  /* 0x00000000320472ca */ /* 0x000fe200000e0000 */
[----:B-1----:R-:W-:Y:S01]  /*35e80*/  IMAD R41, R68, 0x3, R33 ;  /* 0x0000000344297824 */ /* 0x002fe200078e0221 */
[----:B------:R-:W-:Y:S01]  /*35e90*/  R2UR UR5, R51 ;  /* 0x00000000330572ca */ /* 0x000fe200000e0000 */
[----:B------:R-:W-:Y:S01]  /*35ea0*/  IMAD.MOV.U32 R43, RZ, RZ, 0x1 ;  /* 0x00000001ff2b7424 */ /* 0x000fe200078e00ff */
[C---:B------:R-:W-:Y:S01]  /*35eb0*/  R2UR UR8, R50.reuse ;  /* 0x00000000320872ca */ /* 0x040fe200000e0000 */
[----:B------:R-:W-:Y:S01]  /*35ec0*/  IMAD.WIDE R40, R41, 0x4, R16 ;  /* 0x0000000429287825 */ /* 0x000fe200078e0210 */
[C---:B------:R-:W-:Y:S02]  /*35ed0*/  R2UR UR9, R51.reuse ;  /* 0x00000000330972ca */ /* 0x040fe400000e0000 */
[----:B------:R-:W-:Y:S02]  /*35ee0*/  R2UR UR6, R50 ;  /* 0x00000000320672ca */ /* 0x000fe400000e0000 */
[----:B------:R-:W-:-:S02]  /*35ef0*/  R2UR UR7, R51 ;  /* 0x00000000330772ca */ /* 0x000fc400000e0000 */
[----:B------:R-:W-:Y:S02]  /*35f00*/  R2UR UR10, R50 ;  /* 0x00000000320a72ca */ /* 0x000fe400000e0000 */
[----:B------:R-:W-:Y:S01]  /*35f10*/  R2UR UR11, R51 ;  /* 0x00000000330b72ca */ /* 0x000fe200000e0000 */
[----:B-----5:R2:W-:Y:S04]  /*35f20*/  STG.E desc[UR4][R40.64], R71 ;  /* 0x0000004728007986 */ /* 0x0205e8000c101904 */
[----:B------:R2:W-:Y:S04]  /*35f30*/  STG.E desc[UR8][R40.64+0x8], R43 ;  /* 0x0000082b28007986 */ /* 0x0005e8000c101908 */
[----:B------:R2:W-:Y:S04]  /*35f40*/  STG.E desc[UR6][R40.64+0x4], RZ ;  /* 0x000004ff28007986 */ /* 0x0005e8000c101906 */
[----:B------:R-:W3:Y:S02]  /*35f50*/  LDG.E R0, desc[UR10][R48.64+0x1b8] ;  /* 0x0001b80a30007981 */ /* 0x000ee4000c1e1900 */
[----:B---3--:R-:W-:-:S05]  /*35f60*/  VIADD R37, R0, 0x1 ;  /* 0x0000000100257836 */ /* 0x008fca0000000000 */
[----:B------:R2:W-:Y:S01]  /*35f70*/  STG.E desc[UR4][R48.64+0x1b8], R37 ;  /* 0x0001b82530007986 */ /* 0x0005e2000c101904 */
[----:B------:R-:W-:Y:S05]  /*35f80*/  BRA `(.L_x_806) ;  /* 0x000000bc00507947 */ /* 0x000fea0003800000 */
.L_x_809:
[C---:B------:R-:W-:Y:S02]  /*35f90*/  R2UR UR4, R50.reuse ;  /* 0x00000000320472ca */ /* 0x040fe400000e0000 */
[C---:B------:R-:W-:Y:S02]  /*35fa0*/  R2UR UR5, R51.reuse ;  /* 0x00000000330572ca */ /* 0x040fe400000e0000 */
[----:B------:R-:W-:Y:S02]  /*35fb0*/  R2UR UR6, R50 ;  /* 0x00000000320672ca */ /* 0x000fe400000e0000 */
[----:B------:R-:W-:-:S09]  /*35fc0*/  R2UR UR7, R51 ;  /* 0x00000000330772ca */ /* 0x000fd200000e0000 */
[----:B------:R-:W2:Y:S04]  /*35fd0*/  LDG.E R41, desc[UR4][R48.64+0x1b8] ;  /* 0x0001b80430297981 */ /* 0x000ea8000c1e1900 */
[----:B------:R-:W3:Y:S01]  /*35fe0*/  LDG.E R68, desc[UR6][R48.64+0x1bc] ;  /* 0x0001bc0630447981 */ /* 0x000ee2000c1e1900 */
[----:B------:R-:W-:Y:S01]  /*35ff0*/  BSSY.RECONVERGENT B3, `(.L_x_820) ;  /* 0x000001f000037945 */ /* 0x000fe20003800200 */
[----:B--2---:R-:W-:-:S05]  /*36000*/  VIADD R41, R41, 0xffffffff ;  /* 0xffffffff29297836 */ /* 0x004fca0000000000 */
[----:B---3--:R-:W-:Y:S01]  /*36010*/  ISETP.GT.AND P0, PT, R41, R68, PT ;  /* 0x000000442900720c */ /* 0x008fe20003f04270 */
[----:B------:R1:W-:-:S12]  /*36020*/  STG.E desc[UR4][R48.64+0x1a0], R41 ;  /* 0x0001a02930007986 */ /* 0x0003d8000c101904 */
[----:B-1----:R-:W-:Y:S05]  /*36030*/  @!P0 BRA `(.L_x_821) ;  /* 0x0000000000688947 */ /* 0x002fea0003800000 */
[----:B------:R-:W-:-:S07]  /*36040*/  IMAD.MOV.U32 R43, RZ, RZ, R41 ;  /* 0x000000ffff2b7224 */ /* 0x000fce00078e0029 */
.L_x_822:
        /* <DEDUP_REMOVED lines=25> */
.L_x_821:
[----:B------:R-:W-:Y:S05]  /*361e0*/  BSYNC.RECONVERGENT B3 ;  /* 0x0000000000037941 */ /* 0x000fea0003800200 */
.L_x_820:
[----:B------:R-:W-:Y:S01]  /*361f0*/  R2UR UR4, R50 ;  /* 0x00000000320472ca */ /* 0x000fe200000e0000 */
[----:B------:R-:W-:Y:S01]  /*36200*/  IMAD R41, R68, 0x3, R33 ;  /* 0x0000000344297824 */ /* 0x000fe200078e0221 */
[----:B------:R-:W-:Y:S01]  /*36210*/  R2UR UR5, R51 ;  /* 0x00000000330572ca */ /* 0x000fe200000e0000 */
[----:B------:R-:W-:Y:S01]  /*36220*/  VIADD R87, R87, 0x1 ;  /* 0x0000000157577836 */ /* 0x000fe20000000000 */
[C---:B------:R-:W-:Y:S01]  /*36230*/  R2UR UR6, R50.reuse ;  /* 0x00000000320672ca */ /* 0x040fe200000e0000 */
[----:B------:R-:W-:Y:S01]  /*36240*/  IMAD.WIDE R40, R41, 0x4, R16 ;  /* 0x0000000429287825 */ /* 0x000fe200078e0210 */
[C---:B------:R-:W-:Y:S02]  /*36250*/  R2UR UR7, R51.reuse ;  /* 0x00000000330772ca */ /* 0x040fe400000e0000 */
[----:B------:R-:W-:Y:S02]  /*36260*/  R2UR UR8, R50 ;  /* 0x00000000320872ca */ /* 0x000fe400000e0000 */
[----:B------:R-:W-:-:S02]  /*36270*/  R2UR UR9, R51 ;  /* 0x00000000330972ca */ /* 0x000fc400000e0000 */
[----:B------:R-:W-:Y:S02]  /*36280*/  R2UR UR10, R50 ;  /* 0x00000000320a72ca */ /* 0x000fe400000e0000 */
[----:B------:R-:W-:Y:S01]  /*36290*/  R2UR UR11, R51 ;  /* 0x00000000330b72ca */ /* 0x000fe200000e0000 */
[----:B------:R1:W-:Y:S04]  /*362a0*/  STG.E desc[UR4][R40.64], R87 ;  /* 0x0000005728007986 */ /* 0x0003e8000c101904 */
[----:B------:R1:W-:Y:S04]  /*362b0*/  STG.E desc[UR6][R40.64+0x4], R37 ;  /* 0x0000042528007986 */ /* 0x0003e8000c101906 */
[----:B------:R1:W-:Y:S04]  /*362c0*/  STG.E desc[UR8][R40.64+0x8], RZ ;  /* 0x000008ff28007986 */ /* 0x0003e8000c101908 */
[----:B------:R-:W2:Y:S02]  /*362d0*/  LDG.E R0, desc[UR10][R48.64+0x1b8] ;  /* 0x0001b80a30007981 */ /* 0x000ea4000c1e1900 */
[----:B--2---:R-:W-:-:S05]  /*362e0*/  VIADD R43, R0, 0x1 ;  /* 0x00000001002b7836 */ /* 0x004fca0000000000 */
[----:B------:R1:W-:Y:S01]  /*362f0*/  STG.E desc[UR4][R48.64+0x1b8], R43 ;  /* 0x0001b82b30007986 */ /* 0x0003e2000c101904 */
[----:B------:R-:W-:Y:S05]  /*36300*/  BRA `(.L_x_806) ;  /* 0x000000b800707947 */ /* 0x000fea0003800000 */
.L_x_805:
[----:B------:R-:W-:Y:S05]  /*36310*/  BSYNC.RELIABLE B1 ;  /* 0x0000000000017941 */ /* 0x000fea0003800100 */
.L_x_804:
        /* <DEDUP_REMOVED lines=22> */
[----:B0-----:R-:W-:Y:S02]  /*36480*/  IMAD.IADD R41, R25, 0x1, R37 ;  /* 0x0000000119297824 */ /* 0x001fe400078e0225 */
[----:B------:R-:W-:Y:S02]  /*36490*/  VIADD R42, R37, 0xfffffffa ;  /* 0xfffffffa252a7836 */ /* 0x000fe40000000000 */
[----:B------:R-:W-:Y:S02]  /*364a0*/  IMAD.MOV.U32 R37, RZ, RZ, RZ ;  /* 0x000000ffff257224 */ /* 0x000fe400078e00ff */
[----:B------:R-:W-:Y:S02]  /*364b0*/  IMAD.X R91, RZ, RZ, R47, P0 ;  /* 0x000000ffff5b7224 */ /* 0x000fe400000e062f */
[----:B------:R-:W-:-:S07]  /*364c0*/  VIADD R43, R41, 0x271 ;  /* 0x00000271292b7836 */ /* 0x000fce0000000000 */
.L_x_835:
        /* <DEDUP_REMOVED lines=35> */
.L_x_826:
[----:B------:R-:W-:Y:S05]  /*36700*/  BSYNC.RECONVERGENT B0 ;  /* 0x0000000000007941 */ /* 0x000fea0003800200 */
.L_x_825:
        /* <DEDUP_REMOVED lines=24> */
.L_x_828:
[----:B------:R-:W-:Y:S05]  /*36890*/  BSYNC.RECONVERGENT B0 ;  /* 0x0000000000007941 */ /* 0x000fea0003800200 */
.L_x_827:
        /* <DEDUP_REMOVED lines=108> */
.L_x_832:
[----:B------:R-:W-:Y:S05]  /*36f60*/  BSYNC.RECONVERGENT B3 ;  /* 0x0000000000037941 */ /* 0x000fea0003800200 */
.L_x_831:
[----:B------:R-:W-:Y:S05]  /*36f70*/  BRA `(.L_x_833) ;  /* 0x0000000400847947 */ /* 0x000fea0003800000 */
.L_x_830:
        /* <DEDUP_REMOVED lines=20> */
[----:B-1----:R-:W-:Y:S01]  /*370c0*/  IMAD R67, R0, 0x18, R37 ;  /* 0x0000001800437824 */ /* 0x002fe200078e0225 */
[----:B------:R-:W-:-:S03]  /*370d0*/  LEA R69, R37, 0x10000, 0x3 ;  /* 0x0001000025457811 */ /* 0x000fc600078e18ff */
[----:B----4-:R-:W-:-:S04]  /*370e0*/  IMAD.IADD R67, R68, 0x1, R67 ;  /* 0x0000000144437824 */ /* 0x010fc800078e0243 */
        /* <DEDUP_REMOVED lines=27> */
[----:B------:R-:W-:Y:S01]  /*372a0*/  IMAD.MOV.U32 R70, RZ, RZ, 0x1 ;  /* 0x00000001ff467424 */ /* 0x000fe200078e00ff */
[----:B------:R-:W-:Y:S01]  /*372b0*/  BSSY.RECONVERGENT B3, `(.L_x_833) ;  /* 0x000002d000037945 */ /* 0x000fe20003800200 */
[----:B--2---:R-:W-:-:S04]  /*372c0*/  IMAD R37, R37, 0x5, R40 ;  /* 0x0000000525257824 */ /* 0x004fc800078e0228 */
[----:B-1----:R-:W-:-:S04]  /*372d0*/  IMAD R67, R0, 0x18, R37 ;  /* 0x0000001800437824 */ /* 0x002fc800078e0225 */
[----:B----4-:R-:W-:Y:S01]  /*372e0*/  IMAD.IADD R0, R68, 0x1, R67 ;  /* 0x0000000144007824 */ /* 0x010fe200078e0243 */
[----:B------:R-:W-:-:S03]  /*372f0*/  LEA R37, R37, 0x10000, 0x3 ;  /* 0x0001000025257811 */ /* 0x000fc600078e18ff */
        /* <DEDUP_REMOVED lines=40> */
.L_x_834:
[----:B------:R-:W-:Y:S05]  /*37580*/  BSYNC.RECONVERGENT B3 ;  /* 0x0000000000037941 */ /* 0x000fea0003800200 */
.L_x_833:
[----:B------:R-:W-:Y:S05]  /*37590*/  BSYNC.RECONVERGENT B0 ;  /* 0x0000000000007941 */ /* 0x000fea0003800200 */
.L_x_829:
        /* <DEDUP_REMOVED lines=22> */
.L_x_824:
[----:B------:R-:W-:Y:S05]  /*37700*/  BSYNC.RECONVERGENT B1 ;  /* 0x0000000000017941 */ /* 0x000fea0003800200 */
.L_x_823:
[----:B------:R-:W-:Y:S02]  /*37710*/  R2UR UR4, R50 ;  /* 0x00000000320472ca */ /* 0x000fe400000e0000 */
[----:B------:R-:W-:-:S13]  /*37720*/  R2UR UR5, R51 ;  /* 0x00000000330572ca */ /* 0x000fda00000e0000 */
[----:B------:R-:W2:Y:S01]  /*37730*/  LDG.E.64 R68, desc[UR4][R44.64+0x2988] ;  /* 0x002988042c447981 */ /* 0x000ea2000c1e1b00 */
[----:B------:R-:W-:Y:S02]  /*37740*/  R2UR UR6, R50 ;  /* 0x00000000320672ca */ /* 0x000fe400000e0000 */
[----:B------:R-:W-:Y:S01]  /*37750*/  R2UR UR7, R51 ;  /* 0x00000000330772ca */ /* 0x000fe200000e0000 */
[----:B--2---:R2:W-:-:S12]  /*37760*/  STG.E.64 desc[UR4][R44.64+0x2990], R68 ;  /* 0x002990442c007986 */ /* 0x0045d8000c101b04 */
[----:B------:R-:W3:Y:S01]  /*37770*/  LDG.E R0, desc[UR6][R48.64+0x1b0] ;  /* 0x0001b00630007981 */ /* 0x000ee2000c1e1900 */
[C---:B------:R-:W-:Y:S01]  /*37780*/  R2UR UR8, R50.reuse ;  /* 0x00000000320872ca */ /* 0x040fe200000e0000 */
[----:B0-----:R-:W-:Y:S01]  /*37790*/  IMAD.MOV.U32 R66, RZ, RZ, 0x0 ;  /* 0x00000000ff427424 */ /* 0x001fe200078e00ff */
        /* <DEDUP_REMOVED lines=18> */
[----:B-1----:R-:W-:Y:S02]  /*378c0*/  IMAD.MOV.U32 R37, RZ, RZ, RZ ;  /* 0x000000ffff257224 */ /* 0x002fe400078e00ff */
[----:B------:R-:W-:Y:S02]  /*378d0*/  IMAD.X R91, RZ, RZ, R47, P0 ;  /* 0x000000ffff5b7224 */ /* 0x000fe400000e062f */
[----:B------:R-:W-:-:S07]  /*378e0*/  VIADD R43, R41, 0x271 ;  /* 0x00000271292b7836 */ /* 0x000fce0000000000 */
.L_x_848:
        /* <DEDUP_REMOVED lines=35> */
.L_x_839:
[----:B------:R-:W-:Y:S05]  /*37b20*/  BSYNC.RECONVERGENT B0 ;  /* 0x0000000000007941 */ /* 0x000fea0003800200 */
.L_x_838:
        /* <DEDUP_REMOVED lines=24> */
.L_x_841:
[----:B------:R-:W-:Y:S05]  /*37cb0*/  BSYNC.RECONVERGENT B0 ;  /* 0x0000000000007941 */ /* 0x000fea0003800200 */
.L_x_840:
        /* <DEDUP_REMOVED lines=108> */
.L_x_845:
[----:B------:R-:W-:Y:S05]  /*38380*/  BSYNC.RECONVERGENT B3 ;  /* 0x0000000000037941 */ /* 0x000fea0003800200 */
.L_x_844:
[----:B------:R-:W-:Y:S05]  /*38390*/  BRA `(.L_x_846) ;  /* 0x0000000400847947 */ /* 0x000fea0003800000 */
.L_x_843:
        /* <DEDUP_REMOVED lines=96> */
.L_x_847:
[----:B------:R-:W-:Y:S05]  /*389a0*/  BSYNC.RECONVERGENT B3 ;  /* 0x0000000000037941 */ /* 0x000fea0003800200 */
.L_x_846:
[----:B------:R-:W-:Y:S05]  /*389b0*/  BSYNC.RECONVERGENT B0 ;  /* 0x0000000000007941 */ /* 0x000fea0003800200 */
.L_x_842:
        /* <DEDUP_REMOVED lines=22> */
.L_x_837:
[----:B------:R-:W-:Y:S05]  /*38b20*/  BSYNC.RECONVERGENT B1 ;  /* 0x0000000000017941 */ /* 0x000fea0003800200 */
.L_x_836:
        /* <DEDUP_REMOVED lines=51> */
.L_x_857:
[C---:B------:R-:W-:Y:S01]  /*38e60*/  R2UR UR6, R50.reuse ;  /* 0x00000000320672ca */ /* 0x040fe200000e0000 */
[----:B------:R-:W-:Y:S01]  /*38e70*/  IMAD.IADD R41, R23, 0x1, R89 ;  /* 0x0000000117297824 */ /* 0x000fe200078e0259 */
[C---:B------:R-:W-:Y:S02]  /*38e80*/  R2UR UR7, R51.reuse ;  /* 0x00000000330772ca */ /* 0x040fe400000e0000 */
[----:B------:R-:W-:Y:S02]  /*38e90*/  R2UR UR4, R50 ;  /* 0x00000000320472ca */ /* 0x000fe400000e0000 */
[----:B------:R-:W-:Y:S02]  /*38ea0*/  R2UR UR5, R51 ;  /* 0x00000000330572ca */ /* 0x000fe400000e0000 */
[----:B------:R-:W-:-:S07]  /*38eb0*/  IADD3 R40, P0, PT, R41, R12, RZ ;  /* 0x0000000c29287210 */ /* 0x000fce0007f1e0ff */
[----:B------:R-:W2:Y:S01]  /*38ec0*/  LDG.E.U8 R43, desc[UR6][R78.64] ;  /* 0x000000064e2b7981 */ /* 0x000ea2000c1e1100 */
[----:B------:R-:W-:Y:S01]  /*38ed0*/  LEA.HI.X.SX32 R41, R41, R13, 0x1, P0 ;  /* 0x0000000d29297211 */ /* 0x000fe200000f0eff */
[----:B------:R-:W-:Y:S02]  /*38ee0*/  IMAD R67, R32, R89, R32 ;  /* 0x0000005920437224 */ /* 0x000fe400078e0220 */
[----:B------:R-:W4:Y:S04]  /*38ef0*/  LDG.E.64 R74, desc[UR4][R76.64+0x2710] ;  /* 0x002710044c4a7981 */ /* 0x000f28000c1e1b00 */
[----:B------:R-:W5:Y:S04]  /*38f00*/  LDG.E.S8 R42, desc[UR4][R40.64] ;  /* 0x00000004282a7981 */ /* 0x000f68000c1e1300 */
[----:B0-----:R0:W3:Y:S01]  /*38f10*/  LDG.E.S8 R70, desc[UR6][R40.64+-0x1] ;  /* 0xffffff0628467981 */ /* 0x0010e2000c1e1300 */
[----:B------:R-:W-:-:S04]  /*38f20*/  IMAD.IADD R67, R0, 0x1, R67 ;  /* 0x0000000100437824 */ /* 0x000fc800078e0243 */
[----:B------:R-:W-:-:S05]  /*38f30*/  IMAD.WIDE R68, R67, 0x8, R14 ;  /* 0x0000000843447825 */ /* 0x000fca00078e020e */
[----:B------:R-:W4:Y:S01]  /*38f40*/  LDG.E.64 R66, desc[UR6][R68.64] ;  /* 0x0000000644427981 */ /* 0x000f22000c1e1b00 */
[----:B0-----:R-:W-:Y:S01]  /*38f50*/  IMAD.MOV.U32 R40, RZ, RZ, -0x771c970f ;  /* 0x88e368f1ff287424 */ /* 0x001fe200078e00ff */
[----:B------:R-:W-:Y:S01]  /*38f60*/  BSSY.RELIABLE B0, `(.L_x_851) ;  /* 0x0000037000007945 */ /* 0x000fe20003800100 */
[----:B------:R-:W-:Y:S01]  /*38f70*/  VIADD R91, R89, 0x1 ;  /* 0x00000001595b7836 */ /* 0x000fe20000000000 */
[C---:B--2---:R-:W-:Y:S02]  /*38f80*/  PRMT R71, R43.reuse, 0x8880, RZ ;  /* 0x000088802b477816 */ /* 0x044fe400000000ff */
[----:B------:R-:W-:-:S03]  /*38f90*/  PRMT R72, R43, 0x8880, RZ ;  /* 0x000088802b487816 */ /* 0x000fc600000000ff */
[----:B------:R-:W-:Y:S02]  /*38fa0*/  IMAD.MOV.U32 R43, RZ, RZ, R71 ;  /* 0x000000ffff2b7224 */ /* 0x000fe400078e0047 */
[----:B------:R-:W-:Y:S02]  /*38fb0*/  IMAD.MOV.U32 R41, RZ, RZ, R72 ;  /* 0x000000ffff297224 */ /* 0x000fe400078e0048 */
[----:B-----5:R-:W-:-:S04]  /*38fc0*/  IMAD R42, R42, 0x5, R43 ;  /* 0x000000052a2a7824 */ /* 0x020fc800078e022b */
[----:B------:R-:W-:Y:S02]  /*38fd0*/  IMAD R41, R41, 0x18, R42 ;  /* 0x0000001829297824 */ /* 0x000fe400078e022a */
[----:B------:R-:W-:Y:S02]  /*38fe0*/  IMAD.SHL.U32 R92, R42, 0x8, RZ ;  /* 0x000000082a5c7824 */ /* 0x000fe400078e00ff */
[----:B---3--:R-:W-:Y:S02]  /*38ff0*/  IMAD.IADD R41, R70, 0x1, R41 ;  /* 0x0000000146297824 */ /* 0x008fe400078e0229 */
[----:B------:R-:W-:Y:S02]  /*39000*/  VIADD R72, R92, 0x10000 ;  /* 0x000100005c487836 */ /* 0x000fe40000000000 */
[----:B------:R-:W-:-:S04]  /*39010*/  IMAD.SHL.U32 R90, R41, 0x8, RZ ;  /* 0x00000008295a7824 */ /* 0x000fc800078e00ff */
[----:B------:R-:W0:Y:S08]  /*39020*/  LDC.64 R72, c[0x3][R72+-0x4a38] ;  /* 0x00ed720048487b82 */ /* 0x000e300000000a00 */
[----:B------:R-:W0:Y:S01]  /*39030*/  LDC.64 R70, c[0x3][R90+0x5a38] ;  /* 0x00d68e005a467b82 */ /* 0x000e220000000a00 */
[----:B------:R-:W-:Y:S01]  /*39040*/  IMAD.MOV.U32 R41, RZ, RZ, 0x3ee4f8b5 ;  /* 0x3ee4f8b5ff297424 */ /* 0x000fe200078e00ff */
[----:B0-----:R-:W-:-:S08]  /*39050*/  DADD R80, R72, R70 ;  /* 0x0000000048507229 */ /* 0x001fd00000000046 */
[----:B----4-:R-:W-:-:S08]  /*39060*/  DADD R80, R80, R66 ;  /* 0x0000000050507229 */ /* 0x010fd00000000042 */
[C-C-:B------:R-:W-:Y:S02]  /*39070*/  DSETP.MAX.AND P1, P2, |R74|.reuse, |R80|.reuse, PT ;  /* 0x400000504a00722a */ /* 0x140fe40003a2f200 */
        /* <DEDUP_REMOVED lines=20> */
[----:B------:R-:W0:Y:S08]  /*391c0*/  LDC.64 R84, c[0x3][R92+-0x4970] ;  /* 0x00eda4005c547b82 */ /* 0x000e300000000a00 */
[----:B------:R-:W0:Y:S02]  /*391d0*/  LDC.64 R82, c[0x3][R90+0x5e20] ;  /* 0x00d788005a527b82 */ /* 0x000e240000000a00 */
[----:B0-----:R-:W-:-:S08]  /*391e0*/  DADD R82, R84, R82 ;  /* 0x0000000054527229 */ /* 0x001fd00000000052 */
        /* <DEDUP_REMOVED lines=14> */
.L_x_852:
[----:B------:R-:W-:Y:S05]  /*392d0*/  BSYNC.RELIABLE B0 ;  /* 0x0000000000007941 */ /* 0x000fea0003800100 */
.L_x_851:
        /* <DEDUP_REMOVED lines=8> */
[----:B------:R-:W-:-:S08]  /*39360*/  DADD R70, R66, R70 ;  /* 0x0000000042467229 */ /* 0x000fd00000000046 */
[C-C-:B------:R-:W-:Y:S02]  /*39370*/  DSETP.MAX.AND P1, P2, |R74|.reuse, |R70|.reuse, PT ;  /* 0x400000464a00722a */ /* 0x140fe40003a2f200 */
[----:B------:R-:W-:Y:S01]  /*39380*/  IMAD.MOV.U32 R73, RZ, RZ, R71 ;  /* 0x000000ffff497224 */ /* 0x000fe200078e0047 */
[----:B------:R-:W-:-:S04]  /*39390*/  DADD R66, R74, -R70 ;  /* 0x000000004a427229 */ /* 0x000fc80000000846 */
[----:B------:R-:W-:-:S04]  /*393a0*/  FSEL R75, |R72|, |R73|, P1 ;  /* 0x40000049484b7208 */ /* 0x000fc80000800200 */
[----:B------:R-:W-:Y:S01]  /*393b0*/  DSETP.GEU.AND P0, PT, |R66|, R40, PT ;  /* 0x000000284200722a */ /* 0x000fe20003f0e200 */
[----:B------:R-:W-:Y:S02]  /*393c0*/  SEL R66, R74, R70, P1 ;  /* 0x000000464a427207 */ /* 0x000fe40000800000 */
        /* <DEDUP_REMOVED lines=11> */
[----:B------:R-:W2:Y:S08]  /*39480*/  LDC.64 R92, c[0x3][R92+-0x4970] ;  /* 0x00eda4005c5c7b82 */ /* 0x000eb00000000a00 */
[----:B------:R-:W0:Y:S01]  /*39490*/  LDC.64 R70, c[0x3][R90+0x5e20] ;  /* 0x00d788005a467b82 */ /* 0x000e220000000a00 */
[----:B--2---:R-:W-:-:S08]  /*394a0*/  DADD R72, R92, R80 ;  /* 0x000000005c487229 */ /* 0x004fd00000000050 */
[----:B0-----:R-:W-:-:S08]  /*394b0*/  DADD R72, R70, R72 ;  /* 0x0000000046487229 */ /* 0x001fd00000000048 */
[----:B---3--:R-:W-:Y:S01]  /*394c0*/  DADD R72, R68, R72 ;  /* 0x0000000044487229 */ /* 0x008fe20000000048 */
[----:B----4-:R-:W-:-:S07]  /*394d0*/  IMAD.MOV.U32 R68, RZ, RZ, R67 ;  /* 0x000000ffff447224 */ /* 0x010fce00078e0043 */
        /* <DEDUP_REMOVED lines=9> */
[----:B------:R-:W-:Y:S05]  /*39570*/  @!P0 BREAK.RELIABLE B0 ;  /* 0x0000000000008942 */ /* 0x000fea0003800100 */
[----:B------:R-:W-:Y:S05]  /*39580*/  @!P0 BRA `(.L_x_856) ;  /* 0x0000000000208947 */ /* 0x000fea0003800000 */
.L_x_855:
[----:B------:R-:W-:Y:S05]  /*39590*/  BSYNC.RELIABLE B0 ;  /* 0x0000000000007941 */ /* 0x000fea0003800100 */
.L_x_854:
[----:B------:R-:W-:Y:S02]  /*395a0*/  R2UR UR4, R50 ;  /* 0x00000000320472ca */ /* 0x000fe400000e0000 */
[----:B------:R-:W-:Y:S02]  /*395b0*/  R2UR UR5, R51 ;  /* 0x00000000330572ca */ /* 0x000fe400000e0000 */
[----:B------:R-:W-:Y:S01]  /*395c0*/  ISETP.GE.AND P0, PT, R89, R88, PT ;  /* 0x000000585900720c */ /* 0x000fe20003f06270 */
[----:B------:R-:W-:-:S10]  /*395d0*/  IMAD.MOV.U32 R89, RZ, RZ, R91 ;  /* 0x000000ffff597224 */ /* 0x000fd400078e005b */
[----:B------:R0:W-:Y:S02]  /*395e0*/  STG.E desc[UR4][R48.64+0x1c8], R91 ;  /* 0x0001c85b30007986 */ /* 0x0001e4000c101904 */
[----:B------:R-:W-:Y:S05]  /*395f0*/  @!P0 BRA `(.L_x_857) ;  /* 0xfffffff800188947 */ /* 0x000fea000383ffff */
[----:B------:R-:W-:Y:S05]  /*39600*/  BRA `(.L_x_806) ;  /* 0x0000008400b07947 */ /* 0x000fea0003800000 */
.L_x_856:
        /* <DEDUP_REMOVED lines=11> */
[----:B0-----:R-:W-:Y:S05]  /*396c0*/  @!P0 BRA `(.L_x_859) ;  /* 0x0000000000688947 */ /* 0x001fea0003800000 */
[----:B------:R-:W-:-:S07]  /*396d0*/  IMAD.MOV.U32 R43, RZ, RZ, R41 ;  /* 0x000000ffff2b7224 */ /* 0x000fce00078e0029 */
.L_x_860:
        /* <DEDUP_REMOVED lines=15> */
[----:B------:R-:W0:Y:S02]  /*397d0*/  LDG.E R71, desc[UR6][R48.64+0x1a0] ;  /* 0x0001a00630477981 */ /* 0x000e24000c1e1900 */
[----:B0-----:R-:W-:-:S04]  /*397e0*/  IMAD R41, R71, 0x3, R30 ;  /* 0x0000000347297824 */ /* 0x001fc800078e021e */
[----:B------:R-:W-:-:S05]  /*397f0*/  IMAD.WIDE R40, R41, 0x4, R16 ;  /* 0x0000000429287825 */ /* 0x000fca00078e0210 */
[----:B------:R-:W2:Y:S04]  /*39800*/  LDG.E R67, desc[UR4][R40.64] ;  /* 0x0000000428437981 */ /* 0x000ea8000c1e1900 */
[----:B--2---:R0:W-:Y:S04]  /*39810*/  STG.E desc[UR4][R40.64+0xc], R67 ;  /* 0x00000c4328007986 */ /* 0x0041e8000c101904 */
[----:B------:R-:W1:Y:S02]  /*39820*/  LDG.E R0, desc[UR6][R48.64+0x1a0] ;  /* 0x0001a00630007981 */ /* 0x000e64000c1e1900 */
[----:B-1----:R-:W-:-:S05]  /*39830*/  VIADD R43, R0, 0xffffffff ;  /* 0xffffffff002b7836 */ /* 0x002fca0000000000 */
[----:B------:R-:W-:Y:S01]  /*39840*/  ISETP.GT.AND P0, PT, R43, R68, PT ;  /* 0x000000442b00720c */ /* 0x000fe20003f04270 */
[----:B------:R0:W-:-:S12]  /*39850*/  STG.E desc[UR4][R48.64+0x1a0], R43 ;  /* 0x0001a02b30007986 */ /* 0x0001d8000c101904 */
[----:B0-----:R-:W-:Y:S05]  /*39860*/  @P0 BRA `(.L_x_860) ;  /* 0xfffffffc009c0947 */ /* 0x001fea000383ffff */
.L_x_859:
[----:B------:R-:W-:Y:S05]  /*39870*/  BSYNC.RECONVERGENT B3 ;  /* 0x0000000000037941 */ /* 0x000fea0003800200 */
.L_x_858:
        /* <DEDUP_REMOVED lines=24> */
.L_x_863:
[----:B------:R-:W-:Y:S01]  /*39a00*/  R2UR UR4, R50 ;  /* 0x00000000320472ca */ /* 0x000fe200000e0000 */
[----:B0-----:R-:W-:Y:S01]  /*39a10*/  IMAD R43, R43, 0x3, RZ ;  /* 0x000000032b2b7824 */ /* 0x001fe200078e02ff */
        /* <DEDUP_REMOVED lines=18> */
[----:B------:R-:W2:Y:S02]  /*39b40*/  LDG.E R43, desc[UR6][R48.64+0x1a0] ;  /* 0x0001a006302b7981 */ /* 0x000ea4000c1e1900 */
[----:B--2---:R-:W-:-:S05]  /*39b50*/  VIADD R43, R43, 0xffffffff ;  /* 0xffffffff2b2b7836 */ /* 0x004fca0000000000 */
[----:B------:R-:W-:Y:S01]  /*39b60*/  ISETP.GT.AND P0, PT, R43, R68, PT ;  /* 0x000000442b00720c */ /* 0x000fe20003f04270 */
[----:B------:R1:W-:-:S12]  /*39b70*/  STG.E desc[UR4][R48.64+0x1a0], R43 ;  /* 0x0001a02b30007986 */ /* 0x0003d8000c101904 */
[----:B-1----:R-:W-:Y:S05]  /*39b80*/  @P0 BRA `(.L_x_863) ;  /* 0xfffffffc009c0947 */ /* 0x002fea000383ffff */
.L_x_862:
[----:B------:R-:W-:Y:S05]  /*39b90*/  BSYNC.RECONVERGENT B3 ;  /* 0x0000000000037941 */ /* 0x000fea0003800200 */
.L_x_861:
[----:B------:R-:W-:Y:S01]  /*39ba0*/  R2UR UR4, R50 ;  /* 0x00000000320472ca */ /* 0x000fe200000e0000 */
[----:B0-----:R-:W-:Y:S01]  /*39bb0*/  IMAD R41, R68, 0x3, R33 ;  /* 0x0000000344297824 */ /* 0x001fe200078e0221 */
        /* <DEDUP_REMOVED lines=12> */
[----:B------:R-:W2:Y:S02]  /*39c80*/  LDG.E R0, desc[UR10][R48.64+0x1b8] ;  /* 0x0001b80a30007981 */ /* 0x000ea4000c1e1900 */
[----:B--2---:R-:W-:-:S05]  /*39c90*/  VIADD R37, R0, 0x1 ;  /* 0x0000000100257836 */ /* 0x004fca0000000000 */
[----:B------:R0:W-:Y:S01]  /*39ca0*/  STG.E desc[UR4][R48.64+0x1b8], R37 ;  /* 0x0001b82530007986 */ /* 0x0001e2000c101904 */
[----:B------:R-:W-:Y:S05]  /*39cb0*/  BRA `(.L_x_806) ;  /* 0x0000008000047947 */ /* 0x000fea0003800000 */
.L_x_853:
        /* <DEDUP_REMOVED lines=10> */
[----:B0-----:R-:W-:Y:S05]  /*39d60*/  @!P0 BRA `(.L_x_865) ;  /* 0x0000000000688947 */ /* 0x001fea0003800000 */
[----:B------:R-:W-:-:S07]  /*39d70*/  IMAD.MOV.U32 R43, RZ, RZ, R41 ;  /* 0x000000ffff2b7224 */ /* 0x000fce00078e0029 */
.L_x_866:
        /* <DEDUP_REMOVED lines=25> */
.L_x_865:
[----:B------:R-:W-:Y:S05]  /*39f10*/  BSYNC.RECONVERGENT B3 ;  /* 0x0000000000037941 */ /* 0x000fea0003800200 */
.L_x_864:
        /* <DEDUP_REMOVED lines=18> */
.L_x_850:
[----:B------:R-:W-:Y:S05]  /*3a040*/  BSYNC.RELIABLE B1 ;  /* 0x0000000000017941 */ /* 0x000fea0003800100 */
.L_x_849:
        /* <DEDUP_REMOVED lines=21> */
[C---:B------:R-:W-:Y:S01]  /*3a1a0*/  IADD3 R90, P0, PT, R37.reuse, R46, RZ ;  /* 0x0000002e255a7210 */ /* 0x040fe20007f1e0ff */
[----:B0-----:R-:W-:Y:S02]  /*3a1b0*/  IMAD.IADD R41, R28, 0x1, R37 ;  /* 0x000000011c297824 */ /* 0x001fe400078e0225 */
[----:B------:R-:W-:Y:S02]  /*3a1c0*/  VIADD R42, R37, 0xfffffffa ;  /* 0xfffffffa252a7836 */ /* 0x000fe40000000000 */
[----:B------:R-:W-:Y:S02]  /*3a1d0*/  IMAD.MOV.U32 R37, RZ, RZ, RZ ;  /* 0x000000ffff257224 */ /* 0x000fe400078e00ff */
[----:B------:R-:W-:Y:S02]  /*3a1e0*/  IMAD.X R91, RZ, RZ, R47, P0 ;  /* 0x000000ffff5b7224 */ /* 0x000fe400000e062f */
[----:B------:R-:W-:-:S07]  /*3a1f0*/  VIADD R43, R41, 0x271 ;  /* 0x00000271292b7836 */ /* 0x000fce0000000000 */
.L_x_879:
        /* <DEDUP_REMOVED lines=35> */
.L_x_870:
[----:B------:R-:W-:Y:S05]  /*3a430*/  BSYNC.RECONVERGENT B0 ;  /* 0x0000000000007941 */ /* 0x000fea0003800200 */
.L_x_869:
        /* <DEDUP_REMOVED lines=24> */
.L_x_872:
[----:B------:R-:W-:Y:S05]  /*3a5c0*/  BSYNC.RECONVERGENT B0 ;  /* 0x0000000000007941 */ /* 0x000fea0003800200 */
.L_x_871:
        /* <DEDUP_REMOVED lines=13> */
[----:B------:R-:W3:Y:S04]  /*3a6a0*/  LDG.E.S8 R69, desc[UR6][R90.64+-0x1] ;  /* 0xffffff065a457981 */ /* 0x000ee8000c1e1300 */
[----:B------:R-:W4:Y:S01]  /*3a6b0*/  LDG.E.S8 R40, desc[UR8][R90.64] ;  /* 0x000000085a287981 */ /* 0x000f22000c1e1300 */
[----:B--2---:R-:W-:-:S05]  /*3a6c0*/  IMAD.IADD R0, R22, 0x1, R37 ;  /* 0x0000000116007824 */ /* 0x004fca00078e0225 */
[----:B------:R-:W-:-:S04]  /*3a6d0*/  IADD3 R66, P0, PT, R0, R12, RZ ;  /* 0x0000000c00427210 */ /* 0x000fc80007f1e0ff */
[----:B------:R-:W-:-:S05]  /*3a6e0*/  LEA.HI.X.SX32 R67, R0, R13, 0x1, P0 ;  /* 0x0000000d00437211 */ /* 0x000fca00000f0eff */
[----:B------:R-:W3:Y:S01]  /*3a6f0*/  LDG.E.S8 R66, desc[UR4][R66.64] ;  /* 0x0000000442427981 */ /* 0x000ee2000c1e1300 */
[----:B------:R-:W-:-:S06]  /*3a700*/  IMAD.WIDE R70, R37, 0x8, R44 ;  /* 0x0000000825467825 */ /* 0x000fcc00078e022c */
[----:B------:R-:W2:Y:S01]  /*3a710*/  LDG.E.64 R70, desc[UR4][R70.64+0x27e0] ;  /* 0x0027e00446467981 */ /* 0x000ea2000c1e1b00 */
[----:B------:R-:W-:-:S04]  /*3a720*/  IMAD R95, R32, R37, R41 ;  /* 0x00000025205f7224 */ /* 0x000fc800078e0229 */
[----:B------:R-:W-:-:S06]  /*3a730*/  IMAD.WIDE R94, R95, 0x8, R14 ;  /* 0x000000085f5e7825 */ /* 0x000fcc00078e020e */
[----:B------:R-:W5:Y:S01]  /*3a740*/  LDG.E.64 R94, desc[UR4][R94.64] ;  /* 0x000000045e5e7981 */ /* 0x000f62000c1e1b00 */
[----:B------:R-:W-:Y:S01]  /*3a750*/  UMOV UR4, 0x519 ;  /* 0x0000051900047882 */ /* 0x000fe20000000000 */
[----:B------:R-:W-:Y:S01]  /*3a760*/  UMOV UR5, 0x448 ;  /* 0x0000044800057882 */ /* 0x000fe20000000000 */
[----:B---3--:R-:W-:Y:S01]  /*3a770*/  IMAD R0, R66, 0x5, R69 ;  /* 0x0000000542007824 */ /* 0x008fe200078e0245 */
[----:B----4-:R-:W-:-:S04]  /*3a780*/  PRMT R69, R69, 0x5410, R40 ;  /* 0x0000541045457816 */ /* 0x010fc80000000028 */
[----:B------:R-:W-:Y:S01]  /*3a790*/  LEA R72, R0, 0x10000, 0x3 ;  /* 0x0001000000487811 */ /* 0x000fe200078e18ff */
[----:B------:R-:W-:-:S03]  /*3a7a0*/  IDP.2A.LO.S16.U8 R66, R69, UR4, R66 ;  /* 0x0000000445427c26 */ /* 0x000fc60008001242 */
[----:B------:R-:W2:Y:S02]  /*3a7b0*/  LDC.64 R68, c[0x3][R72+-0x4970] ;  /* 0x00eda40048447b82 */ /* 0x000ea40000000a00 */
[----:B------:R-:W-:-:S06]  /*3a7c0*/  LEA R0, R66, UR5, 0x3 ;  /* 0x0000000542007c11 */ /* 0x000fcc000f8e18ff */
[----:B------:R-:W1:Y:S01]  /*3a7d0*/  LDC.64 R66, c[0x3][R0+0x5208] ;  /* 0x00d4820000427b82 */ /* 0x000e620000000a00 */
[----:B--2---:R-:W-:-:S08]  /*3a7e0*/  DADD R68, R70, R68 ;  /* 0x0000000046447229 */ /* 0x004fd00000000044 */
[----:B-1----:R-:W-:-:S08]  /*3a7f0*/  DADD R66, R68, R66 ;  /* 0x0000000044427229 */ /* 0x002fd00000000042 */
[----:B-----5:R-:W-:-:S07]  /*3a800*/  DADD R94, R66, R94 ;  /* 0x00000000425e7229 */ /* 0x020fce000000005e */
[----:B------:R-:W-:Y:S04]  /*3a810*/  STG.E.64 desc[UR6][R44.64+0x2970], R94 ;  /* 0x0029705e2c007986 */ /* 0x000fe8000c101b06 */
[----:B------:R-:W2:Y:S01]  /*3a820*/  LDG.E R37, desc[UR8][R48.64+0x1a0] ;  /* 0x0001a00830257981 */ /* 0x000ea2000c1e1900 */
[----:B------:R-:W-:Y:S02]  /*3a830*/  R2UR UR10, R50 ;  /* 0x00000000320a72ca */ /* 0x000fe400000e0000 */
[----:B------:R-:W-:Y:S01]  /*3a840*/  R2UR UR11, R51 ;  /* 0x00000000330b72ca */ /* 0x000fe200000e0000 */
[----:B------:R-:W3:Y:S01]  /*3a850*/  LDG.E.S8 R69, desc[UR8][R90.64+-0x1] ;  /* 0xffffff085a457981 */ /* 0x000ee2000c1e1300 */
[----:B--2---:R-:W-:-:S05]  /*3a860*/  IMAD.IADD R40, R22, 0x1, R37 ;  /* 0x0000000116287824 */ /* 0x004fca00078e0225 */
[----:B------:R-:W-:-:S04]  /*3a870*/  IADD3 R66, P0, PT, R40, R12, RZ ;  /* 0x0000000c28427210 */ /* 0x000fc80007f1e0ff */
[----:B------:R-:W-:Y:S02]  /*3a880*/  LEA.HI.X.SX32 R67, R40, R13, 0x1, P0 ;  /* 0x0000000d28437211 */ /* 0x000fe400000f0eff */
[----:B------:R-:W2:Y:S04]  /*3a890*/  LDG.E.S8 R40, desc[UR10][R90.64] ;  /* 0x0000000a5a287981 */ /* 0x000ea8000c1e1300 */
[----:B------:R-:W3:Y:S01]  /*3a8a0*/  LDG.E.S8 R66, desc[UR6][R66.64] ;  /* 0x0000000642427981 */ /* 0x000ee2000c1e1300 */
[----:B------:R-:W-:-:S06]  /*3a8b0*/  IMAD.WIDE R70, R37, 0x8, R44 ;  /* 0x0000000825467825 */ /* 0x000fcc00078e022c */
[----:B------:R-:W4:Y:S01]  /*3a8c0*/  LDG.E.64 R70, desc[UR6][R70.64+0x2710] ;  /* 0x0027100646467981 */ /* 0x000f22000c1e1b00 */
[----:B------:R-:W-:-:S04]  /*3a8d0*/  IMAD R93, R32, R37, R43 ;  /* 0x00000025205d7224 */ /* 0x000fc800078e022b */
[----:B------:R-:W-:-:S06]  /*3a8e0*/  IMAD.WIDE R92, R93, 0x8, R14 ;  /* 0x000000085d5c7825 */ /* 0x000fcc00078e020e */
[----:B------:R-:W5:Y:S01]  /*3a8f0*/  LDG.E.64 R92, desc[UR6][R92.64] ;  /* 0x000000065c5c7981 */ /* 0x000f62000c1e1b00 */
[----:B------:R-:W-:Y:S01]  /*3a900*/  DSETP.GT.AND P0, PT, R94, RZ, PT ;  /* 0x000000ff5e00722a */ /* 0x000fe20003f04000 */
[----:B------:R-:W-:Y:S01]  /*3a910*/  BSSY.RECONVERGENT B3, `(.L_x_875) ;  /* 0x0000034000037945 */ /* 0x000fe20003800200 */
[----:B---3--:R-:W-:Y:S01]  /*3a920*/  IMAD R0, R66, 0x5, R69 ;  /* 0x0000000542007824 */ /* 0x008fe200078e0245 */
[----:B--2---:R-:W-:-:S04]  /*3a930*/  PRMT R69, R69, 0x5410, R40 ;  /* 0x0000541045457816 */ /* 0x004fc80000000028 */
[----:B------:R-:W-:Y:S01]  /*3a940*/  LEA R37, R0, 0x10000, 0x3 ;  /* 0x0001000000257811 */ /* 0x000fe200078e18ff */
[----:B------:R-:W-:-:S03]  /*3a950*/  IDP.2A.LO.S16.U8 R66, R69, UR4, R66 ;  /* 0x0000000445427c26 */ /* 0x000fc60008001242 */
[----:B------:R-:W4:Y:S02]  /*3a960*/  LDC.64 R68, c[0x3][R37+-0x4a38] ;  /* 0x00ed720025447b82 */ /* 0x000f240000000a00 */
[----:B------:R-:W-:-:S06]  /*3a970*/  LEA R0, R66, UR5, 0x3 ;  /* 0x0000000542007c11 */ /* 0x000fcc000f8e18ff */
[----:B------:R-:W1:Y:S01]  /*3a980*/  LDC.64 R66, c[0x3][R0+0x4e20] ;  /* 0x00d3880000427b82 */ /* 0x000e620000000a00 */
[----:B------:R-:W-:Y:S01]  /*3a990*/  UMOV UR4, 0xff800000 ;  /* 0xff80000000047882 */ /* 0x000fe20000000000 */
[----:B------:R-:W-:Y:S02]  /*3a9a0*/  UMOV UR5, 0x41cdcd64 ;  /* 0x41cdcd6400057882 */ /* 0x000fe40000000000 */
[----:B------:R-:W-:Y:S01]  /*3a9b0*/  DSETP.LEU.AND P0, PT, |R94|, UR4, !P0 ;  /* 0x000000045e007e2a */ /* 0x000fe2000c70b200 */
[----:B------:R-:W-:Y:S02]  /*3a9c0*/  R2UR UR4, R50 ;  /* 0x00000000320472ca */ /* 0x000fe400000e0000 */
[----:B------:R-:W-:Y:S01]  /*3a9d0*/  R2UR UR5, R51 ;  /* 0x00000000330572ca */ /* 0x000fe200000e0000 */
[----:B----4-:R-:W-:-:S08]  /*3a9e0*/  DADD R68, R70, R68 ;  /* 0x0000000046447229 */ /* 0x010fd00000000044 */
        /* <DEDUP_REMOVED lines=38> */
.L_x_876:
[----:B------:R-:W-:Y:S05]  /*3ac50*/  BSYNC.RECONVERGENT B3 ;  /* 0x0000000000037941 */ /* 0x000fea0003800200 */
.L_x_875:
[----:B------:R-:W-:Y:S05]  /*3ac60*/  BRA `(.L_x_877) ;  /* 0x0000000400747947 */ /* 0x000fea0003800000 */
.L_x_874:
[----:B------:R-:W-:Y:S02]  /*3ac70*/  R2UR UR4, R50 ;  /* 0x00000000320472ca */ /* 0x000fe400000e0000 */
[----:B------:R-:W-:-:S13]  /*3ac80*/  R2UR UR5, R51 ;  /* 0x00000000330572ca */ /* 0x000fda00000e0000 */
[----:B------:R-:W2:Y:S01]  /*3ac90*/  LDG.E R37, desc[UR4][R48.64+0x1a0] ;  /* 0x0001a00430257981 */ /* 0x000ea2000c1e1900 */
[C---:B------:R-:W-:Y:S02]  /*3aca0*/  R2UR UR6, R50.reuse ;  /* 0x00000000320672ca */ /* 0x040fe400000e0000 */
[C---:B------:R-:W-:Y:S02]  /*3acb0*/  R2UR UR7, R51.reuse ;  /* 0x00000000330772ca */ /* 0x040fe400000e0000 */
[----:B------:R-:W-:Y:S02]  /*3acc0*/  R2UR UR8, R50 ;  /* 0x00000000320872ca */ /* 0x000fe400000e0000 */
[----:B------:R-:W-:-:S09]  /*3acd0*/  R2UR UR9, R51 ;  /* 0x00000000330972ca */ /* 0x000fd200000e0000 */
[----:B------:R-:W3:Y:S01]  /*3ace0*/  LDG.E.S8 R69, desc[UR6][R90.64+-0x1] ;  /* 0xffffff065a457981 */ /* 0x000ee2000c1e1300 */
[----:B--2---:R-:W-:-:S05]  /*3acf0*/  IMAD.IADD R0, R22, 0x1, R37 ;  /* 0x0000000116007824 */ /* 0x004fca00078e0225 */
[----:B------:R-:W-:-:S04]  /*3ad00*/  IADD3 R66, P0, PT, R0, R12, RZ ;  /* 0x0000000c00427210 */ /* 0x000fc80007f1e0ff */
[----:B------:R-:W-:Y:S02]  /*3ad10*/  LEA.HI.X.SX32 R67, R0, R13, 0x1, P0 ;  /* 0x0000000d00437211 */ /* 0x000fe400000f0eff */
[----:B------:R-:W3:Y:S04]  /*3ad20*/  LDG.E.S8 R0, desc[UR8][R90.64] ;  /* 0x000000085a007981 */ /* 0x000ee8000c1e1300 */
[----:B------:R-:W2:Y:S01]  /*3ad30*/  LDG.E.S8 R66, desc[UR4][R66.64] ;  /* 0x0000000442427981 */ /* 0x000ea2000c1e1300 */
[----:B------:R-:W-:-:S04]  /*3ad40*/  IMAD R95, R32, R37, R41 ;  /* 0x00000025205f7224 */ /* 0x000fc800078e0229 */
[----:B------:R-:W-:-:S06]  /*3ad50*/  IMAD.WIDE R94, R95, 0x8, R14 ;  /* 0x000000085f5e7825 */ /* 0x000fcc00078e020e */
[----:B------:R-:W4:Y:S01]  /*3ad60*/  LDG.E.64 R94, desc[UR4][R94.64] ;  /* 0x000000045e5e7981 */ /* 0x000f22000c1e1b00 */
[----:B------:R-:W-:Y:S01]  /*3ad70*/  UMOV UR4, 0x519 ;  /* 0x0000051900047882 */ /* 0x000fe20000000000 */
[----:B------:R-:W-:Y:S01]  /*3ad80*/  UMOV UR5, 0x448 ;  /* 0x0000044800057882 */ /* 0x000fe20000000000 */
[----:B---3--:R-:W-:Y:S01]  /*3ad90*/  PRMT R37, R69, 0x5410, R0 ;  /* 0x0000541045257816 */ /* 0x008fe20000000000 */
[----:B--2---:R-:W-:-:S04]  /*3ada0*/  IMAD R69, R66, 0x5, R69 ;  /* 0x0000000542457824 */ /* 0x004fc800078e0245 */
[----:B------:R-:W-:Y:S01]  /*3adb0*/  IDP.2A.LO.S16.U8 R37, R37, UR4, R66 ;  /* 0x0000000425257c26 */ /* 0x000fe20008001242 */
[----:B------:R-:W-:-:S04]  /*3adc0*/  LEA R68, R69, 0x10000, 0x3 ;  /* 0x0001000045447811 */ /* 0x000fc800078e18ff */
[----:B------:R-:W-:Y:S02]  /*3add0*/  LEA R37, R37, UR5, 0x3 ;  /* 0x0000000525257c11 */ /* 0x000fe4000f8e18ff */
[----:B------:R-:W1:Y:S08]  /*3ade0*/  LDC.64 R68, c[0x3][R68+-0x4970] ;  /* 0x00eda40044447b82 */ /* 0x000e700000000a00 */
[----:B------:R-:W1:Y:S02]  /*3adf0*/  LDC.64 R66, c[0x3][R37+0x5208] ;  /* 0x00d4820025427b82 */ /* 0x000e640000000a00 */
[----:B-1----:R-:W-:-:S08]  /*3ae00*/  DADD R66, R68, R66 ;  /* 0x0000000044427229 */ /* 0x002fd00000000042 */
[----:B----4-:R-:W-:-:S07]  /*3ae10*/  DADD R94, R66, R94 ;  /* 0x00000000425e7229 */ /* 0x010fce000000005e */
        /* <DEDUP_REMOVED lines=13> */
[----:B------:R-:W-:Y:S01]  /*3aef0*/  DSETP.GT.AND P0, PT, R94, RZ, PT ;  /* 0x000000ff5e00722a */ /* 0x000fe20003f04000 */
[----:B------:R-:W-:Y:S01]  /*3af00*/  IMAD.MOV.U32 R70, RZ, RZ, 0x1 ;  /* 0x00000001ff467424 */ /* 0x000fe200078e00ff */
[----:B------:R-:W-:Y:S01]  /*3af10*/  BSSY.RECONVERGENT B3, `(.L_x_877) ;  /* 0x0000032000037945 */ /* 0x000fe20003800200 */
[----:B---3--:R-:W-:Y:S01]  /*3af20*/  PRMT R37, R71, 0x5410, R0 ;  /* 0x0000541047257816 */ /* 0x008fe20000000000 */
[----:B--2---:R-:W-:-:S04]  /*3af30*/  IMAD R71, R66, 0x5, R71 ;  /* 0x0000000542477824 */ /* 0x004fc800078e0247 */
[----:B------:R-:W-:Y:S01]  /*3af40*/  IDP.2A.LO.S16.U8 R37, R37, UR4, R66 ;  /* 0x0000000425257c26 */ /* 0x000fe20008001242 */
[----:B------:R-:W-:-:S04]  /*3af50*/  LEA R0, R71, 0x10000, 0x3 ;  /* 0x0001000047007811 */ /* 0x000fc800078e18ff */
[----:B------:R-:W-:Y:S01]  /*3af60*/  LEA R37, R37, UR5, 0x3 ;  /* 0x0000000525257c11 */ /* 0x000fe2000f8e18ff */
[----:B------:R-:W1:Y:S08]  /*3af70*/  LDC.64 R68, c[0x3][R0+-0x4a38] ;  /* 0x00ed720000447b82 */ /* 0x000e700000000a00 */
[----:B------:R-:W1:Y:S01]  /*3af80*/  LDC.64 R66, c[0x3][R37+0x4e20] ;  /* 0x00d3880025427b82 */ /* 0x000e620000000a00 */
[----:B------:R-:W-:Y:S01]  /*3af90*/  UMOV UR4, 0xff800000 ;  /* 0xff80000000047882 */ /* 0x000fe20000000000 */
[----:B------:R-:W-:-:S02]  /*3afa0*/  UMOV UR5, 0x41cdcd64 ;  /* 0x41cdcd6400057882 */ /* 0x000fc40000000000 */
[----:B------:R-:W-:Y:S01]  /*3afb0*/  DSETP.LEU.AND P0, PT, |R94|, UR4, !P0 ;  /* 0x000000045e007e2a */ /* 0x000fe2000c70b200 */
[----:B------:R-:W-:Y:S02]  /*3afc0*/  R2UR UR4, R50 ;  /* 0x00000000320472ca */ /* 0x000fe400000e0000 */
[----:B------:R-:W-:Y:S01]  /*3afd0*/  R2UR UR5, R51 ;  /* 0x00000000330572ca */ /* 0x000fe200000e0000 */
[----:B-1----:R-:W-:-:S08]  /*3afe0*/  DADD R66, R68, R66 ;  /* 0x0000000044427229 */ /* 0x002fd00000000042 */
        /* <DEDUP_REMOVED lines=36> */
.L_x_878:
[----:B------:R-:W-:Y:S05]  /*3b230*/  BSYNC.RECONVERGENT B3 ;  /* 0x0000000000037941 */ /* 0x000fea0003800200 */
.L_x_877:
[----:B------:R-:W-:Y:S05]  /*3b240*/  BSYNC.RECONVERGENT B0 ;  /* 0x0000000000007941 */ /* 0x000fea0003800200 */
.L_x_873:
        /* <DEDUP_REMOVED lines=22> */
.L_x_868:
[----:B------:R-:W-:Y:S05]  /*3b3b0*/  BSYNC.RECONVERGENT B1 ;  /* 0x0000000000017941 */ /* 0x000fea0003800200 */
.L_x_867:
[----:B------:R-:W-:Y:S02]  /*3b3c0*/  R2UR UR4, R50 ;  /* 0x00000000320472ca */ /* 0x000fe400000e0000 */
[----:B------:R-:W-:-:S13]  /*3b3d0*/  R2UR UR5, R51 ;  /* 0x00000000330572ca */ /* 0x000fda00000e0000 */
[----:B------:R-:W2:Y:S01]  /*3b3e0*/  LDG.E.64 R68, desc[UR4][R44.64+0x2988] ;  /* 0x002988042c447981 */ /* 0x000ea2000c1e1b00 */
[----:B------:R-:W-:Y:S02]  /*3b3f0*/  R2UR UR6, R50 ;  /* 0x00000000320672ca */ /* 0x000fe400000e0000 */
[----:B------:R-:W-:Y:S01]  /*3b400*/  R2UR UR7, R51 ;  /* 0x00000000330772ca */ /* 0x000fe200000e0000 */
[----:B--2---:R2:W-:-:S12]  /*3b410*/  STG.E.64 desc[UR4][R44.64+0x2990], R68 ;  /* 0x002990442c007986 */ /* 0x0045d8000c101b04 */
[----:B-1----:R-:W3:Y:S01]  /*3b420*/  LDG.E R37, desc[UR6][R48.64+0x1b0] ;  /* 0x0001b00630257981 */ /* 0x002ee2000c1e1900 */
        /* <DEDUP_REMOVED lines=20> */
[----:B------:R-:W-:Y:S02]  /*3b570*/  IMAD.MOV.U32 R37, RZ, RZ, RZ ;  /* 0x000000ffff257224 */ /* 0x000fe400078e00ff */
[----:B------:R-:W-:Y:S02]  /*3b580*/  IMAD.X R91, RZ, RZ, R47, P0 ;  /* 0x000000ffff5b7224 */ /* 0x000fe400000e062f */
[----:B------:R-:W-:-:S07]  /*3b590*/  VIADD R43, R41, 0x271 ;  /* 0x00000271292b7836 */ /* 0x000fce0000000000 */
.L_x_892:
        /* <DEDUP_REMOVED lines=35> */
.L_x_883:
[----:B------:R-:W-:Y:S05]  /*3b7d0*/  BSYNC.RECONVERGENT B0 ;  /* 0x0000000000007941 */ /* 0x000fea0003800200 */
.L_x_882:
        /* <DEDUP_REMOVED lines=24> */
.L_x_885:
[----:B------:R-:W-:Y:S05]  /*3b960*/  BSYNC.RECONVERGENT B0 ;  /* 0x0000000000007941 */ /* 0x000fea0003800200 */
.L_x_884:
        /* <DEDUP_REMOVED lines=104> */
.L_x_889:
[----:B------:R-:W-:Y:S05]  /*3bff0*/  BSYNC.RECONVERGENT B3 ;  /* 0x0000000000037941 */ /* 0x000fea0003800200 */
.L_x_888:
[----:B------:R-:W-:Y:S05]  /*3c000*/  BRA `(.L_x_890) ;  /* 0x0000000400747947 */ /* 0x000fea0003800000 */
.L_x_887:
        /* <DEDUP_REMOVED lines=92> */
.L_x_891:
[----:B------:R-:W-:Y:S05]  /*3c5d0*/  BSYNC.RECONVERGENT B3 ;  /* 0x0000000000037941 */ /* 0x000fea0003800200 */
.L_x_890:
[----:B------:R-:W-:Y:S05]  /*3c5e0*/  BSYNC.RECONVERGENT B0 ;  /* 0x0000000000007941 */ /* 0x000fea0003800200 */
.L_x_886:
        /* <DEDUP_REMOVED lines=22> */
.L_x_881:
[----:B------:R-:W-:Y:S05]  /*3c750*/  BSYNC.RECONVERGENT B1 ;  /* 0x0000000000017941 */ /* 0x000fea0003800200 */
.L_x_880:
[----:B------:R-:W-:Y:S02]  /*3c760*/  R2UR UR4, R50 ;  /* 0x00000000320472ca */ /* 0x000fe400000e0000 */
[----:B------:R-:W-:-:S13]  /*3c770*/  R2UR UR5, R51 ;  /* 0x00000000330572ca */ /* 0x000fda00000e0000 */
[----:B------:R-:W2:Y:S01]  /*3c780*/  LDG.E.64 R66, desc[UR4][R44.64+0x2980] ;  /* 0x002980042c427981 */ /* 0x000ea2000c1e1b00 */
[----:B------:R-:W-:Y:S02]  /*3c790*/  R2UR UR6, R50 ;  /* 0x00000000320672ca */ /* 0x000fe400000e0000 */
[----:B------:R-:W-:-:S13]  /*3c7a0*/  R2UR UR7, R51 ;  /* 0x00000000330772ca */ /* 0x000fda00000e0000 */
[----:B------:R-:W3:Y:S04]  /*3c7b0*/  LDG.E.64 R68, desc[UR6][R44.64+0x2988] ;  /* 0x002988062c447981 */ /* 0x000ee8000c1e1b00 */
[----:B--2---:R1:W-:Y:S04]  /*3c7c0*/  STG.E.64 desc[UR4][R44.64+0x2990], R66 ;  /* 0x002990422c007986 */ /* 0x0043e8000c101b04 */
[----:B0-----:R-:W2:Y:S02]  /*3c7d0*/  LDG.E R37, desc[UR6][R48.64+0x1b0] ;  /* 0x0001b00630257981 */ /* 0x001ea4000c1e1900 */
[----:B--2---:R-:W-:-:S05]  /*3c7e0*/  IMAD.WIDE R78, R37, 0x8, R44 ;  /* 0x00000008254e7825 */ /* 0x004fca00078e022c */
        /* <DEDUP_REMOVED lines=16> */
[----:B-1----:R-:W-:Y:S05]  /*3c8f0*/  @P0 BRA `(.L_x_894) ;  /* 0x0000001000e40947 */ /* 0x002fea0003800000 */
        /* <DEDUP_REMOVED lines=20> */
[--C-:B------:R-:W-:Y:S02]  /*3ca40*/  IMAD.IADD R40, R24, 0x1, R37.reuse ;  /* 0x0000000118287824 */ /* 0x100fe400078e0225 */
[----:B------:R-:W-:Y:S02]  /*3ca50*/  IMAD.IADD R89, R27, 0x1, R37 ;  /* 0x000000011b597824 */ /* 0x000fe400078e0225 */
[----:B------:R-:W-:Y:S01]  /*3ca60*/  VIADD R0, R37, 0xfffffffa ;  /* 0xfffffffa25007836 */ /* 0x000fe20000000000 */
[----:B------:R-:W-:Y:S01]  /*3ca70*/  IADD3 R76, P0, PT, R40, R12, RZ ;  /* 0x0000000c284c7210 */ /* 0x000fe20007f1e0ff */
[----:B------:R-:W-:-:S03]  /*3ca80*/  IMAD.MOV.U32 R91, RZ, RZ, RZ ;  /* 0x000000ffff5b7224 */ /* 0x000fc600078e00ff */
[----:B------:R-:W-:-:S09]  /*3ca90*/  LEA.HI.X.SX32 R77, R40, R13, 0x1, P0 ;  /* 0x0000000d284d7211 */ /* 0x000fd200000f0eff */
.L_x_901:
[----:B-1----:R-:W-:Y:S01]  /*3caa0*/  IMAD.IADD R41, R22, 0x1, R91 ;  /* 0x0000000116297824 */ /* 0x002fe200078e025b */
[C---:B------:R-:W-:Y:S02]  /*3cab0*/  R2UR UR6, R50.reuse ;  /* 0x00000000320672ca */ /* 0x040fe400000e0000 */
[C---:B------:R-:W-:Y:S02]  /*3cac0*/  R2UR UR7, R51.reuse ;  /* 0x00000000330772ca */ /* 0x040fe400000e0000 */
[C---:B------:R-:W-:Y:S02]  /*3cad0*/  R2UR UR4, R50.reuse ;  /* 0x00000000320472ca */ /* 0x040fe400000e0000 */
[C---:B------:R-:W-:Y:S02]  /*3cae0*/  R2UR UR5, R51.reuse ;  /* 0x00000000330572ca */ /* 0x040fe400000e0000 */
[----:B------:R-:W-:Y:S02]  /*3caf0*/  R2UR UR8, R50 ;  /* 0x00000000320872ca */ /* 0x000fe400000e0000 */
[----:B------:R-:W-:-:S02]  /*3cb00*/  R2UR UR9, R51 ;  /* 0x00000000330972ca */ /* 0x000fc400000e0000 */
[----:B------:R-:W-:-:S03]  /*3cb10*/  IADD3 R40, P0, PT, R41, R12, RZ ;  /* 0x0000000c29287210 */ /* 0x000fc60007f1e0ff */
[----:B------:R-:W2:Y:S01]  /*3cb20*/  LDG.E.S8 R43, desc[UR6][R76.64] ;  /* 0x000000064c2b7981 */ /* 0x000ea2000c1e1300 */
[----:B------:R-:W-:Y:S01]  /*3cb30*/  LEA.HI.X.SX32 R41, R41, R13, 0x1, P0 ;  /* 0x0000000d29297211 */ /* 0x000fe200000f0eff */
[----:B------:R-:W-:Y:S02]  /*3cb40*/  IMAD R69, R32, R91, R89 ;  /* 0x0000005b20457224 */ /* 0x000fe400078e0259 */
[----:B------:R-:W3:Y:S04]  /*3cb50*/  LDG.E.64 R74, desc[UR4][R78.64+0x2710] ;  /* 0x002710044e4a7981 */ /* 0x000ee8000c1e1b00 */
[----:B------:R1:W2:Y:S04]  /*3cb60*/  LDG.E.S8 R40, desc[UR4][R40.64] ;  /* 0x0000000428287981 */ /* 0x0002a8000c1e1300 */
[----:B------:R-:W4:Y:S01]  /*3cb70*/  LDG.E.S8 R70, desc[UR8][R76.64+0x1] ;  /* 0x000001084c467981 */ /* 0x000f22000c1e1300 */
[----:B------:R-:W-:-:S05]  /*3cb80*/  IMAD.WIDE R68, R69, 0x8, R14 ;  /* 0x0000000845447825 */ /* 0x000fca00078e020e */
[----:B------:R-:W5:Y:S01]  /*3cb90*/  LDG.E.64 R66, desc[UR6][R68.64] ;  /* 0x0000000644427981 */ /* 0x000f62000c1e1b00 */
[----:B------:R-:W-:Y:S01]  /*3cba0*/  UMOV UR4, 0x519 ;  /* 0x0000051900047882 */ /* 0x000fe20000000000 */
[----:B-1----:R-:W-:Y:S01]  /*3cbb0*/  IMAD.MOV.U32 R41, RZ, RZ, 0x3ee4f8b5 ;  /* 0x3ee4f8b5ff297424 */ /* 0x002fe200078e00ff */
[----:B------:R-:W-:Y:S01]  /*3cbc0*/  BSSY.RELIABLE B0, `(.L_x_895) ;  /* 0x0000033000007945 */ /* 0x000fe20003800100 */
[----:B--2---:R-:W-:Y:S01]  /*3cbd0*/  IMAD R42, R40, 0x5, R43 ;  /* 0x00000005282a7824 */ /* 0x004fe200078e022b */
[----:B----4-:R-:W-:-:S03]  /*3cbe0*/  PRMT R43, R43, 0x5410, R70 ;  /* 0x000054102b2b7816 */ /* 0x010fc60000000046 */
[----:B------:R-:W-:Y:S02]  /*3cbf0*/  IMAD.SHL.U32 R90, R42, 0x8, RZ ;  /* 0x000000082a5a7824 */ /* 0x000fe400078e00ff */
[----:B------:R-:W-:Y:S01]  /*3cc00*/  IDP.2A.LO.S16.U8 R43, R43, UR4, R40 ;  /* 0x000000042b2b7c26 */ /* 0x000fe20008001228 */
[----:B------:R-:W-:Y:S01]  /*3cc10*/  UMOV UR4, 0x448 ;  /* 0x0000044800047882 */ /* 0x000fe20000000000 */
[----:B------:R-:W-:-:S03]  /*3cc20*/  VIADD R72, R90, 0x10000 ;  /* 0x000100005a487836 */ /* 0x000fc60000000000 */
[----:B------:R-:W-:-:S03]  /*3cc30*/  LEA R88, R43, UR4, 0x3 ;  /* 0x000000042b587c11 */ /* 0x000fc6000f8e18ff */
[----:B------:R-:W1:Y:S08]  /*3cc40*/  LDC.64 R72, c[0x3][R72+-0x4a38] ;  /* 0x00ed720048487b82 */ /* 0x000e700000000a00 */
[----:B------:R-:W1:Y:S01]  /*3cc50*/  LDC.64 R70, c[0x3][R88+0x4e20] ;  /* 0x00d3880058467b82 */ /* 0x000e620000000a00 */
[----:B------:R-:W-:Y:S01]  /*3cc60*/  IMAD.MOV.U32 R40, RZ, RZ, -0x771c970f ;  /* 0x88e368f1ff287424 */ /* 0x000fe200078e00ff */
[----:B-1----:R-:W-:-:S08]  /*3cc70*/  DADD R80, R72, R70 ;  /* 0x0000000048507229 */ /* 0x002fd00000000046 */
[----:B-----5:R-:W-:-:S08]  /*3cc80*/  DADD R80, R80, R66 ;  /* 0x0000000050507229 */ /* 0x020fd00000000042 */
        /* <DEDUP_REMOVED lines=21> */
[----:B------:R-:W1:Y:S08]  /*3cde0*/  LDC.64 R84, c[0x3][R90+-0x4970] ;  /* 0x00eda4005a547b82 */ /* 0x000e700000000a00 */
[----:B------:R-:W1:Y:S02]  /*3cdf0*/  LDC.64 R82, c[0x3][R88+0x5208] ;  /* 0x00d4820058527b82 */ /* 0x000e640000000a00 */
[----:B-1----:R-:W-:-:S08]  /*3ce00*/  DADD R82, R84, R82 ;  /* 0x0000000054527229 */ /* 0x002fd00000000052 */
        /* <DEDUP_REMOVED lines=14> */
.L_x_896:
[----:B------:R-:W-:Y:S05]  /*3cef0*/  BSYNC.RELIABLE B0 ;  /* 0x0000000000007941 */ /* 0x000fea0003800100 */
.L_x_895:
        /* <DEDUP_REMOVED lines=27> */
[----:B------:R-:W1:Y:S01]  /*3d0b0*/  LDC.64 R72, c[0x3][R88+0x5208] ;  /* 0x00d4820058487b82 */ /* 0x000e620000000a00 */
[----:B--2---:R-:W-:-:S08]  /*3d0c0*/  DADD R70, R70, R80 ;  /* 0x0000000046467229 */ /* 0x004fd00000000050 */
[----:B-1----:R-:W-:-:S08]  /*3d0d0*/  DADD R72, R72, R70 ;  /* 0x0000000048487229 */ /* 0x002fd00000000046 */
        /* <DEDUP_REMOVED lines=13> */
.L_x_899:
[----:B------:R-:W-:Y:S05]  /*3d1b0*/  BSYNC.RELIABLE B0 ;  /* 0x0000000000007941 */ /* 0x000fea0003800100 */
.L_x_898:
        /* <DEDUP_REMOVED lines=8> */
.L_x_900:
        /* <DEDUP_REMOVED lines=13> */
.L_x_904:
        /* <DEDUP_REMOVED lines=25> */
.L_x_903:
[----:B------:R-:W-:Y:S05]  /*3d4a0*/  BSYNC.RECONVERGENT B3 ;  /* 0x0000000000037941 */ /* 0x000fea0003800200 */
.L_x_902:
[C---:B------:R-:W-:Y:S01]  /*3d4b0*/  R2UR UR4, R50.reuse ;  /* 0x00000000320472ca */ /* 0x040fe200000e0000 */
[----:B------:R-:W-:Y:S01]  /*3d4c0*/  VIADD R91, R91, 0x1 ;  /* 0x000000015b5b7836 */ /* 0x000fe20000000000 */
[----:B------:R-:W-:Y:S01]  /*3d4d0*/  R2UR UR5, R51 ;  /* 0x00000000330572ca */ /* 0x000fe200000e0000 */
[----:B------:R-:W-:Y:S01]  /*3d4e0*/  IMAD.WIDE R40, R73, 0x4, R16 ;  /* 0x0000000449287825 */ /* 0x000fe200078e0210 */
[C---:B------:R-:W-:Y:S02]  /*3d4f0*/  R2UR UR6, R50.reuse ;  /* 0x00000000320672ca */ /* 0x040fe400000e0000 */
[----:B------:R-:W-:Y:S01]  /*3d500*/  R2UR UR7, R51 ;  /* 0x00000000330772ca */ /* 0x000fe200000e0000 */
[----:B------:R-:W-:Y:S01]  /*3d510*/  VIADD R37, R37, 0xffffffff ;  /* 0xffffffff25257836 */ /* 0x000fe20000000000 */
        /* <DEDUP_REMOVED lines=18> */
.L_x_907:
        /* <DEDUP_REMOVED lines=25> */
.L_x_906:
[----:B------:R-:W-:Y:S05]  /*3d7d0*/  BSYNC.RECONVERGENT B3 ;  /* 0x0000000000037941 */ /* 0x000fea0003800200 */
.L_x_905:
        /* <DEDUP_REMOVED lines=18> */
.L_x_897:
        /* <DEDUP_REMOVED lines=12> */
.L_x_910:
        /* <DEDUP_REMOVED lines=25> */
.L_x_909:
[----:B------:R-:W-:Y:S05]  /*3db50*/  BSYNC.RECONVERGENT B3 ;  /* 0x0000000000037941 */ /* 0x000fea0003800200 */
.L_x_908:
[----:B------:R-:W-:Y:S01]  /*3db60*/  R2UR UR4, R50 ;  /* 0x00000000320472ca */ /* 0x000fe200000e0000 */
[----:B------:R-:W-:Y:S01]  /*3db70*/  IMAD R41, R68, 0x3, R33 ;  /* 0x0000000344297824 */ /* 0x000fe200078e0221 */
[----:B------:R-:W-:Y:S01]  /*3db80*/  R2UR UR5, R51 ;  /* 0x00000000330572ca */ /* 0x000fe200000e0000 */
[----:B------:R-:W-:Y:S01]  /*3db90*/  VIADD R91, R91, 0x1 ;  /* 0x000000015b5b7836 */ /* 0x000fe20000000000 */
[C---:B------:R-:W-:Y:S01]  /*3dba0*/  R2UR UR6, R50.reuse ;  /* 0x00000000320672ca */ /* 0x040fe200000e0000 */
[----:B------:R-:W-:Y:S01]  /*3dbb0*/  IMAD.WIDE R40, R41, 0x4, R16 ;  /* 0x0000000429287825 */ /* 0x000fe200078e0210 */
[----:B------:R-:W-:Y:S02]  /*3dbc0*/  R2UR UR7, R51 ;  /* 0x00000000330772ca */ /* 0x000fe400000e0000 */
[----:B------:R-:W-:Y:S01]  /*3dbd0*/  R2UR UR8, R50 ;  /* 0x00000000320872ca */ /* 0x000fe200000e0000 */
[----:B------:R-:W-:Y:S01]  /*3dbe0*/  VIADD R43, R37, 0xffffffff ;  /* 0xffffffff252b7836 */ /* 0x000fe20000000000 */
        /* <DEDUP_REMOVED lines=10> */
.L_x_894:
[----:B------:R-:W-:Y:S05]  /*3dc90*/  BSYNC.RELIABLE B1 ;  /* 0x0000000000017941 */ /* 0x000fea0003800100 */
.L_x_893:
        /* <DEDUP_REMOVED lines=27> */
.L_x_923:
        /* <DEDUP_REMOVED lines=35> */
.L_x_914:
[----:B------:R-:W-:Y:S05]  /*3e080*/  BSYNC.RECONVERGENT B0 ;  /* 0x0000000000007941 */ /* 0x000fea0003800200 */
.L_x_913:
        /* <DEDUP_REMOVED lines=24> */
.L_x_916:
[----:B------:R-:W-:Y:S05]  /*3e210*/  BSYNC.RECONVERGENT B0 ;  /* 0x0000000000007941 */ /* 0x000fea0003800200 */
.L_x_915:
        /* <DEDUP_REMOVED lines=14> */
[----:B------:R-:W4:Y:S01]  /*3e300*/  LDG.E.U8 R69, desc[UR8][R90.64] ;  /* 0x000000085a457981 */ /* 0x000f22000c1e1100 */
[----:B--2---:R-:W-:-:S05]  /*3e310*/  IMAD.IADD R0, R23, 0x1, R37 ;  /* 0x0000000117007824 */ /* 0x004fca00078e0225 */
[----:B------:R-:W-:-:S04]  /*3e320*/  IADD3 R66, P0, PT, R0, R12, RZ ;  /* 0x0000000c00427210 */ /* 0x000fc80007f1e0ff */
[----:B------:R-:W-:-:S05]  /*3e330*/  LEA.HI.X.SX32 R67, R0, R13, 0x1, P0 ;  /* 0x0000000d00437211 */ /* 0x000fca00000f0eff */
[----:B------:R-:W2:Y:S04]  /*3e340*/  LDG.E.S8 R0, desc[UR4][R66.64] ;  /* 0x0000000442007981 */ /* 0x000ea8000c1e1300 */
[----:B------:R-:W5:Y:S01]  /*3e350*/  LDG.E.S8 R68, desc[UR6][R66.64+-0x1] ;  /* 0xffffff0642447981 */ /* 0x000f62000c1e1300 */
[----:B------:R-:W-:-:S04]  /*3e360*/  IMAD.WIDE R70, R37, 0x8, R44 ;  /* 0x0000000825467825 */ /* 0x000fc800078e022c */
[----:B------:R-:W-:Y:S02]  /*3e370*/  IMAD R72, R32, R37, R32 ;  /* 0x0000002520487224 */ /* 0x000fe400078e0220 */
[----:B------:R-:W5:Y:S02]  /*3e380*/  LDG.E.64 R70, desc[UR4][R70.64+0x27e0] ;  /* 0x0027e00446467981 */ /* 0x000f64000c1e1b00 */
[----:B------:R-:W-:-:S04]  /*3e390*/  IMAD.IADD R95, R41, 0x1, R72 ;  /* 0x00000001295f7824 */ /* 0x000fc800078e0248 */
[----:B------:R-:W-:-:S06]  /*3e3a0*/  IMAD.WIDE R94, R95, 0x8, R14 ;  /* 0x000000085f5e7825 */ /* 0x000fcc00078e020e */
[----:B------:R-:W5:Y:S01]  /*3e3b0*/  LDG.E.64 R94, desc[UR4][R94.64] ;  /* 0x000000045e5e7981 */ /* 0x000f62000c1e1b00 */
[C---:B---3--:R-:W-:Y:S02]  /*3e3c0*/  PRMT R37, R40.reuse, 0x8880, RZ ;  /* 0x0000888028257816 */ /* 0x048fe400000000ff */
[----:B----4-:R-:W-:Y:S01]  /*3e3d0*/  PRMT R69, R40, 0x3340, R69 ;  /* 0x0000334028457816 */ /* 0x010fe20000000045 */
[----:B------:R-:W-:Y:S01]  /*3e3e0*/  UMOV UR4, 0x5197d ;  /* 0x0005197d00047882 */ /* 0x000fe20000000000 */
[----:B------:R-:W-:Y:S01]  /*3e3f0*/  UMOV UR5, 0x448 ;  /* 0x0000044800057882 */ /* 0x000fe20000000000 */
[C---:B--2---:R-:W-:Y:S01]  /*3e400*/  PRMT R40, R0.reuse, 0x3340, RZ ;  /* 0x0000334000287816 */ /* 0x044fe200000000ff */
[----:B------:R-:W-:-:S03]  /*3e410*/  IMAD R0, R0, 0x5, R37 ;  /* 0x0000000500007824 */ /* 0x000fc600078e0225 */
[----:B------:R-:W-:Y:S02]  /*3e420*/  PRMT R69, R69, 0x5410, R40 ;  /* 0x0000541045457816 */ /* 0x000fe40000000028 */
[----:B------:R-:W-:-:S03]  /*3e430*/  LEA R72, R0, 0x10000, 0x3 ;  /* 0x0001000000487811 */ /* 0x000fc600078e18ff */
[----:B-----5:R-:W-:Y:S02]  /*3e440*/  IDP.4A.S8.U8 R37, R69, UR4, R68 ;  /* 0x0000000445257c26 */ /* 0x020fe40008000244 */
[----:B------:R-:W1:Y:S03]  /*3e450*/  LDC.64 R68, c[0x3][R72+-0x4970] ;  /* 0x00eda40048447b82 */ /* 0x000e660000000a00 */
[----:B------:R-:W-:-:S05]  /*3e460*/  LEA R37, R37, UR5, 0x3 ;  /* 0x0000000525257c11 */ /* 0x000fca000f8e18ff */
[----:B------:R-:W-:-:S04]  /*3e470*/  VIADD R73, R37, 0x10000 ;  /* 0x0001000025497836 */ /* 0x000fc80000000000 */
[----:B------:R-:W2:Y:S01]  /*3e480*/  LDC.64 R66, c[0x3][R73+-0x6208] ;  /* 0x00e77e0049427b82 */ /* 0x000ea20000000a00 */
[----:B-1----:R-:W-:-:S08]  /*3e490*/  DADD R68, R70, R68 ;  /* 0x0000000046447229 */ /* 0x002fd00000000044 */
[----:B--2---:R-:W-:-:S08]  /*3e4a0*/  DADD R66, R68, R66 ;  /* 0x0000000044427229 */ /* 0x004fd00000000042 */
[----:B------:R-:W-:-:S07]  /*3e4b0*/  DADD R94, R66, R94 ;  /* 0x00000000425e7229 */ /* 0x000fce000000005e */
[----:B------:R-:W-:Y:S04]  /*3e4c0*/  STG.E.64 desc[UR6][R44.64+0x2970], R94 ;  /* 0x0029705e2c007986 */ /* 0x000fe8000c101b06 */
[----:B------:R-:W2:Y:S01]  /*3e4d0*/  LDG.E R37, desc[UR8][R48.64+0x1a0] ;  /* 0x0001a00830257981 */ /* 0x000ea2000c1e1900 */
[----:B------:R-:W-:Y:S02]  /*3e4e0*/  R2UR UR10, R50 ;  /* 0x00000000320a72ca */ /* 0x000fe400000e0000 */
[----:B------:R-:W-:Y:S01]  /*3e4f0*/  R2UR UR11, R51 ;  /* 0x00000000330b72ca */ /* 0x000fe200000e0000 */
[----:B------:R-:W3:-:S12]  /*3e500*/  LDG.E.U8 R40, desc[UR8][R90.64+-0x1] ;  /* 0xffffff085a287981 */ /* 0x000ed8000c1e1100 */
        /* <DEDUP_REMOVED lines=14> */
[----:B------:R-:W-:Y:S01]  /*3e5f0*/  DSETP.GT.AND P0, PT, R94, RZ, PT ;  /* 0x000000ff5e00722a */ /* 0x000fe20003f04000 */
[----:B------:R-:W-:Y:S01]  /*3e600*/  BSSY.RECONVERGENT B3, `(.L_x_919) ;  /* 0x0000036000037945 */ /* 0x000fe20003800200 */
        /* <DEDUP_REMOVED lines=9> */
[----:B------:R-:W-:Y:S01]  /*3e6a0*/  UMOV UR4, 0xff800000 ;  /* 0xff80000000047882 */ /* 0x000fe20000000000 */
[----:B------:R-:W-:Y:S02]  /*3e6b0*/  UMOV UR5, 0x41cdcd64 ;  /* 0x41cdcd6400057882 */ /* 0x000fe40000000000 */
[----:B------:R-:W-:Y:S01]  /*3e6c0*/  DSETP.LEU.AND P0, PT, |R94|, UR4, !P0 ;  /* 0x000000045e007e2a */ /* 0x000fe2000c70b200 */
[----:B------:R-:W-:Y:S02]  /*3e6d0*/  R2UR UR4, R50 ;  /* 0x00000000320472ca */ /* 0x000fe400000e0000 */
[----:B------:R-:W-:Y:S01]  /*3e6e0*/  R2UR UR5, R51 ;  /* 0x00000000330572ca */ /* 0x000fe200000e0000 */
        /* <DEDUP_REMOVED lines=39> */
.L_x_920:
[----:B------:R-:W-:Y:S05]  /*3e960*/  BSYNC.RECONVERGENT B3 ;  /* 0x0000000000037941 */ /* 0x000fea0003800200 */
.L_x_919:
[----:B------:R-:W-:Y:S05]  /*3e970*/  BRA `(.L_x_921) ;  /* 0x0000000400b47947 */ /* 0x000fea0003800000 */
.L_x_918:
[----:B------:R-:W-:Y:S02]  /*3e980*/  R2UR UR4, R50 ;  /* 0x00000000320472ca */ /* 0x000fe400000e0000 */
[----:B------:R-:W-:-:S13]  /*3e990*/  R2UR UR5, R51 ;  /* 0x00000000330572ca */ /* 0x000fda00000e0000 */
[----:B------:R-:W2:Y:S01]  /*3e9a0*/  LDG.E R0, desc[UR4][R48.64+0x1a0] ;  /* 0x0001a00430007981 */ /* 0x000ea2000c1e1900 */
[C---:B------:R-:W-:Y:S02]  /*3e9b0*/  R2UR UR6, R50.reuse ;  /* 0x00000000320672ca */ /* 0x040fe400000e0000 */
[C---:B------:R-:W-:Y:S02]  /*3e9c0*/  R2UR UR7, R51.reuse ;  /* 0x00000000330772ca */ /* 0x040fe400000e0000 */
[C---:B------:R-:W-:Y:S02]  /*3e9d0*/  R2UR UR10, R50.reuse ;  /* 0x00000000320a72ca */ /* 0x040fe400000e0000 */
[C---:B------:R-:W-:Y:S02]  /*3e9e0*/  R2UR UR11, R51.reuse ;  /* 0x00000000330b72ca */ /* 0x040fe400000e0000 */
[----:B------:R-:W-:Y:S02]  /*3e9f0*/  R2UR UR8, R50 ;  /* 0x00000000320872ca */ /* 0x000fe400000e0000 */
[----:B------:R-:W-:-:S05]  /*3ea00*/  R2UR UR9, R51 ;  /* 0x00000000330972ca */ /* 0x000fca00000e0000 */
[----:B------:R-:W3:Y:S04]  /*3ea10*/  LDG.E.U8 R40, desc[UR6][R90.64+-0x1] ;  /* 0xffffff065a287981 */ /* 0x000ee8000c1e1100 */
        /* <DEDUP_REMOVED lines=10> */
[C---:B---3--:R-:W-:Y:S02]  /*3eac0*/  PRMT R69, R40.reuse, 0x3340, R69 ;  /* 0x0000334028457816 */ /* 0x048fe40000000045 */
[----:B------:R-:W-:Y:S01]  /*3ead0*/  PRMT R40, R40, 0x8880, RZ ;  /* 0x0000888028287816 */ /* 0x000fe200000000ff */
[----:B------:R-:W-:Y:S01]  /*3eae0*/  UMOV UR4, 0x5197d ;  /* 0x0005197d00047882 */ /* 0x000fe20000000000 */
[----:B------:R-:W-:Y:S01]  /*3eaf0*/  UMOV UR5, 0x448 ;  /* 0x0000044800057882 */ /* 0x000fe20000000000 */
[----:B--2---:R-:W-:-:S04]  /*3eb00*/  PRMT R0, R37, 0x3340, RZ ;  /* 0x0000334025007816 */ /* 0x004fc800000000ff */
[----:B------:R-:W-:Y:S01]  /*3eb10*/  PRMT R69, R69, 0x5410, R0 ;  /* 0x0000541045457816 */ /* 0x000fe20000000000 */
[----:B------:R-:W-:-:S04]  /*3eb20*/  IMAD.MOV.U32 R0, RZ, RZ, R40 ;  /* 0x000000ffff007224 */ /* 0x000fc800078e0028 */
[----:B----4-:R-:W-:Y:S02]  /*3eb30*/  IDP.4A.S8.U8 R68, R69, UR4, R68 ;  /* 0x0000000445447c26 */ /* 0x010fe40008000244 */
[----:B------:R-:W-:-:S03]  /*3eb40*/  IMAD R37, R37, 0x5, R0 ;  /* 0x0000000525257824 */ /* 0x000fc600078e0200 */
[----:B------:R-:W-:Y:S02]  /*3eb50*/  LEA R68, R68, UR5, 0x3 ;  /* 0x0000000544447c11 */ /* 0x000fe4000f8e18ff */
[----:B------:R-:W-:-:S03]  /*3eb60*/  LEA R70, R37, 0x10000, 0x3 ;  /* 0x0001000025467811 */ /* 0x000fc600078e18ff */
[----:B------:R-:W-:Y:S02]  /*3eb70*/  VIADD R71, R68, 0x10000 ;  /* 0x0001000044477836 */ /* 0x000fe40000000000 */
[----:B------:R-:W1:Y:S08]  /*3eb80*/  LDC.64 R68, c[0x3][R70+-0x4970] ;  /* 0x00eda40046447b82 */ /* 0x000e700000000a00 */
[----:B------:R-:W1:Y:S02]  /*3eb90*/  LDC.64 R66, c[0x3][R71+-0x6208] ;  /* 0x00e77e0047427b82 */ /* 0x000e640000000a00 */
[----:B-1----:R-:W-:-:S08]  /*3eba0*/  DADD R66, R68, R66 ;  /* 0x0000000044427229 */ /* 0x002fd00000000042 */
[----:B-----5:R-:W-:-:S07]  /*3ebb0*/  DADD R94, R66, R94 ;  /* 0x00000000425e7229 */ /* 0x020fce000000005e */
[----:B------:R-:W-:Y:S04]  /*3ebc0*/  STG.E.64 desc[UR6][R44.64+0x2970], R94 ;  /* 0x0029705e2c007986 */ /* 0x000fe8000c101b06 */
[----:B------:R-:W2:Y:S01]  /*3ebd0*/  LDG.E R0, desc[UR8][R48.64+0x1a0] ;  /* 0x0001a00830007981 */ /* 0x000ea2000c1e1900 */
[----:B------:R-:W-:Y:S02]  /*3ebe0*/  R2UR UR12, R50 ;  /* 0x00000000320c72ca */ /* 0x000fe400000e0000 */
[----:B------:R-:W-:Y:S01]  /*3ebf0*/  R2UR UR13, R51 ;  /* 0x00000000330d72ca */ /* 0x000fe200000e0000 */
[----:B------:R-:W3:-:S12]  /*3ec00*/  LDG.E.U8 R40, desc[UR8][R90.64+-0x1] ;  /* 0xffffff085a287981 */ /* 0x000ed8000c1e1100 */
        /* <DEDUP_REMOVED lines=12> */
[----:B------:R-:W-:Y:S01]  /*3ecd0*/  DSETP.GT.AND P0, PT, R94, RZ, PT ;  /* 0x000000ff5e00722a */ /* 0x000fe20003f04000 */
[----:B------:R-:W-:Y:S01]  /*3ece0*/  IMAD.MOV.U32 R70, RZ, RZ, 0x1 ;  /* 0x00000001ff467424 */ /* 0x000fe200078e00ff */
[----:B------:R-:W-:Y:S01]  /*3ecf0*/  BSSY.RECONVERGENT B3, `(.L_x_921) ;  /* 0x0000035000037945 */ /* 0x000fe20003800200 */
        /* <DEDUP_REMOVED lines=52> */
.L_x_922:
[----:B------:R-:W-:Y:S05]  /*3f040*/  BSYNC.RECONVERGENT B3 ;  /* 0x0000000000037941 */ /* 0x000fea0003800200 */
.L_x_921:
[----:B------:R-:W-:Y:S05]  /*3f050*/  BSYNC.RECONVERGENT B0 ;  /* 0x0000000000007941 */ /* 0x000fea0003800200 */
.L_x_917:
        /* <DEDUP_REMOVED lines=22> */
.L_x_912:
[----:B------:R-:W-:Y:S05]  /*3f1c0*/  BSYNC.RECONVERGENT B1 ;  /* 0x0000000000017941 */ /* 0x000fea0003800200 */
.L_x_911:
        /* <DEDUP_REMOVED lines=30> */
.L_x_936:
        /* <DEDUP_REMOVED lines=35> */
.L_x_927:
[----:B------:R-:W-:Y:S05]  /*3f5e0*/  BSYNC.RECONVERGENT B0 ;  /* 0x0000000000007941 */ /* 0x000fea0003800200 */
.L_x_926:
        /* <DEDUP_REMOVED lines=24> */
.L_x_929:
[----:B------:R-:W-:Y:S05]  /*3f770*/  BSYNC.RECONVERGENT B0 ;  /* 0x0000000000007941 */ /* 0x000fea0003800200 */
.L_x_928:
        /* <DEDUP_REMOVED lines=116> */
.L_x_933:
[----:B------:R-:W-:Y:S05]  /*3fec0*/  BSYNC.RECONVERGENT B3 ;  /* 0x0000000000037941 */ /* 0x000fea0003800200 */
.L_x_932:
[----:B------:R-:W-:Y:S05]  /*3fed0*/  BRA `(.L_x_934) ;  /* 0x0000000400b47947 */ /* 0x000fea0003800000 */
.L_x_931:
        /* <DEDUP_REMOVED lines=108> */
.L_x_935:
[----:B------:R-:W-:Y:S05]  /*405a0*/  BSYNC.RECONVERGENT B3 ;  /* 0x0000000000037941 */ /* 0x000fea0003800200 */
.L_x_934:
[----:B------:R-:W-:Y:S05]  /*405b0*/  BSYNC.RECONVERGENT B0 ;  /* 0x0000000000007941 */ /* 0x000fea0003800200 */
.L_x_930:
        /* <DEDUP_REMOVED lines=22> */
.L_x_925:
[----:B------:R-:W-:Y:S05]  /*40720*/  BSYNC.RECONVERGENT B1 ;  /* 0x0000000000017941 */ /* 0x000fea0003800200 */
.L_x_924:
        /* <DEDUP_REMOVED lines=50> */
.L_x_943:
[C---:B------:R-:W-:Y:S01]  /*40a50*/  R2UR UR6, R50.reuse ;  /* 0x00000000320672ca */ /* 0x040fe200000e0000 */
[----:B------:R-:W-:Y:S01]  /*40a60*/  IMAD.IADD R41, R23, 0x1, R89 ;  /* 0x0000000117297824 */ /* 0x000fe200078e0259 */
[C---:B------:R-:W-:Y:S02]  /*40a70*/  R2UR UR7, R51.reuse ;  /* 0x00000000330772ca */ /* 0x040fe400000e0000 */
[C---:B------:R-:W-:Y:S02]  /*40a80*/  R2UR UR10, R50.reuse ;  /* 0x00000000320a72ca */ /* 0x040fe400000e0000 */
[C---:B------:R-:W-:Y:S02]  /*40a90*/  R2UR UR11, R51.reuse ;  /* 0x00000000330b72ca */ /* 0x040fe400000e0000 */
[----:B------:R-:W-:Y:S02]  /*40aa0*/  R2UR UR4, R50 ;  /* 0x00000000320472ca */ /* 0x000fe400000e0000 */
[----:B------:R-:W-:-:S02]  /*40ab0*/  R2UR UR5, R51 ;  /* 0x00000000330572ca */ /* 0x000fc400000e0000 */
[C---:B------:R-:W-:Y:S02]  /*40ac0*/  IADD3 R40, P0, PT, R41.reuse, R12, RZ ;  /* 0x0000000c29287210 */ /* 0x040fe40007f1e0ff */
[----:B------:R-:W-:Y:S01]  /*40ad0*/  R2UR UR8, R50 ;  /* 0x00000000320872ca */ /* 0x000fe200000e0000 */
[----:B------:R-:W2:Y:S01]  /*40ae0*/  LDG.E.U8 R43, desc[UR6][R76.64] ;  /* 0x000000064c2b7981 */ /* 0x000ea2000c1e1100 */
[----:B------:R-:W-:Y:S02]  /*40af0*/  LEA.HI.X.SX32 R41, R41, R13, 0x1, P0 ;  /* 0x0000000d29297211 */ /* 0x000fe400000f0eff */
[----:B------:R-:W-:Y:S01]  /*40b00*/  R2UR UR9, R51 ;  /* 0x00000000330972ca */ /* 0x000fe200000e0000 */
[----:B------:R-:W3:Y:S04]  /*40b10*/  LDG.E.U8 R72, desc[UR10][R76.64+0x1] ;  /* 0x0000010a4c487981 */ /* 0x000ee8000c1e1100 */
[----:B------:R-:W4:Y:S01]  /*40b20*/  LDG.E.S8 R42, desc[UR4][R40.64] ;  /* 0x00000004282a7981 */ /* 0x000f22000c1e1300 */
[----:B------:R-:W-:-:S03]  /*40b30*/  IMAD R67, R32, R89, R32 ;  /* 0x0000005920437224 */ /* 0x000fc600078e0220 */
[----:B------:R-:W5:Y:S04]  /*40b40*/  LDG.E.64 R74, desc[UR4][R78.64+0x2710] ;  /* 0x002710044e4a7981 */ /* 0x000f68000c1e1b00 */
[----:B-1----:R1:W5:Y:S01]  /*40b50*/  LDG.E.S8 R70, desc[UR8][R40.64+-0x1] ;  /* 0xffffff0828467981 */ /* 0x002362000c1e1300 */
[----:B------:R-:W-:-:S04]  /*40b60*/  IMAD.IADD R67, R0, 0x1, R67 ;  /* 0x0000000100437824 */ /* 0x000fc800078e0243 */
[----:B------:R-:W-:-:S05]  /*40b70*/  IMAD.WIDE R68, R67, 0x8, R14 ;  /* 0x0000000843447825 */ /* 0x000fca00078e020e */
[----:B------:R-:W5:Y:S01]  /*40b80*/  LDG.E.64 R66, desc[UR6][R68.64] ;  /* 0x0000000644427981 */ /* 0x000f62000c1e1b00 */
[----:B------:R-:W-:Y:S01]  /*40b90*/  UMOV UR4, 0x5197d ;  /* 0x0005197d00047882 */ /* 0x000fe20000000000 */
[----:B-1----:R-:W-:Y:S01]  /*40ba0*/  IMAD.MOV.U32 R40, RZ, RZ, -0x771c970f ;  /* 0x88e368f1ff287424 */ /* 0x002fe200078e00ff */
[----:B------:R-:W-:Y:S01]  /*40bb0*/  BSSY.RELIABLE B0, `(.L_x_937) ;  /* 0x000003a000007945 */ /* 0x000fe20003800100 */
[----:B------:R-:W-:Y:S01]  /*40bc0*/  VIADD R91, R89, 0x1 ;  /* 0x00000001595b7836 */ /* 0x000fe20000000000 */
[C---:B--2---:R-:W-:Y:S02]  /*40bd0*/  PRMT R71, R43.reuse, 0x8880, RZ ;  /* 0x000088802b477816 */ /* 0x044fe400000000ff */
[----:B---3--:R-:W-:Y:S02]  /*40be0*/  PRMT R72, R43, 0x3340, R72 ;  /* 0x000033402b487816 */ /* 0x008fe40000000048 */
[----:B----4-:R-:W-:Y:S01]  /*40bf0*/  PRMT R43, R42, 0x3340, RZ ;  /* 0x000033402a2b7816 */ /* 0x010fe200000000ff */
[----:B------:R-:W-:-:S03]  /*40c00*/  IMAD.MOV.U32 R41, RZ, RZ, R71 ;  /* 0x000000ffff297224 */ /* 0x000fc600078e0047 */
[----:B------:R-:W-:Y:S01]  /*40c10*/  PRMT R43, R72, 0x5410, R43 ;  /* 0x00005410482b7816 */ /* 0x000fe2000000002b */
[----:B------:R-:W-:-:S04]  /*40c20*/  IMAD R42, R42, 0x5, R41 ;  /* 0x000000052a2a7824 */ /* 0x000fc800078e0229 */
[----:B-----5:R-:W-:Y:S01]  /*40c30*/  IDP.4A.S8.U8 R43, R43, UR4, R70 ;  /* 0x000000042b2b7c26 */ /* 0x020fe20008000246 */
[----:B------:R-:W-:Y:S01]  /*40c40*/  UMOV UR4, 0x448 ;  /* 0x0000044800047882 */ /* 0x000fe20000000000 */
[----:B------:R-:W-:-:S03]  /*40c50*/  IMAD.SHL.U32 R90, R42, 0x8, RZ ;  /* 0x000000082a5a7824 */ /* 0x000fc600078e00ff */
[----:B------:R-:W-:Y:S01]  /*40c60*/  LEA R92, R43, UR4, 0x3 ;  /* 0x000000042b5c7c11 */ /* 0x000fe2000f8e18ff */
[----:B------:R-:W-:-:S04]  /*40c70*/  VIADD R72, R90, 0x10000 ;  /* 0x000100005a487836 */ /* 0x000fc80000000000 */
[----:B------:R-:W-:Y:S02]  /*40c80*/  VIADD R70, R92, 0x10000 ;  /* 0x000100005c467836 */ /* 0x000fe40000000000 */
[----:B------:R-:W1:Y:S08]  /*40c90*/  LDC.64 R72, c[0x3][R72+-0x4a38] ;  /* 0x00ed720048487b82 */ /* 0x000e700000000a00 */
[----:B------:R-:W1:Y:S01]  /*40ca0*/  LDC.64 R70, c[0x3][R70+-0x7590] ;  /* 0x00e29c0046467b82 */ /* 0x000e620000000a00 */
[----:B------:R-:W-:Y:S01]  /*40cb0*/  IMAD.MOV.U32 R41, RZ, RZ, 0x3ee4f8b5 ;  /* 0x3ee4f8b5ff297424 */ /* 0x000fe200078e00ff */
[----:B-1----:R-:W-:-:S08]  /*40cc0*/  DADD R80, R72, R70 ;  /* 0x0000000048507229 */ /* 0x002fd00000000046 */
[----:B------:R-:W-:-:S08]  /*40cd0*/  DADD R80, R80, R66 ;  /* 0x0000000050507229 */ /* 0x000fd00000000042 */
        /* <DEDUP_REMOVED lines=13> */
[----:B------:R-:W-:Y:S02]  /*40db0*/  VIADD R90, R90, 0x10000 ;  /* 0x000100005a5a7836 */ /* 0x000fe40000000000 */
[----:B------:R-:W-:-:S11]  /*40dc0*/  VIADD R92, R92, 0x10000 ;  /* 0x000100005c5c7836 */ /* 0x000fd60000000000 */
        /* <DEDUP_REMOVED lines=24> */
.L_x_938:
[----:B------:R-:W-:Y:S05]  /*40f50*/  BSYNC.RELIABLE B0 ;  /* 0x0000000000007941 */ /* 0x000fea0003800100 */
.L_x_937:
        /* <DEDUP_REMOVED lines=43> */
.L_x_941:
[----:B------:R-:W-:Y:S05]  /*41210*/  BSYNC.RELIABLE B0 ;  /* 0x0000000000007941 */ /* 0x000fea0003800100 */
.L_x_940:
[----:B------:R-:W-:Y:S02]  /*41220*/  R2UR UR4, R50 ;  /* 0x00000000320472ca */ /* 0x000fe400000e0000 */
[----:B------:R-:W-:Y:S02]  /*41230*/  R2UR UR5, R51 ;  /* 0x00000000330572ca */ /* 0x000fe400000e0000 */
[----:B------:R-:W-:Y:S01]  /*41240*/  ISETP.GE.AND P0, PT, R89, R88, PT ;  /* 0x000000585900720c */ /* 0x000fe20003f06270 */
[----:B------:R-:W-:-:S10]  /*41250*/  IMAD.MOV.U32 R89, RZ, RZ, R91 ;  /* 0x000000ffff597224 */ /* 0x000fd400078e005b */
[----:B------:R1:W-:Y:S02]  /*41260*/  STG.E desc[UR4][R48.64+0x1c8], R91 ;  /* 0x0001c85b30007986 */ /* 0x0003e4000c101904 */
[----:B------:R-:W-:Y:S05]  /*41270*/  @!P0 BRA `(.L_x_943) ;  /* 0xfffffff400f48947 */ /* 0x000fea000383ffff */
[----:B------:R-:W-:Y:S05]  /*41280*/  BRA `(.L_x_806) ;  /* 0x0000000800907947 */ /* 0x000fea0003800000 */
.L_x_942:
        /* <DEDUP_REMOVED lines=13> */
.L_x_946:
        /* <DEDUP_REMOVED lines=25> */
.L_x_945:
[----:B------:R-:W-:Y:S05]  /*414f0*/  BSYNC.RECONVERGENT B1 ;  /* 0x0000000000017941 */ /* 0x000fea0003800200 */
.L_x_944:
        /* <DEDUP_REMOVED lines=25> */
.L_x_949:
        /* <DEDUP_REMOVED lines=25> */
.L_x_948:
[----:B------:R-:W-:Y:S05]  /*41820*/  BSYNC.RECONVERGENT B1 ;  /* 0x0000000000017941 */ /* 0x000fea0003800200 */
.L_x_947:
        /* <DEDUP_REMOVED lines=18> */
.L_x_939:
        /* <DEDUP_REMOVED lines=12> */
.L_x_952:
        /* <DEDUP_REMOVED lines=25> */
.L_x_951:
[----:B------:R-:W-:Y:S05]  /*41ba0*/  BSYNC.RECONVERGENT B1 ;  /* 0x0000000000017941 */ /* 0x000fea0003800200 */
.L_x_950:
        /* <DEDUP_REMOVED lines=17> */
[----:B------:R1:W-:Y:S02]  /*41cc0*/  STG.E desc[UR4][R48.64+0x1b8], R37 ;  /* 0x0001b82530007986 */ /* 0x0003e4000c101904 */
.L_x_806:
[----:B------:R-:W-:Y:S05]  /*41cd0*/  BSYNC.RECONVERGENT B2 ;  /* 0x0000000000027941 */ /* 0x000fea0003800200 */
.L_x_803:
[----:B------:R-:W-:Y:S05]  /*41ce0*/  BRA `(.L_x_772) ;  /* 0x0000009c00e87947 */ /* 0x000fea0003800000 */
.L_x_771:
[C---:B------:R-:W-:Y:S01]  /*41cf0*/  R2UR UR4, R50.reuse ;  /* 0x00000000320472ca */ /* 0x040fe200000e0000 */
[----:B------:R-:W-:Y:S01]  /*41d00*/  IMAD.IADD R41, R31, 0x1, R71 ;  /* 0x000000011f297824 */ /* 0x000fe200078e0247 */
[----:B------:R-:W-:Y:S02]  /*41d10*/  R2UR UR5, R51 ;  /* 0x00000000330572ca */ /* 0x000fe400000e0000 */
[C---:B------:R-:W-:Y:S01]  /*41d20*/  R2UR UR8, R50.reuse ;  /* 0x00000000320872ca */ /* 0x040fe200000e0000 */
[----:B------:R-:W-:Y:S01]  /*41d30*/  IMAD.WIDE R40, R41, 0x4, R16 ;  /* 0x0000000429287825 */ /* 0x000fe200078e0210 */
[C---:B------:R-:W-:Y:S02]  /*41d40*/  R2UR UR9, R51.reuse ;  /* 0x00000000330972ca */ /* 0x040fe400000e0000 */
[----:B------:R-:W-:Y:S02]  /*41d50*/  R2UR UR6, R50 ;  /* 0x00000000320672ca */ /* 0x000fe400000e0000 */
[----:B------:R-:W-:-:S05]  /*41d60*/  R2UR UR7, R51 ;  /* 0x00000000330772ca */ /* 0x000fca00000e0000 */
[----:B------:R0:W-:Y:S04]  /*41d70*/  STG.E desc[UR4][R40.64], R69 ;  /* 0x0000004528007986 */ /* 0x0001e8000c101904 */
[----:B------:R-:W2:Y:S04]  /*41d80*/  LDG.E R0, desc[UR8][R48.64+0x1b4] ;  /* 0x0001b40830007981 */ /* 0x000ea8000c1e1900 */
[----:B------:R-:W3:Y:S01]  /*41d90*/  LDG.E R37, desc[UR6][R48.64+0x1b0] ;  /* 0x0001b00630257981 */ /* 0x000ee2000c1e1900 */
[C---:B------:R-:W-:Y:S01]  /*41da0*/  R2UR UR10, R50.reuse ;  /* 0x00000000320a72ca */ /* 0x040fe200000e0000 */
[----:B------:R-:W-:Y:S01]  /*41db0*/  IMAD.MOV.U32 R42, RZ, RZ, 0x0 ;  /* 0x00000000ff2a7424 */ /* 0x000fe200078e00ff */
[C---:B------:R-:W-:Y:S01]  /*41dc0*/  R2UR UR11, R51.reuse ;  /* 0x00000000330b72ca */ /* 0x040fe200000e0000 */
[----:B------:R-:W-:Y:S01]  /*41dd0*/  IMAD.MOV.U32 R43, RZ, RZ, -0x40100000 ;  /* 0xbff00000ff2b7424 */ /* 0x000fe200078e00ff */
[----:B------:R-:W-:Y:S01]  /*41de0*/  R2UR UR12, R50 ;  /* 0x00000000320c72ca */ /* 0x000fe200000e0000 */
[----:B0-----:R-:W-:Y:S01]  /*41df0*/  IMAD.MOV.U32 R40, RZ, RZ, 0x0 ;  /* 0x00000000ff287424 */ /* 0x001fe200078e00ff */
[----:B------:R-:W-:Y:S01]  /*41e00*/  R2UR UR13, R51 ;  /* 0x00000000330d72ca */ /* 0x000fe200000e0000 */
[----:B------:R-:W-:-:S02]  /*41e10*/  IMAD.MOV.U32 R41, RZ, RZ, 0x7ff00000 ;  /* 0x7ff00000ff297424 */ /* 0x000fc400078e00ff */
[----:B--2---:R-:W-:-:S04]  /*41e20*/  IMAD.IADD R67, R31, 0x1, R0 ;  /* 0x000000011f437824 */ /* 0x004fc800078e0200 */
[----:B------:R-:W-:-:S05]  /*41e30*/  IMAD.WIDE R66, R67, 0x4, R16 ;  /* 0x0000000443427825 */ /* 0x000fca00078e0210 */
[----:B---3--:R0:W-:Y:S04]  /*41e40*/  STG.E desc[UR4][R66.64], R37 ;  /* 0x0000002542007986 */ /* 0x0081e8000c101904 */
[----:B------:R0:W-:Y:S04]  /*41e50*/  STG.E.64 desc[UR6][R44.64+0x28f0], R42 ;  /* 0x0028f02a2c007986 */ /* 0x0001e8000c101b06 */
[----:B------:R0:W-:Y:S04]  /*41e60*/  STG.E.64 desc[UR8][R44.64+0x28f8], R40 ;  /* 0x0028f8282c007986 */ /* 0x0001e8000c101b08 */
[----:B------:R-:W2:Y:S04]  /*41e70*/  LDG.E R69, desc[UR10][R48.64+0x1b0] ;  /* 0x0001b00a30457981 */ /* 0x000ea8000c1e1900 */
[----:B------:R-:W2:Y:S01]  /*41e80*/  LDG.E R68, desc[UR12][R48.64+0x1b4] ;  /* 0x0001b40c30447981 */ /* 0x000ea2000c1e1900 */
[----:B------:R-:W-:Y:S01]  /*41e90*/  BSSY.RECONVERGENT B0, `(.L_x_953) ;  /* 0x0000279000007945 */ /* 0x000fe20003800200 */
[----:B--2---:R-:W-:-:S05]  /*41ea0*/  IMAD.IADD R0, R68, 0x1, -R69 ;  /* 0x0000000144007824 */ /* 0x004fca00078e0a45 */
        /* <DEDUP_REMOVED lines=20> */
[----:B01----:R-:W-:Y:S02]  /*41ff0*/  SEL R43, R36, RZ, P0 ;  /* 0x000000ff242b7207 */ /* 0x003fe40000000000 */
[----:B------:R-:W-:-:S03]  /*42000*/  R2UR UR9, R51 ;  /* 0x00000000330972ca */ /* 0x000fc600000e0000 */
[--C-:B------:R-:W-:Y:S02]  /*42010*/  IMAD.IADD R41, R68, 0x1, -R43.reuse ;  /* 0x0000000144297824 */ /* 0x100fe400078e0a2b */
[----:B------:R-:W-:-:S04]  /*42020*/  IMAD.IADD R43, R69, 0x1, -R43 ;  /* 0x00000001452b7824 */ /* 0x000fc800078e0a2b */
[----:B------:R-:W-:-:S05]  /*42030*/  IMAD.IADD R76, R43, 0x1, -R41 ;  /* 0x000000012b4c7824 */ /* 0x000fca00078e0a29 */
[----:B------:R-:W-:-:S13]  /*42040*/  ISETP.GE.AND P0, PT, R76, -0x1f, PT ;  /* 0xffffffe14c00780c */ /* 0x000fda0003f06270 */
[----:B------:R-:W-:Y:S01]  /*42050*/  @P0 IADD3 R0, PT, PT, R41, 0xc10, -R43 ;  /* 0x00000c1029000810 */ /* 0x000fe20007ffe82b */
[----:B------:R-:W-:Y:S01]  /*42060*/  @P0 IMAD.MOV.U32 R37, RZ, RZ, 0x448 ;  /* 0x00000448ff250424 */ /* 0x000fe200078e00ff */
[----:B------:R-:W0:Y:S01]  /*42070*/  @!P0 LDC.64 R66, c[0x3][0x65c0] ;  /* 0x00d97000ff428b82 */ /* 0x000e220000000a00 */
[----:B------:R-:W-:Y:S02]  /*42080*/  @P0 R2UR UR4, R50 ;  /* 0x00000000320402ca */ /* 0x000fe400000e0000 */
[----:B------:R-:W-:Y:S01]  /*42090*/  @P0 IMAD R0, R0, 0x8, R37 ;  /* 0x0000000800000824 */ /* 0x000fe200078e0225 */
[----:B------:R-:W-:Y:S01]  /*420a0*/  @P0 R2UR UR5, R51 ;  /* 0x00000000330502ca */ /* 0x000fe200000e0000 */
[----:B------:R-:W-:Y:S01]  /*420b0*/  IMAD.IADD R37, R41, 0x1, -R43 ;  /* 0x0000000129257824 */ /* 0x000fe200078e0a2b */
[----:B------:R-:W-:Y:S02]  /*420c0*/  @!P0 R2UR UR6, R50 ;  /* 0x00000000320682ca */ /* 0x000fe400000e0000 */
[----:B------:R-:W1:Y:S01]  /*420d0*/  @P0 LDC.64 R72, c[0x3][R0+-0x2d0] ;  /* 0x00ff4c0000480b82 */ /* 0x000e620000000a00 */
[----:B------:R-:W-:-:S07]  /*420e0*/  @!P0 R2UR UR7, R51 ;  /* 0x00000000330782ca */ /* 0x000fce00000e0000 */
[----:B------:R-:W2:Y:S08]  /*420f0*/  @P0 LDC.64 R74, c[0x3][R0] ;  /* 0x00c00000004a0b82 */ /* 0x000eb00000000a00 */
[----:B------:R-:W1:Y:S01]  /*42100*/  @!P0 LDC.64 R72, c[0x3][0x62f0] ;  /* 0x00d8bc00ff488b82 */ /* 0x000e620000000a00 */
[----:B--2---:R2:W-:Y:S04]  /*42110*/  @P0 STG.E.64 desc[UR4][R44.64+0x28f8], R74 ;  /* 0x0028f84a2c000986 */ /* 0x0045e8000c101b04 */
[----:B0-----:R2:W-:Y:S03]  /*42120*/  @!P0 STG.E.64 desc[UR6][R44.64+0x28f8], R66 ;  /* 0x0028f8422c008986 */ /* 0x0015e6000c101b06 */
[----:B------:R-:W0:Y:S01]  /*42130*/  @!P0 LDC.64 R74, c[0x3][0x65c0] ;  /* 0x00d97000ff4a8b82 */ /* 0x000e220000000a00 */
[----:B------:R-:W-:Y:S01]  /*42140*/  ISETP.GE.AND P0, PT, R37, 0x5, PT ;  /* 0x000000052500780c */ /* 0x000fe20003f06270 */
[----:B-1----:R2:W-:-:S12]  /*42150*/  STG.E.64 desc[UR8][R44.64+0x28f0], R72 ;  /* 0x0028f0482c007986 */ /* 0x0025d8000c101b08 */
[----:B------:R-:W-:Y:S05]  /*42160*/  @!P0 BRA `(.L_x_956) ;  /* 0x0000000000bc8947 */ /* 0x000fea0003800000 */
[C---:B------:R-:W-:Y:S02]  /*42170*/  R2UR UR6, R50.reuse ;  /* 0x00000000320672ca */ /* 0x040fe400000e0000 */
[C---:B------:R-:W-:Y:S02]  /*42180*/  R2UR UR7, R51.reuse ;  /* 0x00000000330772ca */ /* 0x040fe400000e0000 */
[C---:B------:R-:W-:Y:S02]  /*42190*/  R2UR UR8, R50.reuse ;  /* 0x00000000320872ca */ /* 0x040fe400000e0000 */
[C---:B------:R-:W-:Y:S02]  /*421a0*/  R2UR UR9, R51.reuse ;  /* 0x00000000330972ca */ /* 0x040fe400000e0000 */
[----:B------:R-:W-:Y:S02]  /*421b0*/  R2UR UR10, R50 ;  /* 0x00000000320a72ca */ /* 0x000fe400000e0000 */
[----:B------:R-:W-:-:S02]  /*421c0*/  R2UR UR11, R51 ;  /* 0x00000000330b72ca */ /* 0x000fc400000e0000 */
[-C--:B------:R-:W-:Y:S02]  /*421d0*/  IADD3 R70, P0, PT, R43, R46.reuse, RZ ;  /* 0x0000002e2b467210 */ /* 0x080fe40007f1e0ff */
[----:B------:R-:W-:Y:S02]  /*421e0*/  IADD3 R68, P1, PT, R41, R46, RZ ;  /* 0x0000002e29447210 */ /* 0x000fe40007f3e0ff */
[-C--:B------:R-:W-:Y:S02]  /*421f0*/  LEA.HI.X.SX32 R71, R43, R47.reuse, 0x1, P0 ;  /* 0x0000002f2b477211 */ /* 0x080fe400000f0eff */
[----:B------:R-:W-:Y:S02]  /*42200*/  LEA.HI.X.SX32 R69, R41, R47, 0x1, P1 ;  /* 0x0000002f29457211 */ /* 0x000fe400008f0eff */
[----:B------:R-:W-:Y:S01]  /*42210*/  R2UR UR4, R50 ;  /* 0x00000000320472ca */ /* 0x000fe200000e0000 */
[----:B------:R-:W3:Y:S01]  /*42220*/  LDG.E.U8 R37, desc[UR6][R70.64+0x1] ;  /* 0x0000010646257981 */ /* 0x000ee2000c1e1100 */
[----:B------:R-:W-:-:S03]  /*42230*/  R2UR UR5, R51 ;  /* 0x00000000330572ca */ /* 0x000fc600000e0000 */
[----:B------:R-:W3:Y:S04]  /*42240*/  LDG.E.U8 R40, desc[UR8][R70.64] ;  /* 0x0000000846287981 */ /* 0x000ee8000c1e1100 */
[----:B------:R-:W4:Y:S06]  /*42250*/  LDG.E.U8 R42, desc[UR10][R68.64] ;  /* 0x0000000a442a7981 */ /* 0x000f2c000c1e1100 */
[----:B------:R-:W5:Y:S01]  /*42260*/  LDG.E.S8 R0, desc[UR4][R68.64+-0x1] ;  /* 0xffffff0444007981 */ /* 0x000f62000c1e1300 */
[----:B------:R-:W-:Y:S01]  /*42270*/  UMOV UR4, 0x5197d ;  /* 0x0005197d00047882 */ /* 0x000fe20000000000 */
[----:B------:R-:W-:Y:S01]  /*42280*/  UMOV UR5, 0x448 ;  /* 0x0000044800057882 */ /* 0x000fe20000000000 */
[----:B------:R-:W-:-:S02]  /*42290*/  R2UR UR12, R50 ;  /* 0x00000000320c72ca */ /* 0x000fc400000e0000 */
[C---:B------:R-:W-:Y:S02]  /*422a0*/  R2UR UR13, R51.reuse ;  /* 0x00000000330d72ca */ /* 0x040fe400000e0000 */
[----:B------:R-:W-:Y:S02]  /*422b0*/  R2UR UR14, R50 ;  /* 0x00000000320e72ca */ /* 0x000fe400000e0000 */
[----:B------:R-:W-:Y:S02]  /*422c0*/  R2UR UR15, R51 ;  /* 0x00000000330f72ca */ /* 0x000fe400000e0000 */
[----:B---3--:R-:W-:Y:S02]  /*422d0*/  PRMT R37, R40, 0x3340, R37 ;  /* 0x0000334028257816 */ /* 0x008fe40000000025 */
[----:B----4-:R-:W-:-:S04]  /*422e0*/  PRMT R42, R42, 0x3340, RZ ;  /* 0x000033402a2a7816 */ /* 0x010fc800000000ff */
[----:B------:R-:W-:-:S05]  /*422f0*/  PRMT R37, R37, 0x5410, R42 ;  /* 0x0000541025257816 */ /* 0x000fca000000002a */
[----:B-----5:R-:W-:-:S05]  /*42300*/  IDP.4A.S8.U8 R0, R37, UR4, R0 ;  /* 0x0000000425007c26 */ /* 0x020fca0008000200 */
[----:B------:R-:W-:-:S05]  /*42310*/  LEA R0, R0, UR5, 0x3 ;  /* 0x0000000500007c11 */ /* 0x000fca000f8e18ff */
[----:B------:R-:W-:-:S04]  /*42320*/  VIADD R77, R0, 0x10000 ;  /* 0x00010000004d7836 */ /* 0x000fc80000000000 */
[----:B--2---:R-:W0:Y:S02]  /*42330*/  LDC.64 R66, c[0x3][R77+-0x6208] ;  /* 0x00e77e004d427b82 */ /* 0x004e240000000a00 */
[----:B0-----:R-:W-:-:S07]  /*42340*/  DADD R66, R66, R74 ;  /* 0x0000000042427229 */ /* 0x001fce000000004a */
[----:B------:R0:W-:Y:S04]  /*42350*/  STG.E.64 desc[UR6][R44.64+0x28f8], R66 ;  /* 0x0028f8422c007986 */ /* 0x0001e8000c101b06 */
[----:B------:R-:W2:Y:S04]  /*42360*/  LDG.E.U8 R37, desc[UR10][R70.64+0x1] ;  /* 0x0000010a46257981 */ /* 0x000ea8000c1e1100 */
[----:B------:R-:W2:Y:S04]  /*42370*/  LDG.E.U8 R40, desc[UR12][R70.64] ;  /* 0x0000000c46287981 */ /* 0x000ea8000c1e1100 */
[----:B------:R-:W3:Y:S04]  /*42380*/  LDG.E.U8 R42, desc[UR14][R68.64] ;  /* 0x0000000e442a7981 */ /* 0x000ee8000c1e1100 */
[----:B------:R-:W4:Y:S01]  /*42390*/  LDG.E.S8 R0, desc[UR8][R68.64+-0x1] ;  /* 0xffffff0844007981 */ /* 0x000f22000c1e1300 */
[----:B--2---:R-:W-:-:S02]  /*423a0*/  PRMT R37, R40, 0x3340, R37 ;  /* 0x0000334028257816 */ /* 0x004fc40000000025 */
[----:B---3--:R-:W-:-:S04]  /*423b0*/  PRMT R42, R42, 0x3340, RZ ;  /* 0x000033402a2a7816 */ /* 0x008fc800000000ff */
[----:B------:R-:W-:-:S05]  /*423c0*/  PRMT R37, R37, 0x5410, R42 ;  /* 0x0000541025257816 */ /* 0x000fca000000002a */
[----:B----4-:R-:W-:-:S05]  /*423d0*/  IDP.4A.S8.U8 R0, R37, UR4, R0 ;  /* 0x0000000425007c26 */ /* 0x010fca0008000200 */
[----:B------:R-:W-:-:S05]  /*423e0*/  LEA R0, R0, UR5, 0x3 ;  /* 0x0000000500007c11 */ /* 0x000fca000f8e18ff */
[----:B------:R-:W-:-:S04]  /*423f0*/  VIADD R0, R0, 0x10000 ;  /* 0x0001000000007836 */ /* 0x000fc80000000000 */
[----:B0-----:R-:W0:Y:S01]  /*42400*/  LDC.64 R66, c[0x3][R0+-0x7590] ;  /* 0x00e29c0000427b82 */ /* 0x001e220000000a00 */
[----:B------:R-:W-:Y:S02]  /*42410*/  R2UR UR4, R50 ;  /* 0x00000000320472ca */ /* 0x000fe400000e0000 */
[----:B------:R-:W-:Y:S01]  /*42420*/  R2UR UR5, R51 ;  /* 0x00000000330572ca */ /* 0x000fe200000e0000 */
[----:B0-----:R-:W-:-:S12]  /*42430*/  DADD R66, R66, R72 ;  /* 0x0000000042427229 */ /* 0x001fd80000000048 */
[----:B------:R3:W-:Y:S01]  /*42440*/  STG.E.64 desc[UR4][R44.64+0x28f0], R66 ;  /* 0x0028f0422c007986 */ /* 0x0007e2000c101b04 */
[----:B------:R-:W-:Y:S05]  /*42450*/  BRA `(.L_x_957) ;  /* 0x0000000000687947 */ /* 0x000fea0003800000 */
.L_x_956:
[----:B------:R-:W-:-:S13]  /*42460*/  ISETP.NE.AND P0, PT, R37, 0x4, PT ;  /* 0x000000042500780c */ /* 0x000fda0003f05270 */
[----:B------:R-:W-:Y:S05]  /*42470*/  @P0 BRA `(.L_x_957) ;  /* 0x0000000000600947 */ /* 0x000fea0003800000 */
[C---:B------:R-:W-:Y:S02]  /*42480*/  R2UR UR4, R50.reuse ;  /* 0x00000000320472ca */ /* 0x040fe400000e0000 */
[C---:B------:R-:W-:Y:S02]  /*42490*/  R2UR UR5, R51.reuse ;  /* 0x00000000330572ca */ /* 0x040fe400000e0000 */
[----:B------:R-:W-:Y:S02]  /*424a0*/  R2UR UR6, R50 ;  /* 0x00000000320672ca */ /* 0x000fe400000e0000 */
[----:B------:R-:W-:Y:S02]  /*424b0*/  R2UR UR7, R51 ;  /* 0x00000000330772ca */ /* 0x000fe400000e0000 */
[-C--:B------:R-:W-:Y:S02]  /*424c0*/  IADD3 R68, P0, PT, R43, R46.reuse, RZ ;  /* 0x0000002e2b447210 */ /* 0x080fe40007f1e0ff */
[----:B--2---:R-:W-:-:S02]  /*424d0*/  IADD3 R66, P1, PT, R41, R46, RZ ;  /* 0x0000002e29427210 */ /* 0x004fc40007f3e0ff */
        /* <DEDUP_REMOVED lines=11> */
[----:B------:R-:W2:Y:S04]  /*42590*/  LDG.E.S8 R0, desc[UR6][R68.64] ;  /* 0x0000000644007981 */ /* 0x000ea8000c1e1300 */
[----:B------:R-:W2:Y:S02]  /*425a0*/  LDG.E.S8 R37, desc[UR8][R66.64] ;  /* 0x0000000842257981 */ /* 0x000ea4000c1e1300 */
[----:B--2---:R-:W-:-:S05]  /*425b0*/  IMAD R0, R0, 0x5, R37 ;  /* 0x0000000500007824 */ /* 0x004fca00078e0225 */
[----:B------:R-:W-:-:S04]  /*425c0*/  LEA R0, R0, 0x10000, 0x3 ;  /* 0x0001000000007811 */ /* 0x000fc800078e18ff */
[----:B------:R-:W0:Y:S02]  /*425d0*/  LDC.64 R74, c[0x3][R0+-0x4a38] ;  /* 0x00ed7200004a7b82 */ /* 0x000e240000000a00 */
[----:B0-----:R-:W-:-:S07]  /*425e0*/  DADD R74, R74, R72 ;  /* 0x000000004a4a7229 */ /* 0x001fce0000000048 */
[----:B------:R1:W-:Y:S04]  /*425f0*/  STG.E.64 desc[UR4][R44.64+0x28f0], R74 ;  /* 0x0028f04a2c007986 */ /* 0x0003e8000c101b04 */
.L_x_957:
[----:B------:R-:W-:Y:S05]  /*42600*/  BSYNC.RECONVERGENT B1 ;  /* 0x0000000000017941 */ /* 0x000fea0003800200 */
.L_x_955:
[----:B------:R-:W-:Y:S01]  /*42610*/  ISETP.NE.AND P0, PT, R76, -0x5, PT ;  /* 0xfffffffb4c00780c */ /* 0x000fe20003f05270 */
[----:B------:R-:W-:-:S12]  /*42620*/  BSSY.RECONVERGENT B1, `(.L_x_958) ;  /* 0x00001a5000017945 */ /* 0x000fd80003800200 */
[----:B------:R-:W-:Y:S05]  /*42630*/  @!P0 BRA `(.L_x_959) ;  /* 0x0000000c00288947 */ /* 0x000fea0003800000 */
[----:B------:R-:W-:-:S13]  /*42640*/  ISETP.NE.AND P0, PT, R76, -0x4, PT ;  /* 0xfffffffc4c00780c */ /* 0x000fda0003f05270 */
[----:B------:R-:W-:Y:S05]  /*42650*/  @P0 BRA `(.L_x_960) ;  /* 0x0000001800840947 */ /* 0x000fea0003800000 */
[----:B------:R-:W4:Y:S01]  /*42660*/  LDCU UR4, c[0x3][URZ] ;  /* 0x00c00000ff0477ac */ /* 0x000f220008000800 */
[----:B------:R-:W-:Y:S01]  /*42670*/  R2UR UR6, R50 ;  /* 0x00000000320672ca */ /* 0x000fe200000e0000 */
[----:B------:R-:W-:Y:S01]  /*42680*/  IMAD.MOV.U32 R37, RZ, RZ, -0x1 ;  /* 0xffffffffff257424 */ /* 0x000fe200078e00ff */
[----:B------:R-:W-:Y:S02]  /*42690*/  R2UR UR7, R51 ;  /* 0x00000000330772ca */ /* 0x000fe400000e0000 */
[----:B--23--:R-:W-:-:S04]  /*426a0*/  IADD3 R66, P1, PT, R43, R46, RZ ;  /* 0x0000002e2b427210 */ /* 0x00cfc80007f3e0ff */
[----:B------:R-:W-:-:S07]  /*426b0*/  LEA.HI.X.SX32 R67, R43, R47, 0x1, P1 ;  /* 0x0000002f2b437211 */ /* 0x000fce00008f0eff */
[----:B------:R2:W-:Y:S01]  /*426c0*/  STG.E desc[UR6][R48.64+0x1a4], RZ ;  /* 0x0001a4ff30007986 */ /* 0x0005e2000c101906 */
[----:B----4-:R-:W-:-:S05]  /*426d0*/  IMAD.U32 R42, RZ, RZ, UR4 ;  /* 0x00000004ff2a7e24 */ /* 0x010fca000f8e00ff */
[----:B------:R-:W-:-:S13]  /*426e0*/  ISETP.GE.AND P0, PT, R42, 0x1, PT ;  /* 0x000000012a00780c */ /* 0x000fda0003f06270 */
[----:B--2---:R-:W-:Y:S05]  /*426f0*/  @!P0 BRA `(.L_x_961) ;  /* 0x0000000400348947 */ /* 0x004fea0003800000 */
[----:B------:R-:W2:Y:S01]  /*42700*/  LDC R42, c[0x3][RZ] ;  /* 0x00c00000ff2a7b82 */ /* 0x000ea20000000800 */
[----:B------:R-:W-:Y:S01]  /*42710*/  BSSY.RECONVERGENT B2, `(.L_x_961) ;  /* 0x000004b000027945 */ /* 0x000fe20003800200 */
[----:B------:R-:W-:-:S07]  /*42720*/  IMAD.MOV.U32 R69, RZ, RZ, RZ ;  /* 0x000000ffff457224 */ /* 0x000fce00078e00ff */
.L_x_965:
[C---:B------:R-:W-:Y:S02]  /*42730*/  R2UR UR4, R50.reuse ;  /* 0x00000000320472ca */ /* 0x040fe400000e0000 */
[C---:B------:R-:W-:Y:S02]  /*42740*/  R2UR UR5, R51.reuse ;  /* 0x00000000330572ca */ /* 0x040fe400000e0000 */
[C---:B------:R-:W-:Y:S02]  /*42750*/  R2UR UR6, R50.reuse ;  /* 0x00000000320672ca */ /* 0x040fe400000e0000 */
[C---:B------:R-:W-:Y:S02]  /*42760*/  R2UR UR7, R51.reuse ;  /* 0x00000000330772ca */ /* 0x040fe400000e0000 */
[----:B------:R-:W-:Y:S02]  /*42770*/  R2UR UR8, R50 ;  /* 0x00000000320872ca */ /* 0x000fe400000e0000 */
[----:B------:R-:W-:-:S05]  /*42780*/  R2UR UR9, R51 ;  /* 0x00000000330972ca */ /* 0x000fca00000e0000 */
[----:B---3--:R3:W-:Y:S04]  /*42790*/  STG.E desc[UR4][R48.64+0x1a0], RZ ;  /* 0x0001a0ff30007986 */ /* 0x0087e8000c101904 */
[----:B------:R3:W-:Y:S04]  /*427a0*/  STG.E desc[UR6][R48.64+0x1a8], RZ ;  /* 0x0001a8ff30007986 */ /* 0x0007e8000c101906 */
[----:B------:R-:W4:Y:S01]  /*427b0*/  LDG.E.U8 R0, desc[UR8][R66.64] ;  /* 0x0000000842007981 */ /* 0x000f22000c1e1100 */
[----:B--2---:R-:W-:Y:S01]  /*427c0*/  IMAD.IADD R40, R69, 0x1, R42 ;  /* 0x0000000145287824 */ /* 0x004fe200078e022a */
[----:B------:R-:W-:Y:S03]  /*427d0*/  BSSY.RELIABLE B3, `(.L_x_962) ;  /* 0x000002e000037945 */ /* 0x000fe60003800100 */
[----:B------:R-:W-:-:S04]  /*427e0*/  IMAD R40, R40, 0x5, RZ ;  /* 0x0000000528287824 */ /* 0x000fc800078e02ff */
[----:B-1----:R-:W4:Y:S02]  /*427f0*/  LDC.U8 R71, c[0x3][R40+0x8] ;  /* 0x00c0020028477b82 */ /* 0x002f240000000000 */
[----:B----4-:R-:W-:-:S13]  /*42800*/  ISETP.NE.AND P0, PT, R0, R71, PT ;  /* 0x000000470000720c */ /* 0x010fda0003f05270 */
[----:B---3--:R-:W-:Y:S05]  /*42810*/  @P0 BRA `(.L_x_963) ;  /* 0x0000000000a40947 */ /* 0x008fea0003800000 */
        /* <DEDUP_REMOVED lines=40> */
[----:B-1----:R-:W-:Y:S05]  /*42aa0*/  @!P0 BRA `(.L_x_964) ;  /* 0x0000000000308947 */ /* 0x002fea0003800000 */
.L_x_963:
[----:B------:R-:W-:Y:S05]  /*42ab0*/  BSYNC.RELIABLE B3 ;  /* 0x0000000000037941 */ /* 0x000fea0003800100 */
.L_x_962:
        /* <DEDUP_REMOVED lines=11> */
.L_x_964:
[----:B------:R-:W-:Y:S01]  /*42b70*/  R2UR UR4, R50 ;  /* 0x00000000320472ca */ /* 0x000fe200000e0000 */
[----:B------:R-:W-:Y:S01]  /*42b80*/  IMAD.MOV.U32 R71, RZ, RZ, 0x5 ;  /* 0x00000005ff477424 */ /* 0x000fe200078e00ff */
[----:B------:R-:W-:Y:S01]  /*42b90*/  R2UR UR5, R51 ;  /* 0x00000000330572ca */ /* 0x000fe200000e0000 */
[----:B------:R-:W-:-:S12]  /*42ba0*/  IMAD.MOV.U32 R37, RZ, RZ, R69 ;  /* 0x000000ffff257224 */ /* 0x000fd800078e0045 */
[----:B------:R1:W-:Y:S02]  /*42bb0*/  STG.E desc[UR4][R48.64+0x1a8], R71 ;  /* 0x0001a84730007986 */ /* 0x0003e4000c101904 */
.L_x_966:
[----:B------:R-:W-:Y:S05]  /*42bc0*/  BSYNC.RECONVERGENT B2 ;  /* 0x0000000000027941 */ /* 0x000fea0003800200 */
.L_x_961:
        /* <DEDUP_REMOVED lines=8> */
[----:B---3--:R-:W3:Y:S01]  /*42c50*/  LDG.E.64 R68, desc[UR4][R44.64+0x28f8] ;  /* 0x0028f8042c447981 */ /* 0x008ee2000c1e1b00 */
[----:B--2---:R-:W-:-:S05]  /*42c60*/  IMAD.IADD R37, R37, 0x1, R42 ;  /* 0x0000000125257824 */ /* 0x004fca00078e022a */
[----:B------:R-:W-:-:S04]  /*42c70*/  LEA R37, R37, 0x10000, 0x3 ;  /* 0x0001000025257811 */ /* 0x000fc800078e18ff */
[----:B-1----:R-:W3:Y:S02]  /*42c80*/  LDC.64 R70, c[0x3][R37+-0x48a8] ;  /* 0x00edd60025467b82 */ /* 0x002ee40000000a00 */
[----:B---3--:R-:W-:-:S07]  /*42c90*/  DADD R68, R70, R68 ;  /* 0x0000000046447229 */ /* 0x008fce0000000044 */
[----:B------:R4:W-:Y:S04]  /*42ca0*/  STG.E.64 desc[UR4][R44.64+0x28f8], R68 ;  /* 0x0028f8442c007986 */ /* 0x0009e8000c101b04 */
.L_x_968:
[----:B------:R-:W-:Y:S05]  /*42cb0*/  BSYNC.RECONVERGENT B2 ;  /* 0x0000000000027941 */ /* 0x000fea0003800200 */
.L_x_967:
[----:B------:R-:W-:Y:S01]  /*42cc0*/  R2UR UR4, R50 ;  /* 0x00000000320472ca */ /* 0x000fe200000e0000 */
[----:B------:R-:W-:Y:S01]  /*42cd0*/  BSSY.RECONVERGENT B2, `(.L_x_969) ;  /* 0x0000050000027945 */ /* 0x000fe20003800200 */
[----:B------:R-:W-:Y:S01]  /*42ce0*/  R2UR UR5, R51 ;  /* 0x00000000330572ca */ /* 0x000fe200000e0000 */
[----:B--2---:R-:W-:Y:S01]  /*42cf0*/  IMAD.MOV.U32 R37, RZ, RZ, -0x1 ;  /* 0xffffffffff257424 */ /* 0x004fe200078e00ff */
[----:B------:R-:W-:-:S11]  /*42d00*/  ISETP.GE.AND P0, PT, R42, 0x1, PT ;  /* 0x000000012a00780c */ /* 0x000fd60003f06270 */
[----:B------:R2:W-:Y:S02]  /*42d10*/  STG.E desc[UR4][R48.64+0x1a4], RZ ;  /* 0x0001a4ff30007986 */ /* 0x0005e4000c101904 */
[----:B------:R-:W-:Y:S05]  /*42d20*/  @!P0 BRA `(.L_x_970) ;  /* 0x0000000400288947 */ /* 0x000fea0003800000 */
[----:B---34-:R-:W-:-:S07]  /*42d30*/  IMAD.MOV.U32 R69, RZ, RZ, RZ ;  /* 0x000000ffff457224 */ /* 0x018fce00078e00ff */
.L_x_974:
        /* <DEDUP_REMOVED lines=9> */
[----:B------:R-:W-:Y:S01]  /*42dd0*/  IMAD R40, R69, 0x5, RZ ;  /* 0x0000000545287824 */ /* 0x000fe200078e02ff */
[----:B------:R-:W-:Y:S03]  /*42de0*/  BSSY.RELIABLE B3, `(.L_x_971) ;  /* 0x000002d000037945 */ /* 0x000fe60003800100 */
        /* <DEDUP_REMOVED lines=9> */
[----:B------:R-:W3:Y:S01]  /*42e80*/  LDG.E.U8 R0, desc[UR6][R66.64+0x1] ;  /* 0x0000010642007981 */ /* 0x000ee2000c1e1100 */
[----:B------:R-:W3:Y:S02]  /*42e90*/  LDC.U8 R71, c[0x3][R40+0x9] ;  /* 0x00c0024028477b82 */ /* 0x000ee40000000000 */
[----:B---3--:R-:W-:-:S13]  /*42ea0*/  ISETP.NE.AND P0, PT, R0, R71, PT ;  /* 0x000000470000720c */ /* 0x008fda0003f05270 */
[----:B-1----:R-:W-:Y:S05]  /*42eb0*/  @P0 BRA `(.L_x_972) ;  /* 0x00000000007c0947 */ /* 0x002fea0003800000 */
        /* <DEDUP_REMOVED lines=29> */
[----:B------:R-:W-:Y:S05]  /*43090*/  @!P0 BREAK.RELIABLE B3 ;  /* 0x0000000000038942 */ /* 0x000fea0003800100 */
[----:B-1----:R-:W-:Y:S05]  /*430a0*/  @!P0 BRA `(.L_x_973) ;  /* 0x0000000000348947 */ /* 0x002fea0003800000 */
.L_x_972:
[----:B------:R-:W-:Y:S05]  /*430b0*/  BSYNC.RELIABLE B3 ;  /* 0x0000000000037941 */ /* 0x000fea0003800100 */
.L_x_971:
[----:B------:R-:W1:Y:S01]  /*430c0*/  LDCU UR4, c[0x3][URZ] ;  /* 0x00c00000ff0477ac */ /* 0x000e620008000800 */
[----:B------:R-:W-:Y:S01]  /*430d0*/  VIADD R69, R69, 0x1 ;  /* 0x0000000145457836 */ /* 0x000fe20000000000 */
[C---:B------:R-:W-:Y:S01]  /*430e0*/  R2UR UR6, R50.reuse ;  /* 0x00000000320672ca */ /* 0x040fe200000e0000 */
[----:B------:R-:W-:Y:S01]  /*430f0*/  IMAD.MOV.U32 R71, RZ, RZ, 0x1 ;  /* 0x00000001ff477424 */ /* 0x000fe200078e00ff */
[C---:B------:R-:W-:Y:S02]  /*43100*/  R2UR UR7, R51.reuse ;  /* 0x00000000330772ca */ /* 0x040fe400000e0000 */
[----:B------:R-:W-:Y:S02]  /*43110*/  R2UR UR8, R50 ;  /* 0x00000000320872ca */ /* 0x000fe400000e0000 */
[----:B------:R-:W-:-:S09]  /*43120*/  R2UR UR9, R51 ;  /* 0x00000000330972ca */ /* 0x000fd200000e0000 */
[----:B------:R3:W-:Y:S01]  /*43130*/  STG.E desc[UR6][R48.64+0x1a0], R71 ;  /* 0x0001a04730007986 */ /* 0x0007e2000c101906 */
[----:B-1----:R-:W-:-:S03]  /*43140*/  ISETP.GE.AND P0, PT, R69, UR4, PT ;  /* 0x0000000445007c0c */ /* 0x002fc6000bf06270 */
[----:B------:R3:W-:Y:S10]  /*43150*/  STG.E desc[UR8][R48.64+0x1a4], R69 ;  /* 0x0001a44530007986 */ /* 0x0007f4000c101908 */
[----:B------:R-:W-:Y:S05]  /*43160*/  @!P0 BRA `(.L_x_974) ;  /* 0xfffffff800f48947 */ /* 0x000fea000383ffff */
[----:B------:R-:W-:Y:S05]  /*43170*/  BRA `(.L_x_970) ;  /* 0x0000000000147947 */ /* 0x000fea0003800000 */
.L_x_973:
[----:B------:R-:W-:Y:S01]  /*43180*/  R2UR UR4, R50 ;  /* 0x00000000320472ca */ /* 0x000fe200000e0000 */
[----:B------:R-:W-:Y:S01]  /*43190*/  IMAD.MOV.U32 R67, RZ, RZ, 0x5 ;  /* 0x00000005ff437424 */ /* 0x000fe200078e00ff */
[----:B------:R-:W-:Y:S01]  /*431a0*/  R2UR UR5, R51 ;  /* 0x00000000330572ca */ /* 0x000fe200000e0000 */
[----:B------:R-:W-:-:S12]  /*431b0*/  IMAD.MOV.U32 R37, RZ, RZ, R69 ;  /* 0x000000ffff257224 */ /* 0x000fd800078e0045 */
[----:B------:R1:W-:Y:S02]  /*431c0*/  STG.E desc[UR4][R48.64+0x1a8], R67 ;  /* 0x0001a84330007986 */ /* 0x0003e4000c101904 */
.L_x_970:
[----:B------:R-:W-:Y:S05]  /*431d0*/  BSYNC.RECONVERGENT B2 ;  /* 0x0000000000027941 */ /* 0x000fea0003800200 */
.L_x_969:
[----:B------:R-:W-:Y:S02]  /*431e0*/  R2UR UR4, R50 ;  /* 0x00000000320472ca */ /* 0x000fe400000e0000 */
[----:B------:R-:W-:Y:S02]  /*431f0*/  R2UR UR5, R51 ;  /* 0x00000000330572ca */ /* 0x000fe400000e0000 */
[----:B------:R-:W-:-:S11]  /*43200*/  ISETP.NE.AND P0, PT, R37, -0x1, PT ;  /* 0xffffffff2500780c */ /* 0x000fd60003f05270 */
[----:B------:R0:W-:Y:S02]  /*43210*/  STG.E desc[UR4][R48.64+0x1ac], R37 ;  /* 0x0001ac2530007986 */ /* 0x0001e4000c101904 */
[----:B------:R-:W-:Y:S05]  /*43220*/  @!P0 BRA `(.L_x_960) ;  /* 0x0000000c00908947 */ /* 0x000fea0003800000 */
[----:B------:R-:W-:Y:S02]  /*43230*/  R2UR UR4, R50 ;  /* 0x00000000320472ca */ /* 0x000fe400000e0000 */
[----:B------:R-:W-:-:S13]  /*43240*/  R2UR UR5, R51 ;  /* 0x00000000330572ca */ /* 0x000fda00000e0000 */
[----:B-1----:R-:W5:Y:S01]  /*43250*/  LDG.E.64 R66, desc[UR4][R44.64+0x28f0] ;  /* 0x0028f0042c427981 */ /* 0x002f62000c1e1b00 */
[----:B------:R-:W-:Y:S02]  /*43260*/  UMOV UR4, 0x448 ;  /* 0x0000044800047882 */ /* 0x000fe40000000000 */
[----:B0-----:R-:W-:Y:S02]  /*43270*/  LEA R37, R37, UR4, 0x3 ;  /* 0x0000000425257c11 */ /* 0x001fe4000f8e18ff */
[----:B------:R-:W-:-:S03]  /*43280*/  R2UR UR4, R50 ;  /* 0x00000000320472ca */ /* 0x000fc600000e0000 */
[----:B------:R-:W-:-:S04]  /*43290*/  VIADD R37, R37, 0x10000 ;  /* 0x0001000025257836 */ /* 0x000fc80000000000 */
[----:B---34-:R-:W5:Y:S02]  /*432a0*/  LDC.64 R68, c[0x3][R37+-0x4cf0] ;  /* 0x00ecc40025447b82 */ /* 0x018f640000000a00 */
[----:B-----5:R-:W-:-:S07]  /*432b0*/  DADD R66, R68, R66 ;  /* 0x0000000044427229 */ /* 0x020fce0000000042 */
[----:B------:R0:W-:Y:S01]  /*432c0*/  STG.E.64 desc[UR4][R44.64+0x28f0], R66 ;  /* 0x0028f0422c007986 */ /* 0x0001e2000c101b04 */
[----:B------:R-:W-:Y:S05]  /*432d0*/  BRA `(.L_x_960) ;  /* 0x0000000c00647947 */ /* 0x000fea0003800000 */
.L_x_959:
        /* <DEDUP_REMOVED lines=13> */
.L_x_979:
        /* <DEDUP_REMOVED lines=11> */
[----:B------:R-:W-:-:S04]  /*43460*/  IMAD R42, R69, 0x6, R34 ;  /* 0x00000006452a7824 */ /* 0x000fc800078e0222 */
[----:B------:R-:W4:Y:S02]  /*43470*/  LDC.U8 R69, c[0x3][R42+0x8] ;  /* 0x00c002002a457b82 */ /* 0x000f240000000000 */
[----:B----4-:R-:W-:-:S13]  /*43480*/  ISETP.NE.AND P0, PT, R40, R69, PT ;  /* 0x000000452800720c */ /* 0x010fda0003f05270 */
[----:B---3--:R-:W-:Y:S05]  /*43490*/  @P0 BRA `(.L_x_977) ;  /* 0x0000000000cc0947 */ /* 0x008fea0003800000 */
[C---:B------:R-:W-:Y:S01]  /*434a0*/  R2UR UR4, R50.reuse ;  /* 0x00000000320472ca */ /* 0x040fe200000e0000 */
[----:B-1----:R-:W-:Y:S01]  /*434b0*/  IMAD.MOV.U32 R71, RZ, RZ, 0x1 ;  /* 0x00000001ff477424 */ /* 0x002fe200078e00ff */
[C---:B------:R-:W-:Y:S02]  /*434c0*/  R2UR UR5, R51.reuse ;  /* 0x00000000330572ca */ /* 0x040fe400000e0000 */
[----:B------:R-:W-:Y:S02]  /*434d0*/  R2UR UR6, R50 ;  /* 0x00000000320672ca */ /* 0x000fe400000e0000 */
[----:B------:R-:W-:-:S09]  /*434e0*/  R2UR UR7, R51 ;  /* 0x00000000330772ca */ /* 0x000fd200000e0000 */
[----:B------:R2:W-:Y:S04]  /*434f0*/  STG.E desc[UR4][R48.64+0x1a8], R71 ;  /* 0x0001a84730007986 */ /* 0x0005e8000c101904 */
[----:B------:R-:W3:Y:S01]  /*43500*/  LDG.E.U8 R40, desc[UR6][R66.64+0x1] ;  /* 0x0000010642287981 */ /* 0x000ee2000c1e1100 */
[----:B------:R-:W3:Y:S02]  /*43510*/  LDC.U8 R69, c[0x3][R42+0x9] ;  /* 0x00c002402a457b82 */ /* 0x000ee40000000000 */
[----:B---3--:R-:W-:-:S13]  /*43520*/  ISETP.NE.AND P0, PT, R40, R69, PT ;  /* 0x000000452800720c */ /* 0x008fda0003f05270 */
[----:B--2---:R-:W-:Y:S05]  /*43530*/  @P0 BRA `(.L_x_977) ;  /* 0x0000000000a40947 */ /* 0x004fea0003800000 */
        /* <DEDUP_REMOVED lines=40> */
[----:B--2---:R-:W-:Y:S05]  /*437c0*/  @!P0 BRA `(.L_x_978) ;  /* 0x0000000000308947 */ /* 0x004fea0003800000 */
.L_x_977:
[----:B------:R-:W-:Y:S05]  /*437d0*/  BSYNC.RELIABLE B3 ;  /* 0x0000000000037941 */ /* 0x000fea0003800100 */
.L_x_976:
        /* <DEDUP_REMOVED lines=11> */
.L_x_978:
[----:B------:R-:W-:Y:S01]  /*43890*/  R2UR UR4, R50 ;  /* 0x00000000320472ca */ /* 0x000fe200000e0000 */
[----:B------:R-:W-:Y:S01]  /*438a0*/  IMAD.MOV.U32 R69, RZ, RZ, 0x6 ;  /* 0x00000006ff457424 */ /* 0x000fe200078e00ff */
[----:B------:R-:W-:Y:S01]  /*438b0*/  R2UR UR5, R51 ;  /* 0x00000000330572ca */ /* 0x000fe200000e0000 */
[----:B------:R-:W-:-:S12]  /*438c0*/  IMAD.MOV.U32 R0, RZ, RZ, R37 ;  /* 0x000000ffff007224 */ /* 0x000fd800078e0025 */
[----:B------:R1:W-:Y:S02]  /*438d0*/  STG.E desc[UR4][R48.64+0x1a8], R69 ;  /* 0x0001a84530007986 */ /* 0x0003e4000c101904 */
.L_x_980:
[----:B------:R-:W-:Y:S05]  /*438e0*/  BSYNC.RECONVERGENT B2 ;  /* 0x0000000000027941 */ /* 0x000fea0003800200 */
.L_x_975:
        /* <DEDUP_REMOVED lines=8> */
[----:B-1-3--:R-:W3:Y:S01]  /*43970*/  LDG.E.64 R68, desc[UR4][R44.64+0x28f8] ;  /* 0x0028f8042c447981 */ /* 0x00aee2000c1e1b00 */
[----:B--2---:R-:W-:-:S04]  /*43980*/  IADD3 R0, PT, PT, R0, R35, R72 ;  /* 0x0000002300007210 */ /* 0x004fc80007ffe048 */
[----:B------:R-:W-:-:S04]  /*43990*/  LEA R0, R0, 0x10000, 0x3 ;  /* 0x0001000000007811 */ /* 0x000fc800078e18ff */
[----:B------:R-:W3:Y:S02]  /*439a0*/  LDC.64 R70, c[0x3][R0+-0x48a8] ;  /* 0x00edd60000467b82 */ /* 0x000ee40000000a00 */
[----:B---3--:R-:W-:-:S07]  /*439b0*/  DADD R68, R70, R68 ;  /* 0x0000000046447229 */ /* 0x008fce0000000044 */
[----:B------:R4:W-:Y:S04]  /*439c0*/  STG.E.64 desc[UR4][R44.64+0x28f8], R68 ;  /* 0x0028f8442c007986 */ /* 0x0009e8000c101b04 */
.L_x_982:
[----:B------:R-:W-:Y:S05]  /*439d0*/  BSYNC.RECONVERGENT B2 ;  /* 0x0000000000027941 */ /* 0x000fea0003800200 */
.L_x_981:
[----:B------:R-:W-:Y:S01]  /*439e0*/  R2UR UR4, R50 ;  /* 0x00000000320472ca */ /* 0x000fe200000e0000 */
[----:B------:R-:W-:Y:S01]  /*439f0*/  BSSY.RECONVERGENT B2, `(.L_x_983) ;  /* 0x000005a000027945 */ /* 0x000fe20003800200 */
[----:B------:R-:W-:Y:S01]  /*43a00*/  R2UR UR5, R51 ;  /* 0x00000000330572ca */ /* 0x000fe200000e0000 */
[----:B--2---:R-:W-:Y:S01]  /*43a10*/  IMAD.MOV.U32 R0, RZ, RZ, -0x1 ;  /* 0xffffffffff007424 */ /* 0x004fe200078e00ff */
[----:B------:R-:W-:-:S11]  /*43a20*/  ISETP.GE.AND P0, PT, R72, 0x1, PT ;  /* 0x000000014800780c */ /* 0x000fd60003f06270 */
[----:B------:R2:W-:Y:S02]  /*43a30*/  STG.E desc[UR4][R48.64+0x1a4], RZ ;  /* 0x0001a4ff30007986 */ /* 0x0005e4000c101904 */
[----:B------:R-:W-:Y:S05]  /*43a40*/  @!P0 BRA `(.L_x_984) ;  /* 0x0000000400508947 */ /* 0x000fea0003800000 */
[----:B---3--:R-:W-:-:S07]  /*43a50*/  IMAD.MOV.U32 R37, RZ, RZ, RZ ;  /* 0x000000ffff257224 */ /* 0x008fce00078e00ff */
.L_x_988:
        /* <DEDUP_REMOVED lines=8> */
[----:B------:R-:W5:Y:S01]  /*43ae0*/  LDG.E.U8 R40, desc[UR8][R66.64] ;  /* 0x0000000842287981 */ /* 0x000f62000c1e1100 */
[----:B------:R-:W-:Y:S01]  /*43af0*/  IMAD R42, R37, 0x6, R34 ;  /* 0x00000006252a7824 */ /* 0x000fe200078e0222 */
[----:B------:R-:W-:Y:S03]  /*43b00*/  BSSY.RELIABLE B3, `(.L_x_985) ;  /* 0x0000037000037945 */ /* 0x000fe60003800100 */
[----:B-1--4-:R-:W5:Y:S02]  /*43b10*/  LDC.U8 R69, c[0x3][R42+0x8] ;  /* 0x00c002002a457b82 */ /* 0x012f640000000000 */
[----:B-----5:R-:W-:-:S13]  /*43b20*/  ISETP.NE.AND P0, PT, R40, R69, PT ;  /* 0x000000452800720c */ /* 0x020fda0003f05270 */
        /* <DEDUP_REMOVED lines=52> */
.L_x_986:
[----:B------:R-:W-:Y:S05]  /*43e70*/  BSYNC.RELIABLE B3 ;  /* 0x0000000000037941 */ /* 0x000fea0003800100 */
.L_x_985:
        /* <DEDUP_REMOVED lines=12> */
.L_x_987:
[----:B------:R-:W-:Y:S01]  /*43f40*/  R2UR UR4, R50 ;  /* 0x00000000320472ca */ /* 0x000fe200000e0000 */
[----:B------:R-:W-:Y:S01]  /*43f50*/  IMAD.MOV.U32 R67, RZ, RZ, 0x6 ;  /* 0x00000006ff437424 */ /* 0x000fe200078e00ff */
[----:B------:R-:W-:Y:S01]  /*43f60*/  R2UR UR5, R51 ;  /* 0x00000000330572ca */ /* 0x000fe200000e0000 */
[----:B------:R-:W-:-:S12]  /*43f70*/  IMAD.MOV.U32 R0, RZ, RZ, R37 ;  /* 0x000000ffff007224 */ /* 0x000fd800078e0025 */
[----:B------:R1:W-:Y:S02]  /*43f80*/  STG.E desc[UR4][R48.64+0x1a8], R67 ;  /* 0x0001a84330007986 */ /* 0x0003e4000c101904 */
.L_x_984:
[----:B------:R-:W-:Y:S05]  /*43f90*/  BSYNC.RECONVERGENT B2 ;  /* 0x0000000000027941 */ /* 0x000fea0003800200 */
.L_x_983:
        /* <DEDUP_REMOVED lines=8> */
[----:B0-----:R-:W-:-:S05]  /*44020*/  IMAD.IADD R0, R35, 0x1, R0 ;  /* 0x0000000123007824 */ /* 0x001fca00078e0200 */
[----:B------:R-:W-:-:S04]  /*44030*/  LEA R0, R0, 0x10000, 0x3 ;  /* 0x0001000000007811 */ /* 0x000fc800078e18ff */
[----:B---34-:R-:W5:Y:S02]  /*44040*/  LDC.64 R68, c[0x3][R0+-0x48a8] ;  /* 0x00edd60000447b82 */ /* 0x018f640000000a00 */
[----:B-----5:R-:W-:-:S07]  /*44050*/  DADD R66, R68, R66 ;  /* 0x0000000044427229 */ /* 0x020fce0000000042 */
[----:B------:R0:W-:Y:S04]  /*44060*/  STG.E.64 desc[UR4][R44.64+0x28f0], R66 ;  /* 0x0028f0422c007986 */ /* 0x0001e8000c101b04 */
.L_x_960:
[----:B------:R-:W-:Y:S05]  /*44070*/  BSYNC.RECONVERGENT B1 ;  /* 0x0000000000017941 */ /* 0x000fea0003800200 */
.L_x_958:
[----:B------:R-:W-:Y:S02]  /*44080*/  R2UR UR4, R50 ;  /* 0x00000000320472ca */ /* 0x000fe400000e0000 */
[----:B------:R-:W-:-:S13]  /*44090*/  R2UR UR5, R51 ;  /* 0x00000000330572ca */ /* 0x000fda00000e0000 */
[----:B-1-3--:R-:W3:Y:S01]  /*440a0*/  LDG.E.64 R70, desc[UR4][R44.64+0x28f8] ;  /* 0x0028f8042c467981 */ /* 0x00aee2000c1e1b00 */
[----:B------:R-:W-:Y:S01]  /*440b0*/  UMOV UR4, 0xff800000 ;  /* 0xff80000000047882 */ /* 0x000fe20000000000 */
[----:B------:R-:W-:Y:S01]  /*440c0*/  UMOV UR5, 0x41cdcd64 ;  /* 0x41cdcd6400057882 */ /* 0x000fe20000000000 */
[----:B------:R-:W-:Y:S02]  /*440d0*/  R2UR UR6, R50 ;  /* 0x00000000320672ca */ /* 0x000fe400000e0000 */
[----:B------:R-:W-:-:S13]  /*440e0*/  R2UR UR7, R51 ;  /* 0x00000000330772ca */ /* 0x000fda00000e0000 */
[----:B------:R-:W5:Y:S01]  /*440f0*/  LDG.E.64 R82, desc[UR6][R44.64+0x28b8] ;  /* 0x0028b8062c527981 */ /* 0x000f62000c1e1b00 */
[----:B---3--:R-:W-:-:S14]  /*44100*/  DSETP.GT.AND P0, PT, |R70|, UR4, PT ;  /* 0x0000000446007e2a */ /* 0x008fdc000bf04200 */
[----:B------:R-:W-:Y:S02]  /*44110*/  @!P0 R2UR UR4, R50 ;  /* 0x00000000320482ca */ /* 0x000fe400000e0000 */
[----:B------:R-:W-:-:S13]  /*44120*/  @!P0 R2UR UR5, R51 ;  /* 0x00000000330582ca */ /* 0x000fda00000e0000 */
[----:B----4-:R-:W5:Y:S01]  /*44130*/  @!P0 LDG.E.64 R68, desc[UR4][R44.64+0x28f0] ;  /* 0x0028f0042c448981 */ /* 0x010f62000c1e1b00 */
[----:B------:R-:W-:Y:S02]  /*44140*/  R2UR UR4, R50 ;  /* 0x00000000320472ca */ /* 0x000fe400000e0000 */
[----:B------:R-:W-:-:S13]  /*44150*/  R2UR UR5, R51 ;  /* 0x00000000330572ca */ /* 0x000fda00000e0000 */
[----:B------:R-:W3:Y:S04]  /*44160*/  LDG.E.64 R80, desc[UR4][R44.64+0x28c0] ;  /* 0x0028c0042c507981 */ /* 0x000ee8000c1e1b00 */
[----:B------:R-:W4:Y:S01]  /*44170*/  LDG.E.64 R88, desc[UR4][R44.64+0x28b0] ;  /* 0x0028b0042c587981 */ /* 0x000f22000c1e1b00 */
[----:B--2---:R-:W-:Y:S02]  /*44180*/  IMAD.MOV.U32 R72, RZ, RZ, 0x1 ;  /* 0x00000001ff487424 */ /* 0x004fe400078e00ff */
        /* <DEDUP_REMOVED lines=9> */
[----:B-----5:R-:W-:-:S08]  /*44220*/  DADD R68, R82, R68 ;  /* 0x0000000052447229 */ /* 0x020fd00000000044 */
[----:B---3--:R-:W-:-:S06]  /*44230*/  DADD R68, R68, R80 ;  /* 0x0000000044447229 */ /* 0x008fcc0000000050 */
[----:B------:R-:W0:Y:S02]  /*44240*/  MUFU.RCP64H R73, R69 ;  /* 0x0000004500497308 */ /* 0x000e240000001800 */
[----:B0-----:R-:W-:-:S08]  /*44250*/  DFMA R66, -R68, R72, 1 ;  /* 0x3ff000004442742b */ /* 0x001fd00000000148 */
[----:B------:R-:W-:-:S08]  /*44260*/  DFMA R66, R66, R66, R66 ;  /* 0x000000424242722b */ /* 0x000fd00000000042 */
[----:B------:R-:W-:-:S08]  /*44270*/  DFMA R66, R72, R66, R72 ;  /* 0x000000424842722b */ /* 0x000fd00000000048 */
[----:B------:R-:W-:Y:S02]  /*44280*/  DFMA R72, -R68, R66, 1 ;  /* 0x3ff000004448742b */ /* 0x000fe40000000142 */
[----:B----4-:R-:W-:-:S06]  /*44290*/  DADD R70, R88, R70 ;  /* 0x0000000058467229 */ /* 0x010fcc0000000046 */
        /* <DEDUP_REMOVED lines=16> */
[----:B------:R-:W-:Y:S05]  /*443a0*/  CALL.REL.NOINC `($__internal_0_$__cuda_sm20_div_rn_f64_full) ;  /* 0x000001f000b07944 */ /* 0x000fea0003c00000 */
.L_x_990:
[----:B------:R-:W-:Y:S05]  /*443b0*/  BSYNC.RECONVERGENT B1 ;  /* 0x0000000000017941 */ /* 0x000fea0003800200 */
.L_x_989:
        /* <DEDUP_REMOVED lines=25> */
[----:B0-----:R-:W-:-:S10]  /*44550*/  DFMA R74, R70, R42, R66 ;  /* 0x0000002a464a722b */ /* 0x001fd40000000042 */
[----:B------:R-:W-:-:S05]  /*44560*/  FFMA R0, RZ, R69, R75 ;  /* 0x00000045ff007223 */ /* 0x000fca000000004b */
[----:B------:R-:W-:-:S13]  /*44570*/  FSETP.GT.AND P0, PT, |R0|, 1.469367938527859385e-39, PT ;  /* 0x001000000000780b */ /* 0x000fda0003f04200 */
[----:B------:R-:W-:Y:S05]  /*44580*/  @P0 BRA P1, `(.L_x_992) ;  /* 0x0000000000140947 */ /* 0x000fea0000800000 */
[----:B------:R-:W-:Y:S05]  /*44590*/  BMOV.32.CLEAR RZ, B11 ;  /* 0x000000000bff7355 */ /* 0x000fea0000100000 */
[----:B------:R-:W-:Y:S01]  /*445a0*/  IMAD.MOV.U32 R70, RZ, RZ, R40 ;  /* 0x000000ffff467224 */ /* 0x000fe200078e0028 */
[----:B------:R-:W-:Y:S01]  /*445b0*/  MOV R0, 0x445e0 ;  /* 0x000445e000007802 */ /* 0x000fe20000000f00 */
[----:B------:R-:W-:-:S07]  /*445c0*/  IMAD.MOV.U32 R71, RZ, RZ, R41 ;  /* 0x000000ffff477224 */ /* 0x000fce00078e0029 */
[----:B------:R-:W-:Y:S05]  /*445d0*/  CALL.REL.NOINC `($__internal_0_$__cuda_sm20_div_rn_f64_full) ;  /* 0x000001f000247944 */ /* 0x000fea0003c00000 */
.L_x_992:
[----:B------:R-:W-:Y:S05]  /*445e0*/  BSYNC.RECONVERGENT B1 ;  /* 0x0000000000017941 */ /* 0x000fea0003800200 */
.L_x_991:
[----:B------:R-:W-:Y:S02]  /*445f0*/  R2UR UR4, R50 ;  /* 0x00000000320472ca */ /* 0x000fe400000e0000 */
[----:B------:R-:W-:-:S13]  /*44600*/  R2UR UR5, R51 ;  /* 0x00000000330572ca */ /* 0x000fda00000e0000 */
[----:B------:R2:W-:Y:S02]  /*44610*/  STG.E.64 desc[UR4][R44.64+0x2928], R74 ;  /* 0x0029284a2c007986 */ /* 0x0005e4000c101b04 */
.L_x_954:
[----:B------:R-:W-:Y:S05]  /*44620*/  BSYNC.RECONVERGENT B0 ;  /* 0x0000000000007941 */ /* 0x000fea0003800200 */
.L_x_953:
[C---:B------:R-:W-:Y:S01]  /*44630*/  R2UR UR4, R50.reuse ;  /* 0x00000000320472ca */ /* 0x040fe200000e0000 */
[----:B0-----:R-:W-:Y:S01]  /*44640*/  IMAD.MOV.U32 R66, RZ, RZ, 0x0 ;  /* 0x00000000ff427424 */ /* 0x001fe200078e00ff */
        /* <DEDUP_REMOVED lines=12> */
[----:B-1----:R-:W3:Y:S04]  /*44710*/  LDG.E R41, desc[UR8][R48.64+0x1b0] ;  /* 0x0001b00830297981 */ /* 0x002ee8000c1e1900 */
[----:B------:R-:W3:Y:S01]  /*44720*/  LDG.E R42, desc[UR10][R48.64+0x1b4] ;  /* 0x0001b40a302a7981 */ /* 0x000ee2000c1e1900 */
[----:B------:R-:W-:Y:S01]  /*44730*/  BSSY.RECONVERGENT B5, `(.L_x_993) ;  /* 0x00002f4000057945 */ /* 0x000fe20003800200 */
[----:B---3--:R-:W-:-:S04]  /*44740*/  IMAD.IADD R43, R42, 0x1, -R41 ;  /* 0x000000012a2b7824 */ /* 0x008fc800078e0a29 */
[C---:B------:R-:W-:Y:S01]  /*44750*/  VIADD R37, R43.reuse, 0xfffffffd ;  /* 0xfffffffd2b257836 */ /* 0x040fe20000000000 */
[----:B------:R-:W-:-:S04]  /*44760*/  ISETP.GE.AND P0, PT, R43, 0x7, PT ;  /* 0x000000072b00780c */ /* 0x000fc80003f06270 */
[----:B------:R0:W-:Y:S09]  /*44770*/  STG.E desc[UR4][R48.64+0x1a0], R37 ;  /* 0x0001a02530007986 */ /* 0x0001f2000c101904 */
[----:B------:R-:W-:Y:S05]  /*44780*/  @!P0 BRA `(.L_x_994) ;  /* 0x0000002c00b88947 */ /* 0x000fea0003800000 */
[C---:B0-----:R-:W-:Y:S01]  /*44790*/  VIADD R67, R41.reuse, 0xffffffff ;  /* 0xffffffff29437836 */ /* 0x041fe20000000000 */
[-C--:B------:R-:W-:Y:S01]  /*447a0*/  IADD3 R98, P0, PT, R41, R46.reuse, RZ ;  /* 0x0000002e29627210 */ /* 0x080fe20007f1e0ff */
[----:B------:R-:W-:Y:S01]  /*447b0*/  IMAD.IADD R0, R25, 0x1, R42 ;  /* 0x0000000119007824 */ /* 0x000fe200078e022a */
[----:B------:R-:W-:Y:S01]  /*447c0*/  IADD3 R96, P1, PT, R42, R46, RZ ;  /* 0x0000002e2a607210 */ /* 0x000fe20007f3e0ff */
[----:B------:R-:W-:Y:S01]  /*447d0*/  BSSY.RECONVERGENT B4, `(.L_x_995) ;  /* 0x00002e3000047945 */ /* 0x000fe20003800200 */
[----:B------:R-:W-:Y:S01]  /*447e0*/  VIADD R43, R43, 0xfffffffe ;  /* 0xfffffffe2b2b7836 */ /* 0x000fe20000000000 */
[C---:B------:R-:W-:Y:S01]  /*447f0*/  LEA.HI.X.SX32 R99, R41.reuse, R47, 0x1, P0 ;  /* 0x0000002f29637211 */ /* 0x040fe200000f0eff */
[----:B------:R-:W-:Y:S01]  /*44800*/  IMAD R67, R32, R67, R0 ;  /* 0x0000004320437224 */ /* 0x000fe200078e0200 */
[C---:B------:R-:W-:Y:S01]  /*44810*/  LEA.HI.X.SX32 R97, R42.reuse, R47, 0x1, P1 ;  /* 0x0000002f2a617211 */ /* 0x040fe200008f0eff */
[----:B------:R-:W-:Y:S02]  /*44820*/  VIADD R81, R41, 0x1 ;  /* 0x0000000129517836 */ /* 0x000fe40000000000 */
[----:B------:R-:W-:-:S02]  /*44830*/  VIADD R80, R42, 0xc2d ;  /* 0x00000c2d2a507836 */ /* 0x000fc40000000000 */
[----:B------:R-:W-:Y:S02]  /*44840*/  IMAD.IADD R82, R41, 0x1, R42 ;  /* 0x0000000129527824 */ /* 0x000fe400078e022a */
[----:B------:R-:W-:Y:S02]  /*44850*/  VIADD R83, R42, 0xc4b ;  /* 0x00000c4b2a537836 */ /* 0x000fe40000000000 */
[----:B------:R-:W-:-:S07]  /*44860*/  IMAD.WIDE R94, R67, 0x8, R14 ;  /* 0x00000008435e7825 */ /* 0x000fce00078e020e */
.L_x_1029:
[----:B------:R-:W-:-:S04]  /*44870*/  IADD3 R0, PT, PT, R42, -0x20, -R41 ;  /* 0xffffffe02a007810 */ /* 0x000fc80007ffe829 */
[----:B------:R-:W-:-:S13]  /*44880*/  ISETP.GE.AND P0, PT, R37, R0, PT ;  /* 0x000000002500720c */ /* 0x000fda0003f06270 */
[----:B01-34-:R-:W-:Y:S05]  /*44890*/  @!P0 BRA `(.L_x_996) ;  /* 0x0000002c00588947 */ /* 0x01bfea0003800000 */
[--C-:B------:R-:W-:Y:S01]  /*448a0*/  IMAD.IADD R0, R42, 0x1, -R37.reuse ;  /* 0x000000012a007824 */ /* 0x100fe200078e0a25 */
[----:B------:R-:W-:Y:S01]  /*448b0*/  R2UR UR4, R50 ;  /* 0x00000000320472ca */ /* 0x000fe200000e0000 */
[----:B------:R-:W-:Y:S01]  /*448c0*/  BSSY.RECONVERGENT B3, `(.L_x_997) ;  /* 0x00002cd000037945 */ /* 0x000fe20003800200 */
[----:B------:R-:W-:Y:S01]  /*448d0*/  R2UR UR5, R51 ;  /* 0x00000000330572ca */ /* 0x000fe200000e0000 */
[----:B------:R-:W-:Y:S01]  /*448e0*/  IMAD.MOV.U32 R77, RZ, RZ, R37 ;  /* 0x000000ffff4d7224 */ /* 0x000fe200078e0025 */
[----:B------:R-:W-:-:S11]  /*448f0*/  ISETP.GE.AND P0, PT, R81, R0, PT ;  /* 0x000000005100720c */ /* 0x000fd60003f06270 */
[----:B------:R0:W-:Y:S02]  /*44900*/  STG.E desc[UR4][R48.64+0x1a4], R81 ;  /* 0x0001a45130007986 */ /* 0x0001e4000c101904 */
[----:B------:R-:W-:Y:S05]  /*44910*/  @P0 BRA `(.L_x_998) ;  /* 0x0000002c001c0947 */ /* 0x000fea0003800000 */
[----:B------:R-:W-:Y:S02]  /*44920*/  IMAD.MOV.U32 R77, RZ, RZ, R37 ;  /* 0x000000ffff4d7224 */ /* 0x000fe400078e0025 */
[----:B------:R-:W-:-:S07]  /*44930*/  IMAD.MOV.U32 R37, RZ, RZ, R81 ;  /* 0x000000ffff257224 */ /* 0x000fce00078e0051 */
.L_x_1028:
[----:B------:R-:W-:-:S13]  /*44940*/  ISETP.GT.AND P0, PT, R37, R36, PT ;  /* 0x000000242500720c */ /* 0x000fda0003f04270 */
[----:B01-34-:R-:W-:Y:S05]  /*44950*/  @P0 BRA `(.L_x_998) ;  /* 0x0000002c000c0947 */ /* 0x01bfea0003800000 */
[----:B------:R-:W-:Y:S01]  /*44960*/  IMAD.IADD R85, R77, 0x1, R37 ;  /* 0x000000014d557824 */ /* 0x000fe200078e0225 */
        /* <DEDUP_REMOVED lines=8> */
[----:B------:R1:W-:Y:S04]  /*449f0*/  STG.E desc[UR4][R48.64+0x1a8], R85 ;  /* 0x0001a85530007986 */ /* 0x0003e8000c101904 */
[----:B------:R-:W3:Y:S01]  /*44a00*/  LDG.E.64 R70, desc[UR6][R68.64] ;  /* 0x0000000644467981 */ /* 0x000ee2000c1e1b00 */
[----:B------:R-:W-:Y:S01]  /*44a10*/  IMAD.MOV.U32 R66, RZ, RZ, -0x800000 ;  /* 0xff800000ff427424 */ /* 0x000fe200078e00ff */
[----:B------:R-:W-:Y:S01]  /*44a20*/  BSSY.RECONVERGENT B2, `(.L_x_999) ;  /* 0x00002ab000027945 */ /* 0x000fe20003800200 */
[----:B------:R-:W-:-:S06]  /*44a30*/  IMAD.MOV.U32 R67, RZ, RZ, 0x41cdcd64 ;  /* 0x41cdcd64ff437424 */ /* 0x000fcc00078e00ff */
[----:B---3--:R-:W-:-:S14]  /*44a40*/  DSETP.GEU.AND P0, PT, |R70|, R66, PT ;  /* 0x000000424600722a */ /* 0x008fdc0003f0e200 */
[----:B-1----:R-:W-:Y:S05]  /*44a50*/  @P0 BRA `(.L_x_1000) ;  /* 0x00000028009c0947 */ /* 0x002fea0003800000 */
[----:B------:R-:W-:Y:S01]  /*44a60*/  IMAD.IADD R0, R43, 0x1, -R77 ;  /* 0x000000012b007824 */ /* 0x000fe200078e0a4d */
[----:B------:R-:W-:Y:S01]  /*44a70*/  R2UR UR4, R50 ;  /* 0x00000000320472ca */ /* 0x000fe200000e0000 */
[----:B--2---:R-:W-:Y:S01]  /*44a80*/  IMAD.MOV.U32 R74, RZ, RZ, 0x0 ;  /* 0x00000000ff4a7424 */ /* 0x004fe200078e00ff */
[C---:B------:R-:W-:Y:S01]  /*44a90*/  R2UR UR5, R51.reuse ;  /* 0x00000000330572ca */ /* 0x040fe200000e0000 */
[----:B------:R-:W-:Y:S01]  /*44aa0*/  IMAD.MOV.U32 R75, RZ, RZ, -0x3f56d000 ;  /* 0xc0a93000ff4b7424 */ /* 0x000fe200078e00ff */
[----:B------:R-:W-:Y:S01]  /*44ab0*/  ISETP.GE.AND P0, PT, R0, 0x1f, PT ;  /* 0x0000001f0000780c */ /* 0x000fe20003f06270 */
[----:B------:R-:W-:Y:S01]  /*44ac0*/  BSSY.RECONVERGENT B1, `(.L_x_1001) ;  /* 0x0000292000017945 */ /* 0x000fe20003800200 */
[----:B------:R-:W-:Y:S02]  /*44ad0*/  R2UR UR6, R50 ;  /* 0x00000000320672ca */ /* 0x000fe400000e0000 */
[----:B------:R-:W-:-:S07]  /*44ae0*/  R2UR UR7, R51 ;  /* 0x00000000330772ca */ /* 0x000fce00000e0000 */
[----:B------:R1:W-:Y:S02]  /*44af0*/  STG.E.64 desc[UR4][R44.64+0x2930], R74 ;  /* 0x0029304a2c007986 */ /* 0x0003e4000c101b04 */
[C---:B------:R-:W-:Y:S01]  /*44b00*/  @P0 R2UR UR8, R50.reuse ;  /* 0x00000000320802ca */ /* 0x040fe200000e0000 */
[----:B------:R-:W-:Y:S01]  /*44b10*/  @P0 IMAD.MOV.U32 R72, RZ, RZ, 0x0 ;  /* 0x00000000ff480424 */ /* 0x000fe200078e00ff */
[C---:B------:R-:W-:Y:S01]  /*44b20*/  @P0 R2UR UR9, R51.reuse ;  /* 0x00000000330902ca */ /* 0x040fe200000e0000 */
[----:B------:R-:W-:Y:S01]  /*44b30*/  @P0 IMAD.MOV.U32 R73, RZ, RZ, -0x40100000 ;  /* 0xbff00000ff490424 */ /* 0x000fe200078e00ff */
[----:B------:R-:W-:Y:S01]  /*44b40*/  @P0 R2UR UR10, R50 ;  /* 0x00000000320a02ca */ /* 0x000fe200000e0000 */
[----:B------:R-:W-:Y:S01]  /*44b50*/  @P0 IMAD.MOV.U32 R70, RZ, RZ, 0x0 ;  /* 0x00000000ff460424 */ /* 0x000fe200078e00ff */
[----:B------:R-:W-:Y:S01]  /*44b60*/  @P0 R2UR UR11, R51 ;  /* 0x00000000330b02ca */ /* 0x000fe200000e0000 */
[----:B------:R-:W-:Y:S01]  /*44b70*/  @P0 IMAD.MOV.U32 R71, RZ, RZ, 0x7ff00000 ;  /* 0x7ff00000ff470424 */ /* 0x000fe200078e00ff */
[----:B------:R1:W-:Y:S07]  /*44b80*/  STG.E.64 desc[UR6][R44.64+0x2938], RZ ;  /* 0x002938ff2c007986 */ /* 0x0003ee000c101b06 */
        /* <DEDUP_REMOVED lines=8> */
[----:B-1----:R-:W-:Y:S02]  /*44c10*/  VIADD R71, R85, 0x1 ;  /* 0x0000000155477836 */ /* 0x002fe40000000000 */
[----:B------:R-:W-:-:S03]  /*44c20*/  IMAD.IADD R40, R41, 0x1, -R37 ;  /* 0x0000000129287824 */ /* 0x000fc600078e0a25 */
[----:B------:R-:W-:-:S04]  /*44c30*/  ISETP.NE.AND P0, PT, R42, R71, PT ;  /* 0x000000472a00720c */ /* 0x000fc80003f05270 */
[----:B------:R-:W-:-:S13]  /*44c40*/  ISETP.GT.OR P0, PT, R40, -0x2, P0 ;  /* 0xfffffffe2800780c */ /* 0x000fda0000704670 */
[----:B------:R-:W-:Y:S05]  /*44c50*/  @P0 BREAK.RELIABLE B0 ;  /* 0x0000000000000942 */ /* 0x000fea0003800100 */
[----:B------:R-:W-:Y:S05]  /*44c60*/  @P0 BRA `(.L_x_1005) ;  /* 0x0000001000b40947 */ /* 0x000fea0003800000 */
.L_x_1004:
[----:B------:R-:W-:Y:S05]  /*44c70*/  BSYNC.RELIABLE B0 ;  /* 0x0000000000007941 */ /* 0x000fea0003800100 */
.L_x_1003:
        /* <DEDUP_REMOVED lines=8> */
[----:B-1----:R-:W-:Y:S01]  /*44d00*/  VIADD R71, R85, 0x1 ;  /* 0x0000000155477836 */ /* 0x002fe20000000000 */
[----:B------:R-:W-:Y:S01]  /*44d10*/  CS2R R104, SRZ ;  /* 0x0000000000687805 */ /* 0x000fe2000001ff00 */
[----:B------:R-:W-:Y:S02]  /*44d20*/  IMAD.MOV.U32 R102, RZ, RZ, 0x0 ;  /* 0x00000000ff667424 */ /* 0x000fe400078e00ff */
[----:B------:R-:W-:Y:S01]  /*44d30*/  IMAD.MOV.U32 R103, RZ, RZ, -0x3f56d000 ;  /* 0xc0a93000ff677424 */ /* 0x000fe200078e00ff */
[----:B------:R-:W-:-:S13]  /*44d40*/  ISETP.NE.OR P0, PT, R42, R71, P0 ;  /* 0x000000472a00720c */ /* 0x000fda0000705670 */
[----:B------:R-:W-:Y:S05]  /*44d50*/  @P0 BREAK.RELIABLE B10 ;  /* 0x00000000000a0942 */ /* 0x000fea0003800100 */
[----:B------:R-:W-:Y:S05]  /*44d60*/  @P0 BRA `(.L_x_1010) ;  /* 0x0000000000cc0947 */ /* 0x000fea0003800000 */
.L_x_1009:
[----:B------:R-:W-:Y:S05]  /*44d70*/  BSYNC.RELIABLE B10 ;  /* 0x00000000000a7941 */ /* 0x000fea0003800100 */
.L_x_1008:
[C---:B------:R-:W-:Y:S02]  /*44d80*/  R2UR UR8, R50.reuse ;  /* 0x00000000320872ca */ /* 0x040fe400000e0000 */
[C---:B------:R-:W-:Y:S02]  /*44d90*/  R2UR UR9, R51.reuse ;  /* 0x00000000330972ca */ /* 0x040fe400000e0000 */
[C---:B------:R-:W-:Y:S02]  /*44da0*/  R2UR UR10, R50.reuse ;  /* 0x00000000320a72ca */ /* 0x040fe400000e0000 */
[C---:B------:R-:W-:Y:S02]  /*44db0*/  R2UR UR11, R51.reuse ;  /* 0x00000000330b72ca */ /* 0x040fe400000e0000 */
[----:B------:R-:W-:Y:S02]  /*44dc0*/  R2UR UR6, R50 ;  /* 0x00000000320672ca */ /* 0x000fe400000e0000 */
[----:B------:R-:W-:-:S02]  /*44dd0*/  R2UR UR7, R51 ;  /* 0x00000000330772ca */ /* 0x000fc400000e0000 */
[C---:B-1----:R-:W-:Y:S02]  /*44de0*/  IADD3 R70, P0, PT, R37.reuse, R46, RZ ;  /* 0x0000002e25467210 */ /* 0x042fe40007f1e0ff */
[----:B------:R-:W-:Y:S01]  /*44df0*/  R2UR UR4, R50 ;  /* 0x00000000320472ca */ /* 0x000fe200000e0000 */
[----:B------:R-:W2:Y:S01]  /*44e00*/  LDG.E.U8 R75, desc[UR8][R98.64] ;  /* 0x00000008624b7981 */ /* 0x000ea2000c1e1100 */
[----:B------:R-:W-:Y:S02]  /*44e10*/  LEA.HI.X.SX32 R71, R37, R47, 0x1, P0 ;  /* 0x0000002f25477211 */ /* 0x000fe400000f0eff */
[----:B------:R-:W-:Y:S01]  /*44e20*/  R2UR UR5, R51 ;  /* 0x00000000330572ca */ /* 0x000fe200000e0000 */
[----:B------:R-:W3:Y:S01]  /*44e30*/  LDG.E.U8 R74, desc[UR10][R96.64+0x1b] ;  /* 0x00001b0a604a7981 */ /* 0x000ee2000c1e1100 */
[----:B------:R-:W-:-:S03]  /*44e40*/  IADD3 R72, P0, PT, R77, R70, RZ ;  /* 0x000000464d487210 */ /* 0x000fc60007f1e0ff */
[----:B------:R-:W2:Y:S01]  /*44e50*/  LDG.E.U8 R0, desc[UR6][R70.64] ;  /* 0x0000000646007981 */ /* 0x000ea2000c1e1100 */
[----:B------:R-:W-:-:S07]  /*44e60*/  LEA.HI.X.SX32 R73, R77, R71, 0x1, P0 ;  /* 0x000000474d497211 */ /* 0x000fce00000f0eff */
[----:B------:R-:W4:Y:S01]  /*44e70*/  LDG.E.S8 R40, desc[UR4][R72.64+0x1b] ;  /* 0x00001b0448287981 */ /* 0x000f22000c1e1300 */
[----:B------:R-:W-:Y:S01]  /*44e80*/  UMOV UR4, 0x5197d ;  /* 0x0005197d00047882 */ /* 0x000fe20000000000 */
[----:B------:R-:W-:Y:S01]  /*44e90*/  UMOV UR5, 0x448 ;  /* 0x0000044800057882 */ /* 0x000fe20000000000 */
[C---:B------:R-:W-:Y:S02]  /*44ea0*/  R2UR UR12, R50.reuse ;  /* 0x00000000320c72ca */ /* 0x040fe400000e0000 */
[C---:B------:R-:W-:Y:S02]  /*44eb0*/  R2UR UR13, R51.reuse ;  /* 0x00000000330d72ca */ /* 0x040fe400000e0000 */
[----:B------:R-:W-:Y:S02]  /*44ec0*/  R2UR UR14, R50 ;  /* 0x00000000320e72ca */ /* 0x000fe400000e0000 */
[----:B------:R-:W-:Y:S02]  /*44ed0*/  R2UR UR15, R51 ;  /* 0x00000000330f72ca */ /* 0x000fe400000e0000 */
[----:B---3--:R-:W-:-:S02]  /*44ee0*/  PRMT R74, R74, 0x3340, RZ ;  /* 0x000033404a4a7816 */ /* 0x008fc400000000ff */
[----:B--2---:R-:W-:Y:S01]  /*44ef0*/  PRMT R75, R75, 0x3340, R0 ;  /* 0x000033404b4b7816 */ /* 0x004fe20000000000 */
[----:B------:R-:W-:-:S03]  /*44f00*/  IMAD.IADD R0, R41, 0x1, R85 ;  /* 0x0000000129007824 */ /* 0x000fc600078e0255 */
[----:B------:R-:W-:Y:S02]  /*44f10*/  PRMT R75, R75, 0x5410, R74 ;  /* 0x000054104b4b7816 */ /* 0x000fe4000000004a */
[----:B------:R-:W-:-:S03]  /*44f20*/  IADD3 R0, PT, PT, -R0, R83, R37 ;  /* 0x0000005300007210 */ /* 0x000fc60007ffe125 */
[----:B----4-:R-:W-:Y:S01]  /*44f30*/  IDP.4A.S8.U8 R40, R75, UR4, R40 ;  /* 0x000000044b287c26 */ /* 0x010fe20008000228 */
[----:B------:R-:W-:-:S04]  /*44f40*/  LEA R0, R0, UR5, 0x3 ;  /* 0x0000000500007c11 */ /* 0x000fc8000f8e18ff */
[----:B------:R-:W-:Y:S01]  /*44f50*/  LEA R40, R40, UR5, 0x3 ;  /* 0x0000000528287c11 */ /* 0x000fe2000f8e18ff */
[----:B------:R-:W1:Y:S08]  /*44f60*/  LDC.64 R74, c[0x3][R0] ;  /* 0x00c00000004a7b82 */ /* 0x000e700000000a00 */
[----:B------:R-:W1:Y:S02]  /*44f70*/  LDC.64 R104, c[0x3][R40+0x1388] ;  /* 0x00c4e20028687b82 */ /* 0x000e640000000a00 */
[----:B-1----:R-:W-:-:S07]  /*44f80*/  DADD R104, R74, R104 ;  /* 0x000000004a687229 */ /* 0x002fce0000000068 */
[----:B------:R1:W-:Y:S04]  /*44f90*/  STG.E.64 desc[UR6][R44.64+0x2938], R104 ;  /* 0x002938682c007986 */ /* 0x0003e8000c101b06 */
[----:B------:R-:W2:Y:S04]  /*44fa0*/  LDG.E.U8 R70, desc[UR10][R70.64] ;  /* 0x0000000a46467981 */ /* 0x000ea8000c1e1100 */
[----:B------:R-:W2:Y:S04]  /*44fb0*/  LDG.E.U8 R37, desc[UR12][R98.64] ;  /* 0x0000000c62257981 */ /* 0x000ea8000c1e1100 */
[----:B------:R-:W3:Y:S04]  /*44fc0*/  LDG.E.U8 R74, desc[UR14][R96.64+0x1b] ;  /* 0x00001b0e604a7981 */ /* 0x000ee8000c1e1100 */
[----:B------:R-:W4:Y:S01]  /*44fd0*/  LDG.E.S8 R72, desc[UR8][R72.64+0x1b] ;  /* 0x00001b0848487981 */ /* 0x000f22000c1e1300 */
[----:B------:R-:W-:Y:S01]  /*44fe0*/  UMOV UR4, 0x57d19 ;  /* 0x00057d1900047882 */ /* 0x000fe20000000000 */
[----:B--2---:R-:W-:-:S02]  /*44ff0*/  PRMT R37, R70, 0x3340, R37 ;  /* 0x0000334046257816 */ /* 0x004fc40000000025 */
[----:B---3--:R-:W-:-:S04]  /*45000*/  PRMT R74, R74, 0x3340, RZ ;  /* 0x000033404a4a7816 */ /* 0x008fc800000000ff */
[----:B------:R-:W-:-:S05]  /*45010*/  PRMT R37, R37, 0x5410, R74 ;  /* 0x0000541025257816 */ /* 0x000fca000000004a */
[----:B----4-:R-:W-:Y:S01]  /*45020*/  IDP.4A.S8.U8 R37, R37, UR4, R72 ;  /* 0x0000000425257c26 */ /* 0x010fe20008000248 */
[----:B------:R-:W2:Y:S04]  /*45030*/  LDC.64 R74, c[0x3][R0+-0x2d0] ;  /* 0x00ff4c00004a7b82 */ /* 0x000ea80000000a00 */
[----:B------:R-:W-:-:S04]  /*45040*/  LEA R37, R37, UR5, 0x3 ;  /* 0x0000000525257c11 */ /* 0x000fc8000f8e18ff */
[----:B------:R-:W2:Y:S01]  /*45050*/  LDC.64 R102, c[0x3][R37] ;  /* 0x00c0000025667b82 */ /* 0x000ea20000000a00 */
[----:B------:R-:W-:Y:S02]  /*45060*/  R2UR UR4, R50 ;  /* 0x00000000320472ca */ /* 0x000fe400000e0000 */
[----:B------:R-:W-:Y:S01]  /*45070*/  R2UR UR5, R51 ;  /* 0x00000000330572ca */ /* 0x000fe200000e0000 */
[----:B--2---:R-:W-:-:S12]  /*45080*/  DADD R102, R74, R102 ;  /* 0x000000004a667229 */ /* 0x004fd80000000066 */
[----:B------:R1:W-:Y:S02]  /*45090*/  STG.E.64 desc[UR4][R44.64+0x2930], R102 ;  /* 0x002930662c007986 */ /* 0x0003e4000c101b04 */
.L_x_1010:
[----:B------:R-:W-:Y:S05]  /*450a0*/  BSYNC.RECONVERGENT B0 ;  /* 0x0000000000007941 */ /* 0x000fea0003800200 */
.L_x_1007:
[----:B------:R-:W-:Y:S02]  /*450b0*/  R2UR UR4, R50 ;  /* 0x00000000320472ca */ /* 0x000fe400000e0000 */
[----:B------:R-:W-:-:S13]  /*450c0*/  R2UR UR5, R51 ;  /* 0x00000000330572ca */ /* 0x000fda00000e0000 */
[----:B------:R-:W1:Y:S01]  /*450d0*/  LDG.E.64 R70, desc[UR4][R68.64] ;  /* 0x0000000444467981 */ /* 0x000e62000c1e1b00 */
[----:B------:R-:W-:Y:S02]  /*450e0*/  R2UR UR6, R50 ;  /* 0x00000000320672ca */ /* 0x000fe400000e0000 */
[----:B------:R-:W-:Y:S01]  /*450f0*/  R2UR UR7, R51 ;  /* 0x00000000330772ca */ /* 0x000fe200000e0000 */
[----:B------:R-:W2:Y:S04]  /*45100*/  LDG.E.64 R90, desc[UR4][R44.64+0x28b8] ;  /* 0x0028b8042c5a7981 */ /* 0x000ea8000c1e1b00 */
[----:B------:R-:W3:Y:S08]  /*45110*/  LDG.E.64 R92, desc[UR4][R44.64+0x28b0] ;  /* 0x0028b0042c5c7981 */ /* 0x000ef0000c1e1b00 */
[----:B------:R-:W4:Y:S01]  /*45120*/  LDG.E.64 R88, desc[UR6][R44.64+0x28c0] ;  /* 0x0028c0062c587981 */ /* 0x000f22000c1e1b00 */
[----:B-1----:R-:W-:-:S07]  /*45130*/  DADD R104, R70, R104 ;  /* 0x0000000046687229 */ /* 0x002fce0000000068 */
[----:B------:R1:W-:Y:S04]  /*45140*/  STG.E.64 desc[UR4][R44.64+0x2938], R104 ;  /* 0x002938682c007986 */ /* 0x0003e8000c101b04 */
[----:B------:R-:W5:Y:S01]  /*45150*/  LDG.E.64 R70, desc[UR6][R68.64+0x1388] ;  /* 0x0013880644467981 */ /* 0x000f62000c1e1b00 */
[----:B------:R-:W-:-:S14]  /*45160*/  DSETP.GT.AND P0, PT, |R104|, R66, PT ;  /* 0x000000426800722a */ /* 0x000fdc0003f04200 */
[----:B-1----:R-:W-:Y:S02]  /*45170*/  @P0 IMAD.MOV.U32 R104, RZ, RZ, 0x0 ;  /* 0x00000000ff680424 */ /* 0x002fe400078e00ff */
[----:B------:R-:W-:Y:S01]  /*45180*/  @P0 IMAD.MOV.U32 R105, RZ, RZ, 0x7ff00000 ;  /* 0x7ff00000ff690424 */ /* 0x000fe200078e00ff */
[----:B------:R-:W-:Y:S02]  /*45190*/  @P0 R2UR UR6, R50 ;  /* 0x00000000320602ca */ /* 0x000fe400000e0000 */
[----:B------:R-:W-:Y:S01]  /*451a0*/  @P0 R2UR UR7, R51 ;  /* 0x00000000330702ca */ /* 0x000fe200000e0000 */
[----:B------:R-:W-:Y:S01]  /*451b0*/  BSSY.RECONVERGENT B0, `(.L_x_1011) ;  /* 0x0000023000007945 */ /* 0x000fe20003800200 */
[----:B-----5:R-:W-:-:S07]  /*451c0*/  DADD R102, R70, R102 ;  /* 0x0000000046667229 */ /* 0x020fce0000000066 */
[----:B------:R1:W-:Y:S02]  /*451d0*/  STG.E.64 desc[UR4][R44.64+0x2930], R102 ;  /* 0x002930662c007986 */ /* 0x0003e4000c101b04 */
[----:B-1----:R-:W-:Y:S02]  /*451e0*/  @P0 IMAD.MOV.U32 R102, RZ, RZ, 0x0 ;  /* 0x00000000ff660424 */ /* 0x002fe400078e00ff */
[----:B------:R-:W-:-:S06]  /*451f0*/  @P0 IMAD.MOV.U32 R103, RZ, RZ, -0x40100000 ;  /* 0xbff00000ff670424 */ /* 0x000fcc00078e00ff */
[----:B--2---:R-:W-:-:S08]  /*45200*/  DADD R68, R90, R102 ;  /* 0x000000005a447229 */ /* 0x004fd00000000066 */
[----:B----4-:R-:W-:-:S06]  /*45210*/  DADD R68, R68, R88 ;  /* 0x0000000044447229 */ /* 0x010fcc0000000058 */
[----:B------:R-:W1:Y:S01]  /*45220*/  MUFU.RCP64H R71, R69 ;  /* 0x0000004500477308 */ /* 0x000e620000001800 */
[----:B------:R-:W-:-:S06]  /*45230*/  IMAD.MOV.U32 R70, RZ, RZ, 0x1 ;  /* 0x00000001ff467424 */ /* 0x000fcc00078e00ff */
[----:B-1----:R-:W-:-:S08]  /*45240*/  DFMA R66, -R68, R70, 1 ;  /* 0x3ff000004442742b */ /* 0x002fd00000000146 */
[----:B------:R-:W-:-:S08]  /*45250*/  DFMA R66, R66, R66, R66 ;  /* 0x000000424242722b */ /* 0x000fd00000000042 */
[----:B------:R-:W-:-:S08]  /*45260*/  DFMA R66, R70, R66, R70 ;  /* 0x000000424642722b */ /* 0x000fd00000000046 */
[----:B------:R-:W-:Y:S02]  /*45270*/  DFMA R72, -R68, R66, 1 ;  /* 0x3ff000004448742b */ /* 0x000fe40000000142 */
[----:B---3--:R-:W-:-:S06]  /*45280*/  DADD R70, R92, R104 ;  /* 0x000000005c467229 */ /* 0x008fcc0000000068 */
[----:B------:R-:W-:-:S08]  /*45290*/  DFMA R72, R66, R72, R66 ;  /* 0x000000484248722b */ /* 0x000fd00000000042 */
[----:B------:R-:W-:-:S08]  /*452a0*/  DMUL R66, R70, R72 ;  /* 0x0000004846427228 */ /* 0x000fd00000000000 */
[----:B------:R-:W-:Y:S01]  /*452b0*/  DFMA R100, -R68, R66, R70 ;  /* 0x000000424464722b */ /* 0x000fe20000000146 */
[----:B------:R-:W-:Y:S02]  /*452c0*/  @P0 R2UR UR4, R50 ;  /* 0x00000000320402ca */ /* 0x000fe400000e0000 */
[----:B------:R-:W-:-:S05]  /*452d0*/  @P0 R2UR UR5, R51 ;  /* 0x00000000330502ca */ /* 0x000fca00000e0000 */
        /* <DEDUP_REMOVED lines=10> */
[----:B-1----:R-:W-:Y:S05]  /*45380*/  @P0 BRA P1, `(.L_x_1012) ;  /* 0x0000000000140947 */ /* 0x002fea0000800000 */
[----:B------:R-:W-:Y:S05]  /*45390*/  BMOV.32.CLEAR RZ, B11 ;  /* 0x000000000bff7355 */ /* 0x000fea0000100000 */
[----:B------:R-:W-:-:S07]  /*453a0*/  MOV R0, 0x453c0 ;  /* 0x000453c000007802 */ /* 0x000fce0000000f00 */
[----:B0-----:R-:W-:Y:S05]  /*453b0*/  CALL.REL.NOINC `($__internal_0_$__cuda_sm20_div_rn_f64_full) ;  /* 0x000001e000ac7944 */ /* 0x001fea0003c00000 */
[----:B------:R-:W-:Y:S02]  /*453c0*/  IMAD.MOV.U32 R100, RZ, RZ, R74 ;  /* 0x000000ffff647224 */ /* 0x000fe400078e004a */
[----:B------:R-:W-:-:S07]  /*453d0*/  IMAD.MOV.U32 R101, RZ, RZ, R75 ;  /* 0x000000ffff657224 */ /* 0x000fce00078e004b */
.L_x_1012:
[----:B------:R-:W-:Y:S05]  /*453e0*/  BSYNC.RECONVERGENT B0 ;  /* 0x0000000000007941 */ /* 0x000fea0003800200 */
.L_x_1011:
        /* <DEDUP_REMOVED lines=29> */
[----:B0-----:R-:W-:Y:S05]  /*455c0*/  CALL.REL.NOINC `($__internal_0_$__cuda_sm20_div_rn_f64_full) ;  /* 0x000001e000287944 */ /* 0x001fea0003c00000 */
.L_x_1014:
[----:B------:R-:W-:Y:S05]  /*455d0*/  BSYNC.RECONVERGENT B0 ;  /* 0x0000000000007941 */ /* 0x000fea0003800200 */
.L_x_1013:
[----:B------:R-:W-:Y:S01]  /*455e0*/  R2UR UR4, R50 ;  /* 0x00000000320472ca */ /* 0x000fe200000e0000 */
[----:B------:R-:W-:Y:S01]  /*455f0*/  DSETP.GE.AND P0, PT, R100, R74, PT ;  /* 0x0000004a6400722a */ /* 0x000fe20003f06000 */
[----:B------:R-:W-:-:S13]  /*45600*/  R2UR UR5, R51 ;  /* 0x00000000330572ca */ /* 0x000fda00000e0000 */
[----:B------:R4:W-:Y:S01]  /*45610*/  STG.E.64 desc[UR4][R44.64+0x2928], R74 ;  /* 0x0029284a2c007986 */ /* 0x0009e2000c101b04 */
[----:B------:R-:W-:Y:S05]  /*45620*/  @!P0 BRA `(.L_x_1002) ;  /* 0x0000001c006c8947 */ /* 0x000fea0003800000 */
[C---:B------:R-:W-:Y:S02]  /*45630*/  R2UR UR4, R50.reuse ;  /* 0x00000000320472ca */ /* 0x040fe400000e0000 */
[C---:B------:R-:W-:Y:S02]  /*45640*/  R2UR UR5, R51.reuse ;  /* 0x00000000330572ca */ /* 0x040fe400000e0000 */
[----:B------:R-:W-:Y:S02]  /*45650*/  R2UR UR6, R50 ;  /* 0x00000000320672ca */ /* 0x000fe400000e0000 */
[----:B------:R-:W-:-:S09]  /*45660*/  R2UR UR7, R51 ;  /* 0x00000000330772ca */ /* 0x000fd200000e0000 */
[----:B------:R1:W-:Y:S04]  /*45670*/  STG.E.64 desc[UR4][R44.64+0x2900], R102 ;  /* 0x002900662c007986 */ /* 0x0003e8000c101b04 */
[----:B------:R1:W-:Y:S01]  /*45680*/  STG.E.64 desc[UR6][R44.64+0x2908], R104 ;  /* 0x002908682c007986 */ /* 0x0003e2000c101b06 */
[----:B------:R-:W-:Y:S05]  /*45690*/  BRA `(.L_x_1002) ;  /* 0x0000001c00507947 */ /* 0x000fea0003800000 */
.L_x_1006:
[C---:B------:R-:W-:Y:S02]  /*456a0*/  R2UR UR4, R50.reuse ;  /* 0x00000000320472ca */ /* 0x040fe400000e0000 */
[C---:B------:R-:W-:Y:S02]  /*456b0*/  R2UR UR5, R51.reuse ;  /* 0x00000000330572ca */ /* 0x040fe400000e0000 */
[C---:B------:R-:W-:Y:S02]  /*456c0*/  R2UR UR6, R50.reuse ;  /* 0x00000000320672ca */ /* 0x040fe400000e0000 */
[----:B------:R-:W-:Y:S02]  /*456d0*/  R2UR UR7, R51 ;  /* 0x00000000330772ca */ /* 0x000fe400000e0000 */
[----:B-1----:R-:W-:Y:S02]  /*456e0*/  IADD3 R72, P0, PT, R37, R46, RZ ;  /* 0x0000002e25487210 */ /* 0x002fe40007f1e0ff */
[----:B------:R-:W-:-:S02]  /*456f0*/  R2UR UR8, R50 ;  /* 0x00000000320872ca */ /* 0x000fc400000e0000 */
[C---:B------:R-:W-:Y:S02]  /*45700*/  R2UR UR9, R51.reuse ;  /* 0x00000000330972ca */ /* 0x040fe400000e0000 */
[C---:B------:R-:W-:Y:S01]  /*45710*/  R2UR UR10, R50.reuse ;  /* 0x00000000320a72ca */ /* 0x040fe200000e0000 */
[----:B------:R-:W2:Y:S01]  /*45720*/  LDG.E.S8 R0, desc[UR4][R98.64] ;  /* 0x0000000462007981 */ /* 0x000ea2000c1e1300 */
[----:B------:R-:W-:Y:S02]  /*45730*/  R2UR UR11, R51 ;  /* 0x00000000330b72ca */ /* 0x000fe400000e0000 */
[----:B------:R-:W-:Y:S01]  /*45740*/  LEA.HI.X.SX32 R73, R37, R47, 0x1, P0 ;  /* 0x0000002f25497211 */ /* 0x000fe200000f0eff */
[----:B------:R-:W2:Y:S01]  /*45750*/  LDG.E.S8 R75, desc[UR6][R96.64+0x1b] ;  /* 0x00001b06604b7981 */ /* 0x000ea2000c1e1300 */
[----:B------:R-:W-:Y:S01]  /*45760*/  IADD3 R70, P0, PT, R77, R72, RZ ;  /* 0x000000484d467210 */ /* 0x000fe20007f1e0ff */
[----:B------:R-:W-:Y:S01]  /*45770*/  IMAD.IADD R74, R41, 0x1, R85 ;  /* 0x00000001294a7824 */ /* 0x000fe200078e0255 */
[----:B------:R-:W-:Y:S01]  /*45780*/  R2UR UR12, R50 ;  /* 0x00000000320c72ca */ /* 0x000fe200000e0000 */
[----:B------:R-:W3:Y:S01]  /*45790*/  LDG.E.64 R88, desc[UR6][R44.64+0x28c0] ;  /* 0x0028c0062c587981 */ /* 0x000ee2000c1e1b00 */
[----:B------:R-:W-:-:S03]  /*457a0*/  LEA.HI.X.SX32 R71, R77, R73, 0x1, P0 ;  /* 0x000000494d477211 */ /* 0x000fc600000f0eff */
[----:B------:R-:W4:Y:S04]  /*457b0*/  LDG.E.S8 R40, desc[UR8][R72.64] ;  /* 0x0000000848287981 */ /* 0x000f28000c1e1300 */
[----:B------:R-:W4:Y:S01]  /*457c0*/  LDG.E.S8 R77, desc[UR10][R70.64+0x1b] ;  /* 0x00001b0a464d7981 */ /* 0x000f22000c1e1300 */
[----:B------:R-:W-:Y:S01]  /*457d0*/  IADD3 R74, PT, PT, -R74, R83, R37 ;  /* 0x000000534a4a7210 */ /* 0x000fe20007ffe125 */
[----:B------:R-:W-:-:S03]  /*457e0*/  UMOV UR4, 0x448 ;  /* 0x0000044800047882 */ /* 0x000fc60000000000 */
[----:B------:R-:W-:Y:S02]  /*457f0*/  LEA R84, R74, UR4, 0x3 ;  /* 0x000000044a547c11 */ /* 0x000fe4000f8e18ff */
[----:B------:R-:W-:Y:S02]  /*45800*/  R2UR UR4, R50 ;  /* 0x00000000320472ca */ /* 0x000fe400000e0000 */
[----:B------:R-:W-:-:S11]  /*45810*/  R2UR UR13, R51 ;  /* 0x00000000330d72ca */ /* 0x000fd600000e0000 */
[----:B------:R-:W5:Y:S04]  /*45820*/  LDG.E.64 R90, desc[UR4][R44.64+0x28b8] ;  /* 0x0028b8042c5a7981 */ /* 0x000f68000c1e1b00 */
[----:B------:R-:W3:Y:S01]  /*45830*/  LDG.E.64 R92, desc[UR4][R44.64+0x28b0] ;  /* 0x0028b0042c5c7981 */ /* 0x000ee2000c1e1b00 */
[----:B--2---:R-:W-:-:S05]  /*45840*/  IMAD R0, R0, 0x5, R75 ;  /* 0x0000000500007824 */ /* 0x004fca00078e024b */
[----:B------:R-:W-:Y:S01]  /*45850*/  LEA R78, R0, 0x10000, 0x3 ;  /* 0x00010000004e7811 */ /* 0x000fe200078e18ff */
[----:B------:R-:W1:Y:S01]  /*45860*/  LDC.64 R74, c[0x3][R84] ;  /* 0x00c00000544a7b82 */ /* 0x000e620000000a00 */
[----:B----4-:R-:W-:-:S07]  /*45870*/  IMAD R40, R40, 0x5, R77 ;  /* 0x0000000528287824 */ /* 0x010fce00078e024d */
[----:B------:R-:W1:Y:S01]  /*45880*/  LDC.64 R78, c[0x3][R78+-0x4970] ;  /* 0x00eda4004e4e7b82 */ /* 0x000e620000000a00 */
[----:B------:R-:W-:-:S07]  /*45890*/  LEA R40, R40, 0x10000, 0x3 ;  /* 0x0001000028287811 */ /* 0x000fce00078e18ff */
[----:B------:R-:W2:Y:S01]  /*458a0*/  LDC.64 R76, c[0x3][R40+-0x4970] ;  /* 0x00eda400284c7b82 */ /* 0x000ea20000000a00 */
[----:B-1----:R-:W-:-:S08]  /*458b0*/  DADD R74, R74, R78 ;  /* 0x000000004a4a7229 */ /* 0x002fd0000000004e */
[----:B--2---:R-:W-:-:S07]  /*458c0*/  DADD R76, R74, R76 ;  /* 0x000000004a4c7229 */ /* 0x004fce000000004c */
[----:B------:R1:W-:Y:S04]  /*458d0*/  STG.E.64 desc[UR4][R44.64+0x2938], R76 ;  /* 0x0029384c2c007986 */ /* 0x0003e8000c101b04 */
[----:B------:R-:W2:Y:S02]  /*458e0*/  LDG.E.64 R104, desc[UR6][R68.64] ;  /* 0x0000000644687981 */ /* 0x000ea4000c1e1b00 */
[----:B--2---:R-:W-:-:S07]  /*458f0*/  DADD R104, R76, R104 ;  /* 0x000000004c687229 */ /* 0x004fce0000000068 */
[----:B------:R2:W-:Y:S04]  /*45900*/  STG.E.64 desc[UR4][R44.64+0x2938], R104 ;  /* 0x002938682c007986 */ /* 0x0005e8000c101b04 */
[----:B------:R-:W4:Y:S04]  /*45910*/  LDG.E.S8 R0, desc[UR6][R98.64] ;  /* 0x0000000662007981 */ /* 0x000f28000c1e1300 */
[----:B------:R-:W4:Y:S04]  /*45920*/  LDG.E.S8 R37, desc[UR8][R96.64+0x1b] ;  /* 0x00001b0860257981 */ /* 0x000f28000c1e1300 */
[----:B------:R-:W5:Y:S04]  /*45930*/  LDG.E.S8 R72, desc[UR10][R72.64] ;  /* 0x0000000a48487981 */ /* 0x000f68000c1e1300 */
[----:B------:R-:W5:Y:S01]  /*45940*/  LDG.E.S8 R71, desc[UR12][R70.64+0x1b] ;  /* 0x00001b0c46477981 */ /* 0x000f62000c1e1300 */
[----:B------:R-:W0:Y:S01]  /*45950*/  LDC.64 R74, c[0x3][R84+-0x2d0] ;  /* 0x00ff4c00544a7b82 */ /* 0x000e220000000a00 */
[----:B----4-:R-:W-:-:S05]  /*45960*/  IMAD R0, R0, 0x5, R37 ;  /* 0x0000000500007824 */ /* 0x010fca00078e0225 */
[----:B------:R-:W-:Y:S01]  /*45970*/  LEA R78, R0, 0x10000, 0x3 ;  /* 0x00010000004e7811 */ /* 0x000fe200078e18ff */
[----:B-----5:R-:W-:-:S05]  /*45980*/  IMAD R0, R72, 0x5, R71 ;  /* 0x0000000548007824 */ /* 0x020fca00078e0247 */
[----:B------:R-:W0:Y:S01]  /*45990*/  LDC.64 R78, c[0x3][R78+-0x4a38] ;  /* 0x00ed72004e4e7b82 */ /* 0x000e220000000a00 */
[----:B------:R-:W-:-:S07]  /*459a0*/  LEA R0, R0, 0x10000, 0x3 ;  /* 0x0001000000007811 */ /* 0x000fce00078e18ff */
[----:B-1----:R-:W1:Y:S01]  /*459b0*/  LDC.64 R76, c[0x3][R0+-0x4a38] ;  /* 0x00ed7200004c7b82 */ /* 0x002e620000000a00 */
[----:B0-----:R-:W-:-:S08]  /*459c0*/  DADD R74, R74, R78 ;  /* 0x000000004a4a7229 */ /* 0x001fd0000000004e */
[----:B-1----:R-:W-:-:S07]  /*459d0*/  DADD R70, R74, R76 ;  /* 0x000000004a467229 */ /* 0x002fce000000004c */
[----:B------:R-:W-:Y:S04]  /*459e0*/  STG.E.64 desc[UR4][R44.64+0x2930], R70 ;  /* 0x002930462c007986 */ /* 0x000fe8000c101b04 */
[----:B------:R-:W4:Y:S01]  /*459f0*/  LDG.E.64 R68, desc[UR6][R68.64+0x1388] ;  /* 0x0013880644447981 */ /* 0x000f22000c1e1b00 */
        /* <DEDUP_REMOVED lines=38> */
[----:B------:R-:W-:Y:S02]  /*45c60*/  IMAD.MOV.U32 R100, RZ, RZ, R74 ;  /* 0x000000ffff647224 */ /* 0x000fe400078e004a */
[----:B------:R-:W-:-:S07]  /*45c70*/  IMAD.MOV.U32 R101, RZ, RZ, R75 ;  /* 0x000000ffff657224 */ /* 0x000fce00078e004b */
.L_x_1016:
[----:B------:R-:W-:Y:S05]  /*45c80*/  BSYNC.RECONVERGENT B0 ;  /* 0x0000000000007941 */ /* 0x000fea0003800200 */
.L_x_1015:
        /* <DEDUP_REMOVED lines=29> */
[----:B------:R-:W-:Y:S05]  /*45e60*/  CALL.REL.NOINC `($__internal_0_$__cuda_sm20_div_rn_f64_full) ;  /* 0x000001d800007944 */ /* 0x000fea0003c00000 */
.L_x_1018:
[----:B------:R-:W-:Y:S05]  /*45e70*/  BSYNC.RECONVERGENT B0 ;  /* 0x0000000000007941 */ /* 0x000fea0003800200 */
.L_x_1017:
        /* <DEDUP_REMOVED lines=12> */
.L_x_1005:
        /* <DEDUP_REMOVED lines=14> */
[----:B------:R-:W-:Y:S01]  /*46020*/  R2UR UR19, R51 ;  /* 0x00000000331372ca */ /* 0x000fe200000e0000 */
[----:B------:R-:W2:Y:S01]  /*46030*/  LDG.E.64 R88, desc[UR6][R44.64+0x28c0] ;  /* 0x0028c0062c587981 */ /* 0x000ea2000c1e1b00 */
[----:B------:R-:W-:-:S02]  /*46040*/  IADD3 R72, P0, PT, R85, R46, RZ ;  /* 0x0000002e55487210 */ /* 0x000fc40007f1e0ff */
[----:B------:R-:W-:Y:S01]  /*46050*/  IADD3 R70, P1, PT, R37, R46, RZ ;  /* 0x0000002e25467210 */ /* 0x000fe20007f3e0ff */
[----:B------:R-:W3:Y:S01]  /*46060*/  LDG.E.U8 R40, desc[UR8][R98.64] ;  /* 0x0000000862287981 */ /* 0x000ee2000c1e1100 */
[-C--:B------:R-:W-:Y:S02]  /*46070*/  LEA.HI.X.SX32 R73, R85, R47.reuse, 0x1, P0 ;  /* 0x0000002f55497211 */ /* 0x080fe400000f0eff */
[----:B------:R-:W-:Y:S01]  /*46080*/  LEA.HI.X.SX32 R71, R37, R47, 0x1, P1 ;  /* 0x0000002f25477211 */ /* 0x000fe200008f0eff */
[----:B------:R-:W4:Y:S01]  /*46090*/  LDG.E.U8 R74, desc[UR10][R96.64+0x1b] ;  /* 0x00001b0a604a7981 */ /* 0x000f22000c1e1100 */
[C---:B------:R-:W-:Y:S02]  /*460a0*/  R2UR UR4, R50.reuse ;  /* 0x00000000320472ca */ /* 0x040fe400000e0000 */
[----:B------:R-:W-:Y:S01]  /*460b0*/  R2UR UR5, R51 ;  /* 0x00000000330572ca */ /* 0x000fe200000e0000 */
[----:B------:R-:W5:Y:S01]  /*460c0*/  LDG.E.U8 R76, desc[UR14][R72.64+0x1c] ;  /* 0x00001c0e484c7981 */ /* 0x000f62000c1e1100 */
[----:B------:R-:W-:-:S02]  /*460d0*/  R2UR UR12, R50 ;  /* 0x00000000320c72ca */ /* 0x000fc400000e0000 */
[----:B------:R-:W-:Y:S01]  /*460e0*/  R2UR UR13, R51 ;  /* 0x00000000330d72ca */ /* 0x000fe200000e0000 */
[----:B------:R-:W5:Y:S04]  /*460f0*/  LDG.E.U8 R77, desc[UR16][R72.64+0x1b] ;  /* 0x00001b10484d7981 */ /* 0x000f68000c1e1100 */
[----:B------:R-:W3:Y:S04]  /*46100*/  LDG.E.U8 R37, desc[UR6][R98.64+0x1] ;  /* 0x0000010662257981 */ /* 0x000ee8000c1e1100 */
[----:B------:R-:W2:Y:S04]  /*46110*/  LDG.E.U8 R78, desc[UR18][R70.64] ;  /* 0x00000012464e7981 */ /* 0x000ea8000c1e1100 */
[----:B------:R-:W2:Y:S04]  /*46120*/  LDG.E.S8 R0, desc[UR4][R96.64+0x1a] ;  /* 0x00001a0460007981 */ /* 0x000ea8000c1e1300 */
[----:B------:R-:W2:Y:S01]  /*46130*/  LDG.E.S8 R75, desc[UR12][R70.64+-0x1] ;  /* 0xffffff0c464b7981 */ /* 0x000ea2000c1e1300 */
[----:B------:R-:W-:Y:S01]  /*46140*/  UMOV UR4, 0x5197d ;  /* 0x0005197d00047882 */ /* 0x000fe20000000000 */
[----:B------:R-:W-:Y:S01]  /*46150*/  UMOV UR5, 0x448 ;  /* 0x0000044800057882 */ /* 0x000fe20000000000 */
[----:B----4-:R-:W-:-:S02]  /*46160*/  PRMT R74, R74, 0x3340, RZ ;  /* 0x000033404a4a7816 */ /* 0x010fc400000000ff */
[----:B-----5:R-:W-:Y:S02]  /*46170*/  PRMT R76, R77, 0x3340, R76 ;  /* 0x000033404d4c7816 */ /* 0x020fe4000000004c */
[----:B---3--:R-:W-:Y:S02]  /*46180*/  PRMT R37, R40, 0x3340, R37 ;  /* 0x0000334028257816 */ /* 0x008fe40000000025 */
[----:B--2---:R-:W-:Y:S02]  /*46190*/  PRMT R77, R78, 0x3340, RZ ;  /* 0x000033404e4d7816 */ /* 0x004fe400000000ff */
[----:B------:R-:W-:Y:S02]  /*461a0*/  PRMT R37, R37, 0x5410, R74 ;  /* 0x0000541025257816 */ /* 0x000fe4000000004a */
[----:B------:R-:W-:-:S03]  /*461b0*/  PRMT R76, R76, 0x5410, R77 ;  /* 0x000054104c4c7816 */ /* 0x000fc6000000004d */
[----:B------:R-:W-:Y:S02]  /*461c0*/  IDP.4A.S8.U8 R0, R37, UR4, R0 ;  /* 0x0000000425007c26 */ /* 0x000fe40008000200 */
[----:B------:R-:W-:-:S03]  /*461d0*/  IDP.4A.S8.U8 R75, R76, UR4, R75 ;  /* 0x000000044c4b7c26 */ /* 0x000fc6000800024b */
[----:B------:R-:W-:Y:S02]  /*461e0*/  LEA R0, R0, UR5, 0x3 ;  /* 0x0000000500007c11 */ /* 0x000fe4000f8e18ff */
[----:B------:R-:W-:Y:S02]  /*461f0*/  LEA R37, R75, UR5, 0x3 ;  /* 0x000000054b257c11 */ /* 0x000fe4000f8e18ff */
[----:B------:R-:W1:Y:S08]  /*46200*/  LDC.64 R76, c[0x3][R0+0x2710] ;  /* 0x00c9c400004c7b82 */ /* 0x000e700000000a00 */
[----:B------:R-:W1:Y:S02]  /*46210*/  LDC.64 R74, c[0x3][R37+0x2710] ;  /* 0x00c9c400254a7b82 */ /* 0x000e640000000a00 */
[----:B-1----:R-:W-:-:S07]  /*46220*/  DADD R74, R76, R74 ;  /* 0x000000004c4a7229 */ /* 0x002fce000000004a */
[----:B------:R1:W-:Y:S04]  /*46230*/  STG.E.64 desc[UR6][R44.64+0x2930], R74 ;  /* 0x0029304a2c007986 */ /* 0x0003e8000c101b06 */
[----:B------:R-:W2:Y:S02]  /*46240*/  LDG.E.64 R104, desc[UR8][R68.64+0x1388] ;  /* 0x0013880844687981 */ /* 0x000ea4000c1e1b00 */
[----:B--2---:R-:W-:-:S07]  /*46250*/  DADD R104, R74, R104 ;  /* 0x000000004a687229 */ /* 0x004fce0000000068 */
[----:B------:R2:W-:Y:S04]  /*46260*/  STG.E.64 desc[UR6][R44.64+0x2930], R104 ;  /* 0x002930682c007986 */ /* 0x0005e8000c101b06 */
[----:B------:R-:W3:Y:S04]  /*46270*/  LDG.E.U8 R76, desc[UR14][R72.64+0x1c] ;  /* 0x00001c0e484c7981 */ /* 0x000ee8000c1e1100 */
[----:B------:R-:W3:Y:S04]  /*46280*/  LDG.E.U8 R77, desc[UR16][R72.64+0x1b] ;  /* 0x00001b10484d7981 */ /* 0x000ee8000c1e1100 */
[----:B------:R-:W4:Y:S04]  /*46290*/  LDG.E.U8 R40, desc[UR8][R98.64+0x1] ;  /* 0x0000010862287981 */ /* 0x000f28000c1e1100 */
[----:B-1----:R-:W4:Y:S04]  /*462a0*/  LDG.E.U8 R75, desc[UR10][R98.64] ;  /* 0x0000000a624b7981 */ /* 0x002f28000c1e1100 */
[----:B------:R-:W5:Y:S04]  /*462b0*/  LDG.E.U8 R78, desc[UR18][R70.64] ;  /* 0x00000012464e7981 */ /* 0x000f68000c1e1100 */
[----:B------:R-:W2:Y:S04]  /*462c0*/  LDG.E.U8 R37, desc[UR12][R96.64+0x1b] ;  /* 0x00001b0c60257981 */ /* 0x000ea8000c1e1100 */
[----:B------:R-:W2:Y:S04]  /*462d0*/  LDG.E.S8 R74, desc[UR14][R70.64+-0x1] ;  /* 0xffffff0e464a7981 */ /* 0x000ea8000c1e1300 */
[----:B------:R-:W2:Y:S01]  /*462e0*/  LDG.E.S8 R0, desc[UR6][R96.64+0x1a] ;  /* 0x00001a0660007981 */ /* 0x000ea2000c1e1300 */
[----:B---3--:R-:W-:-:S02]  /*462f0*/  PRMT R76, R77, 0x3340, R76 ;  /* 0x000033404d4c7816 */ /* 0x008fc4000000004c */
[----:B----4-:R-:W-:Y:S02]  /*46300*/  PRMT R40, R75, 0x3340, R40 ;  /* 0x000033404b287816 */ /* 0x010fe40000000028 */
[----:B-----5:R-:W-:Y:S02]  /*46310*/  PRMT R73, R78, 0x3340, RZ ;  /* 0x000033404e497816 */ /* 0x020fe400000000ff */
        /* <DEDUP_REMOVED lines=8> */
[----:B------:R-:W1:Y:S01]  /*463a0*/  LDC.64 R72, c[0x3][R0+0x3a98] ;  /* 0x00cea60000487b82 */ /* 0x000e620000000a00 */
[----:B------:R-:W-:-:S02]  /*463b0*/  R2UR UR4, R50 ;  /* 0x00000000320472ca */ /* 0x000fc400000e0000 */
[----:B------:R-:W-:-:S13]  /*463c0*/  R2UR UR5, R51 ;  /* 0x00000000330572ca */ /* 0x000fda00000e0000 */
[----:B------:R-:W2:Y:S04]  /*463d0*/  LDG.E.64 R90, desc[UR4][R44.64+0x28b8] ;  /* 0x0028b8042c5a7981 */ /* 0x000ea8000c1e1b00 */
[----:B------:R-:W3:Y:S01]  /*463e0*/  LDG.E.64 R92, desc[UR4][R44.64+0x28b0] ;  /* 0x0028b0042c5c7981 */ /* 0x000ee2000c1e1b00 */
[----:B-1----:R-:W-:-:S07]  /*463f0*/  DADD R70, R72, R70 ;  /* 0x0000000048467229 */ /* 0x002fce0000000046 */
[----:B------:R1:W-:Y:S04]  /*46400*/  STG.E.64 desc[UR4][R44.64+0x2938], R70 ;  /* 0x002938462c007986 */ /* 0x0003e8000c101b04 */
[----:B------:R-:W4:Y:S01]  /*46410*/  LDG.E.64 R68, desc[UR6][R68.64] ;  /* 0x0000000644447981 */ /* 0x000f22000c1e1b00 */
[----:B------:R-:W-:Y:S01]  /*46420*/  BSSY.RECONVERGENT B11, `(.L_x_1020) ;  /* 0x00000270000b7945 */ /* 0x000fe20003800200 */
[----:B----4-:R-:W-:-:S08]  /*46430*/  DADD R102, R70, R68 ;  /* 0x0000000046667229 */ /* 0x010fd00000000044 */
[----:B------:R-:W-:-:S14]  /*46440*/  DSETP.GT.AND P0, PT, |R102|, R66, PT ;  /* 0x000000426600722a */ /* 0x000fdc0003f04200 */
[----:B------:R-:W-:Y:S02]  /*46450*/  @P0 IMAD.MOV.U32 R104, RZ, RZ, 0x0 ;  /* 0x00000000ff680424 */ /* 0x000fe400078e00ff */
[----:B------:R-:W-:-:S06]  /*46460*/  @P0 IMAD.MOV.U32 R105, RZ, RZ, -0x40100000 ;  /* 0xbff00000ff690424 */ /* 0x000fcc00078e00ff */
[----:B--2---:R-:W-:-:S08]  /*46470*/  DADD R66, R90, R104 ;  /* 0x000000005a427229 */ /* 0x004fd00000000068 */
[----:B------:R-:W-:-:S06]  /*46480*/  DADD R68, R66, R88 ;  /* 0x0000000042447229 */ /* 0x000fcc0000000058 */
[----:B-1----:R-:W1:Y:S01]  /*46490*/  MUFU.RCP64H R71, R69 ;  /* 0x0000004500477308 */ /* 0x002e620000001800 */
[----:B------:R-:W-:-:S06]  /*464a0*/  IMAD.MOV.U32 R70, RZ, RZ, 0x1 ;  /* 0x00000001ff467424 */ /* 0x000fcc00078e00ff */
[----:B-1----:R-:W-:-:S08]  /*464b0*/  DFMA R66, -R68, R70, 1 ;  /* 0x3ff000004442742b */ /* 0x002fd00000000146 */
[----:B------:R-:W-:-:S08]  /*464c0*/  DFMA R66, R66, R66, R66 ;  /* 0x000000424242722b */ /* 0x000fd00000000042 */
[----:B------:R-:W-:Y:S01]  /*464d0*/  DFMA R66, R70, R66, R70 ;  /* 0x000000424642722b */ /* 0x000fe20000000046 */
[----:B------:R1:W-:Y:S07]  /*464e0*/  STG.E.64 desc[UR4][R44.64+0x2938], R102 ;  /* 0x002938662c007986 */ /* 0x0003ee000c101b04 */
[----:B------:R-:W-:Y:S01]  /*464f0*/  DFMA R72, -R68, R66, 1 ;  /* 0x3ff000004448742b */ /* 0x000fe20000000142 */
[----:B-1----:R-:W-:Y:S02]  /*46500*/  @P0 IMAD.MOV.U32 R102, RZ, RZ, 0x0 ;  /* 0x00000000ff660424 */ /* 0x002fe400078e00ff */
        /* <DEDUP_REMOVED lines=20> */
[----:B------:R-:W-:-:S07]  /*46650*/  MOV R0, 0x46670 ;  /* 0x0004667000007802 */ /* 0x000fce0000000f00 */
[----:B0-----:R-:W-:Y:S05]  /*46660*/  CALL.REL.NOINC `($__internal_0_$__cuda_sm20_div_rn_f64_full) ;  /* 0x000001d000007944 */ /* 0x001fea0003c00000 */
[----:B------:R-:W-:Y:S02]  /*46670*/  IMAD.MOV.U32 R100, RZ, RZ, R74 ;  /* 0x000000ffff647224 */ /* 0x000fe400078e004a */
[----:B------:R-:W-:-:S07]  /*46680*/  IMAD.MOV.U32 R101, RZ, RZ, R75 ;  /* 0x000000ffff657224 */ /* 0x000fce00078e004b */
.L_x_1021:
[----:B------:R-:W-:Y:S05]  /*46690*/  BSYNC.RECONVERGENT B11 ;  /* 0x00000000000b7941 */ /* 0x000fea0003800200 */
.L_x_1020:
        /* <DEDUP_REMOVED lines=25> */
[----:B------:R-:W-:Y:S01]  /*46830*/  IMAD.MOV.U32 R70, RZ, RZ, R66 ;  /* 0x000000ffff467224 */ /* 0x000fe200078e0042 */
[----:B------:R-:W-:Y:S01]  /*46840*/  MOV R0, 0x46870 ;  /* 0x0004687000007802 */ /* 0x000fe20000000f00 */
[----:B------:R-:W-:-:S07]  /*46850*/  IMAD.MOV.U32 R71, RZ, RZ, R67 ;  /* 0x000000ffff477224 */ /* 0x000fce00078e0043 */
[----:B0-----:R-:W-:Y:S05]  /*46860*/  CALL.REL.NOINC `($__internal_0_$__cuda_sm20_div_rn_f64_full) ;  /* 0x000001cc00807944 */ /* 0x001fea0003c00000 */
.L_x_1023:
[----:B------:R-:W-:Y:S05]  /*46870*/  BSYNC.RECONVERGENT B11 ;  /* 0x00000000000b7941 */ /* 0x000fea0003800200 */
.L_x_1022:
        /* <DEDUP_REMOVED lines=12> */
.L_x_1019:
        /* <DEDUP_REMOVED lines=12> */
[C---:B------:R-:W-:Y:S02]  /*46a00*/  R2UR UR16, R50.reuse ;  /* 0x00000000321072ca */ /* 0x040fe400000e0000 */
[----:B------:R-:W-:Y:S01]  /*46a10*/  R2UR UR17, R51 ;  /* 0x00000000331172ca */ /* 0x000fe200000e0000 */
[----:B------:R-:W3:Y:S01]  /*46a20*/  LDG.E.U8 R74, desc[UR10][R96.64+0x1b] ;  /* 0x00001b0a604a7981 */ /* 0x000ee2000c1e1100 */
[----:B------:R-:W-:-:S02]  /*46a30*/  R2UR UR4, R50 ;  /* 0x00000000320472ca */ /* 0x000fc400000e0000 */
[----:B------:R-:W-:Y:S01]  /*46a40*/  R2UR UR5, R51 ;  /* 0x00000000330572ca */ /* 0x000fe200000e0000 */
[----:B------:R-:W4:Y:S01]  /*46a50*/  LDG.E.64 R88, desc[UR6][R44.64+0x28c0] ;  /* 0x0028c0062c587981 */ /* 0x000f22000c1e1b00 */
[-C--:B------:R-:W-:Y:S02]  /*46a60*/  IADD3 R72, P0, PT, R85, R46.reuse, RZ ;  /* 0x0000002e55487210 */ /* 0x080fe40007f1e0ff */
[----:B------:R-:W-:Y:S02]  /*46a70*/  IADD3 R70, P1, PT, R37, R46, RZ ;  /* 0x0000002e25467210 */ /* 0x000fe40007f3e0ff */
[-C--:B------:R-:W-:Y:S02]  /*46a80*/  LEA.HI.X.SX32 R73, R85, R47.reuse, 0x1, P0 ;  /* 0x0000002f55497211 */ /* 0x080fe400000f0eff */
[----:B------:R-:W-:-:S03]  /*46a90*/  LEA.HI.X.SX32 R71, R37, R47, 0x1, P1 ;  /* 0x0000002f25477211 */ /* 0x000fc600008f0eff */
[----:B------:R-:W5:Y:S04]  /*46aa0*/  LDG.E.U8 R77, desc[UR12][R72.64+0x1c] ;  /* 0x00001c0c484d7981 */ /* 0x000f68000c1e1100 */
[----:B------:R-:W5:Y:S04]  /*46ab0*/  LDG.E.U8 R78, desc[UR14][R72.64+0x1b] ;  /* 0x00001b0e484e7981 */ /* 0x000f68000c1e1100 */
[----:B------:R-:W4:Y:S04]  /*46ac0*/  LDG.E.U8 R79, desc[UR16][R70.64] ;  /* 0x00000010464f7981 */ /* 0x000f28000c1e1100 */
[----:B------:R-:W4:Y:S04]  /*46ad0*/  LDG.E.S8 R40, desc[UR4][R96.64+0x1a] ;  /* 0x00001a0460287981 */ /* 0x000f28000c1e1300 */
[----:B------:R-:W4:Y:S01]  /*46ae0*/  LDG.E.S8 R76, desc[UR6][R70.64+-0x1] ;  /* 0xffffff06464c7981 */ /* 0x000f22000c1e1300 */
[----:B------:R-:W-:Y:S01]  /*46af0*/  UMOV UR5, 0x5197d ;  /* 0x0005197d00057882 */ /* 0x000fe20000000000 */
[----:B------:R-:W-:Y:S01]  /*46b00*/  UMOV UR4, 0x448 ;  /* 0x0000044800047882 */ /* 0x000fe20000000000 */
[----:B--2---:R-:W-:-:S02]  /*46b10*/  PRMT R0, R75, 0x3340, R0 ;  /* 0x000033404b007816 */ /* 0x004fc40000000000 */
[----:B---3--:R-:W-:-:S04]  /*46b20*/  PRMT R75, R74, 0x3340, RZ ;  /* 0x000033404a4b7816 */ /* 0x008fc800000000ff */
[----:B------:R-:W-:Y:S01]  /*46b30*/  PRMT R75, R0, 0x5410, R75 ;  /* 0x00005410004b7816 */ /* 0x000fe2000000004b */
[----:B------:R-:W-:-:S05]  /*46b40*/  IMAD.IADD R0, R41, 0x1, R85 ;  /* 0x0000000129007824 */ /* 0x000fca00078e0255 */
[----:B------:R-:W-:Y:S02]  /*46b50*/  IADD3 R0, PT, PT, -R0, R80, R37 ;  /* 0x0000005000007210 */ /* 0x000fe40007ffe125 */
[----:B-----5:R-:W-:Y:S02]  /*46b60*/  PRMT R77, R78, 0x3340, R77 ;  /* 0x000033404e4d7816 */ /* 0x020fe4000000004d */
[----:B----4-:R-:W-:Y:S01]  /*46b70*/  PRMT R74, R79, 0x3340, RZ ;  /* 0x000033404f4a7816 */ /* 0x010fe200000000ff */
[----:B------:R-:W-:-:S03]  /*46b80*/  IDP.4A.S8.U8 R40, R75, UR5, R40 ;  /* 0x000000054b287c26 */ /* 0x000fc60008000228 */
[----:B------:R-:W-:Y:S02]  /*46b90*/  PRMT R77, R77, 0x5410, R74 ;  /* 0x000054104d4d7816 */ /* 0x000fe4000000004a */
[----:B------:R-:W-:Y:S02]  /*46ba0*/  LEA R0, R0, UR4, 0x3 ;  /* 0x0000000400007c11 */ /* 0x000fe4000f8e18ff */
[----:B------:R-:W-:Y:S01]  /*46bb0*/  LEA R40, R40, UR4, 0x3 ;  /* 0x0000000428287c11 */ /* 0x000fe2000f8e18ff */
[----:B------:R-:W-:Y:S01]  /*46bc0*/  IDP.4A.S8.U8 R74, R77, UR5, R76 ;  /* 0x000000054d4a7c26 */ /* 0x000fe2000800024c */
[----:B------:R-:W1:Y:S04]  /*46bd0*/  LDC.64 R78, c[0x3][R0] ;  /* 0x00c00000004e7b82 */ /* 0x000e680000000a00 */
[----:B------:R-:W-:-:S04]  /*46be0*/  LEA R84, R74, UR4, 0x3 ;  /* 0x000000044a547c11 */ /* 0x000fc8000f8e18ff */
[----:B------:R-:W1:Y:S08]  /*46bf0*/  LDC.64 R76, c[0x3][R40+0x76e8] ;  /* 0x00ddba00284c7b82 */ /* 0x000e700000000a00 */
[----:B------:R-:W2:Y:S01]  /*46c00*/  LDC.64 R74, c[0x3][R84+0x76e8] ;  /* 0x00ddba00544a7b82 */ /* 0x000ea20000000a00 */
[----:B-1----:R-:W-:-:S08]  /*46c10*/  DADD R76, R78, R76 ;  /* 0x000000004e4c7229 */ /* 0x002fd0000000004c */
[----:B--2---:R-:W-:-:S07]  /*46c20*/  DADD R74, R76, R74 ;  /* 0x000000004c4a7229 */ /* 0x004fce000000004a */
[----:B------:R1:W-:Y:S04]  /*46c30*/  STG.E.64 desc[UR6][R44.64+0x2938], R74 ;  /* 0x0029384a2c007986 */ /* 0x0003e8000c101b06 */
[----:B------:R-:W2:Y:S01]  /*46c40*/  LDG.E.64 R104, desc[UR8][R68.64] ;  /* 0x0000000844687981 */ /* 0x000ea2000c1e1b00 */
[C---:B------:R-:W-:Y:S02]  /*46c50*/  R2UR UR18, R50.reuse ;  /* 0x00000000321272ca */ /* 0x040fe400000e0000 */
[C---:B------:R-:W-:Y:S02]  /*46c60*/  R2UR UR19, R51.reuse ;  /* 0x00000000331372ca */ /* 0x040fe400000e0000 */
[----:B------:R-:W-:Y:S02]  /*46c70*/  R2UR UR20, R50 ;  /* 0x00000000321472ca */ /* 0x000fe400000e0000 */
[----:B------:R-:W-:Y:S01]  /*46c80*/  R2UR UR21, R51 ;  /* 0x00000000331572ca */ /* 0x000fe200000e0000 */
[----:B--2---:R-:W-:-:S07]  /*46c90*/  DADD R104, R74, R104 ;  /* 0x000000004a687229 */ /* 0x004fce0000000068 */
[----:B------:R2:W-:Y:S04]  /*46ca0*/  STG.E.64 desc[UR6][R44.64+0x2938], R104 ;  /* 0x002938682c007986 */ /* 0x0005e8000c101b06 */
[----:B-1----:R-:W3:Y:S04]  /*46cb0*/  LDG.E.U8 R74, desc[UR10][R98.64+0x1] ;  /* 0x0000010a624a7981 */ /* 0x002ee8000c1e1100 */
[----:B------:R-:W3:Y:S04]  /*46cc0*/  LDG.E.U8 R75, desc[UR12][R98.64] ;  /* 0x0000000c624b7981 */ /* 0x000ee8000c1e1100 */
[----:B------:R-:W4:Y:S04]  /*46cd0*/  LDG.E.U8 R76, desc[UR14][R96.64+0x1b] ;  /* 0x00001b0e604c7981 */ /* 0x000f28000c1e1100 */
[----:B------:R-:W5:Y:S04]  /*46ce0*/  LDG.E.U8 R78, desc[UR16][R72.64+0x1c] ;  /* 0x00001c10484e7981 */ /* 0x000f68000c1e1100 */
[----:B------:R-:W5:Y:S04]  /*46cf0*/  LDG.E.U8 R79, desc[UR18][R72.64+0x1b] ;  /* 0x00001b12484f7981 */ /* 0x000f68000c1e1100 */
[----:B------:R-:W2:Y:S04]  /*46d00*/  LDG.E.U8 R84, desc[UR20][R70.64] ;  /* 0x0000001446547981 */ /* 0x000ea8000c1e1100 */
[----:B------:R-:W2:Y:S04]  /*46d10*/  LDG.E.S8 R40, desc[UR8][R96.64+0x1a] ;  /* 0x00001a0860287981 */ /* 0x000ea8000c1e1300 */
[----:B------:R-:W2:Y:S01]  /*46d20*/  LDG.E.S8 R77, desc[UR6][R70.64+-0x1] ;  /* 0xffffff06464d7981 */ /* 0x000ea2000c1e1300 */
[----:B------:R-:W-:-:S04]  /*46d30*/  IADD3 R85, PT, PT, R85, R37, -R82 ;  /* 0x0000002555557210 */ /* 0x000fc80007ffe852 */
[----:B------:R-:W-:Y:S02]  /*46d40*/  IABS R37, R85 ;  /* 0x0000005500257213 */ /* 0x000fe40000000000 */
[----:B---3--:R-:W-:Y:S02]  /*46d50*/  PRMT R74, R75, 0x3340, R74 ;  /* 0x000033404b4a7816 */ /* 0x008fe4000000004a */
        /* <DEDUP_REMOVED lines=8> */
[----:B------:R-:W1:Y:S04]  /*46de0*/  LDC.64 R74, c[0x3][R0+-0x2d0] ;  /* 0x00ff4c00004a7b82 */ /* 0x000e680000000a00 */
[----:B------:R-:W-:-:S04]  /*46df0*/  LEA R77, R77, UR4, 0x3 ;  /* 0x000000044d4d7c11 */ /* 0x000fc8000f8e18ff */
[----:B------:R-:W1:Y:S08]  /*46e00*/  LDC.64 R72, c[0x3][R40+0x6360] ;  /* 0x00d8d80028487b82 */ /* 0x000e700000000a00 */
[----:B------:R-:W2:Y:S01]  /*46e10*/  LDC.64 R70, c[0x3][R77+0x6360] ;  /* 0x00d8d8004d467b82 */ /* 0x000ea20000000a00 */
[----:B------:R-:W-:Y:S01]  /*46e20*/  UMOV UR4, 0x64b31d04 ;  /* 0x64b31d0400047882 */ /* 0x000fe20000000000 */
[----:B------:R-:W-:Y:S01]  /*46e30*/  UMOV UR5, 0x3feef3e8 ;  /* 0x3feef3e800057882 */ /* 0x000fe20000000000 */
[----:B-1----:R-:W-:Y:S01]  /*46e40*/  DADD R74, R74, R72 ;  /* 0x000000004a4a7229 */ /* 0x002fe20000000048 */
[----:B------:R-:W1:Y:S07]  /*46e50*/  I2F.F64 R72, R37 ;  /* 0x0000002500487312 */ /* 0x000e6e0000201c00 */
[----:B--2---:R-:W-:-:S08]  /*46e60*/  DADD R70, R74, R70 ;  /* 0x000000004a467229 */ /* 0x004fd00000000046 */
[----:B-1----:R-:W-:Y:S01]  /*46e70*/  DFMA R70, R72, -UR4, R70 ;  /* 0x8000000448467c2b */ /* 0x002fe20008000046 */
[----:B------:R-:W-:Y:S02]  /*46e80*/  R2UR UR4, R50 ;  /* 0x00000000320472ca */ /* 0x000fe400000e0000 */
[----:B------:R-:W-:-:S04]  /*46e90*/  R2UR UR5, R51 ;  /* 0x00000000330572ca */ /* 0x000fc800000e0000 */
[----:B------:R-:W-:Y:S04]  /*46ea0*/  STG.E.64 desc[UR6][R44.64+0x2930], R70 ;  /* 0x002930462c007986 */ /* 0x000fe8000c101b06 */
[----:B------:R-:W2:Y:S05]  /*46eb0*/  LDG.E.64 R68, desc[UR8][R68.64+0x1388] ;  /* 0x0013880844447981 */ /* 0x000eaa000c1e1b00 */
[----:B------:R-:W3:Y:S04]  /*46ec0*/  LDG.E.64 R90, desc[UR4][R44.64+0x28b8] ;  /* 0x0028b8042c5a7981 */ /* 0x000ee8000c1e1b00 */
[----:B------:R-:W4:Y:S01]  /*46ed0*/  LDG.E.64 R92, desc[UR4][R44.64+0x28b0] ;  /* 0x0028b0042c5c7981 */ /* 0x000f22000c1e1b00 */
[----:B------:R-:W-:-:S14]  /*46ee0*/  DSETP.GT.AND P0, PT, |R104|, R66, PT ;  /* 0x000000426800722a */ /* 0x000fdc0003f04200 */
[----:B------:R-:W-:Y:S02]  /*46ef0*/  @P0 IMAD.MOV.U32 R104, RZ, RZ, 0x0 ;  /* 0x00000000ff680424 */ /* 0x000fe400078e00ff */
[----:B------:R-:W-:Y:S01]  /*46f00*/  @P0 IMAD.MOV.U32 R105, RZ, RZ, 0x7ff00000 ;  /* 0x7ff00000ff690424 */ /* 0x000fe200078e00ff */
[----:B------:R-:W-:Y:S02]  /*46f10*/  @P0 R2UR UR6, R50 ;  /* 0x00000000320602ca */ /* 0x000fe400000e0000 */
[----:B------:R-:W-:Y:S01]  /*46f20*/  @P0 R2UR UR7, R51 ;  /* 0x00000000330702ca */ /* 0x000fe200000e0000 */
[----:B------:R-:W-:Y:S01]  /*46f30*/  BSSY.RECONVERGENT B11, `(.L_x_1024) ;  /* 0x00000220000b7945 */ /* 0x000fe20003800200 */
[----:B--2---:R-:W-:-:S07]  /*46f40*/  DADD R102, R70, R68 ;  /* 0x0000000046667229 */ /* 0x004fce0000000044 */
[----:B------:R1:W-:Y:S02]  /*46f50*/  STG.E.64 desc[UR4][R44.64+0x2930], R102 ;  /* 0x002930662c007986 */ /* 0x0003e4000c101b04 */
[----:B-1----:R-:W-:Y:S02]  /*46f60*/  @P0 IMAD.MOV.U32 R102, RZ, RZ, 0x0 ;  /* 0x00000000ff660424 */ /* 0x002fe400078e00ff */
[----:B------:R-:W-:-:S06]  /*46f70*/  @P0 IMAD.MOV.U32 R103, RZ, RZ, -0x40100000 ;  /* 0xbff00000ff670424 */ /* 0x000fcc00078e00ff */
[----:B---3--:R-:W-:-:S08]  /*46f80*/  DADD R68, R90, R102 ;  /* 0x000000005a447229 */ /* 0x008fd00000000066 */
[----:B------:R-:W-:-:S06]  /*46f90*/  DADD R68, R68, R88 ;  /* 0x0000000044447229 */ /* 0x000fcc0000000058 */
[----:B------:R-:W1:Y:S01]  /*46fa0*/  MUFU.RCP64H R71, R69 ;  /* 0x0000004500477308 */ /* 0x000e620000001800 */
[----:B------:R-:W-:-:S06]  /*46fb0*/  IMAD.MOV.U32 R70, RZ, RZ, 0x1 ;  /* 0x00000001ff467424 */ /* 0x000fcc00078e00ff */
[----:B-1----:R-:W-:-:S08]  /*46fc0*/  DFMA R66, -R68, R70, 1 ;  /* 0x3ff000004442742b */ /* 0x002fd00000000146 */
[----:B------:R-:W-:-:S08]  /*46fd0*/  DFMA R66, R66, R66, R66 ;  /* 0x000000424242722b */ /* 0x000fd00000000042 */
[----:B------:R-:W-:-:S08]  /*46fe0*/  DFMA R66, R70, R66, R70 ;  /* 0x000000424642722b */ /* 0x000fd00000000046 */
[----:B------:R-:W-:Y:S02]  /*46ff0*/  DFMA R72, -R68, R66, 1 ;  /* 0x3ff000004448742b */ /* 0x000fe40000000142 */
[----:B----4-:R-:W-:-:S06]  /*47000*/  DADD R70, R92, R104 ;  /* 0x000000005c467229 */ /* 0x010fcc0000000068 */
        /* <DEDUP_REMOVED lines=20> */
.L_x_1025:
[----:B------:R-:W-:Y:S05]  /*47150*/  BSYNC.RECONVERGENT B11 ;  /* 0x00000000000b7941 */ /* 0x000fea0003800200 */
.L_x_1024:
        /* <DEDUP_REMOVED lines=29> */
.L_x_1027:
[----:B------:R-:W-:Y:S05]  /*47330*/  BSYNC.RECONVERGENT B11 ;  /* 0x00000000000b7941 */ /* 0x000fea0003800200 */
.L_x_1026:
[----:B------:R-:W-:Y:S01]  /*47340*/  DSETP.GE.AND P0, PT, R100, R74, PT ;  /* 0x0000004a6400722a */ /* 0x000fe20003f06000 */
[----:B------:R-:W-:Y:S02]  /*47350*/  R2UR UR4, R50 ;  /* 0x00000000320472ca */ /* 0x000fe400000e0000 */
[----:B------:R-:W-:-:S11]  /*47360*/  R2UR UR5, R51 ;  /* 0x00000000330572ca */ /* 0x000fd600000e0000 */
[C---:B------:R-:W-:Y:S02]  /*47370*/  @P0 R2UR UR6, R50.reuse ;  /* 0x00000000320602ca */ /* 0x040fe400000e0000 */
[C---:B------:R-:W-:Y:S01]  /*47380*/  @P0 R2UR UR7, R51.reuse ;  /* 0x00000000330702ca */ /* 0x040fe200000e0000 */
[----:B------:R1:W-:Y:S01]  /*47390*/  STG.E.64 desc[UR4][R44.64+0x2928], R74 ;  /* 0x0029284a2c007986 */ /* 0x0003e2000c101b04 */
[----:B------:R-:W-:Y:S02]  /*473a0*/  @P0 R2UR UR8, R50 ;  /* 0x00000000320802ca */ /* 0x000fe400000e0000 */
[----:B------:R-:W-:-:S09]  /*473b0*/  @P0 R2UR UR9, R51 ;  /* 0x00000000330902ca */ /* 0x000fd200000e0000 */
[----:B------:R1:W-:Y:S04]  /*473c0*/  @P0 STG.E.64 desc[UR6][R44.64+0x2900], R102 ;  /* 0x002900662c000986 */ /* 0x0003e8000c101b06 */
[----:B------:R1:W-:Y:S02]  /*473d0*/  @P0 STG.E.64 desc[UR8][R44.64+0x2908], R104 ;  /* 0x002908682c000986 */ /* 0x0003e4000c101b08 */
.L_x_1002:
[----:B------:R-:W-:Y:S05]  /*473e0*/  BSYNC.RECONVERGENT B1 ;  /* 0x0000000000017941 */ /* 0x000fea0003800200 */
.L_x_1001:
[----:B------:R-:W-:Y:S02]  /*473f0*/  R2UR UR4, R50 ;  /* 0x00000000320472ca */ /* 0x000fe400000e0000 */
[----:B------:R-:W-:-:S13]  /*47400*/  R2UR UR5, R51 ;  /* 0x00000000330572ca */ /* 0x000fda00000e0000 */
[----:B------:R-:W5:Y:S01]  /*47410*/  LDG.E.64 R66, desc[UR4][R44.64+0x2908] ;  /* 0x002908042c427981 */ /* 0x000f62000c1e1b00 */
[----:B------:R-:W-:Y:S01]  /*47420*/  UMOV UR4, 0xff800000 ;  /* 0xff80000000047882 */ /* 0x000fe20000000000 */
[----:B------:R-:W-:Y:S02]  /*47430*/  UMOV UR5, 0x41cdcd64 ;  /* 0x41cdcd6400057882 */ /* 0x000fe40000000000 */
[----:B-----5:R-:W-:-:S14]  /*47440*/  DSETP.GEU.AND P0, PT, |R66|, UR4, PT ;  /* 0x0000000442007e2a */ /* 0x020fdc000bf0e200 */
[----:B------:R-:W-:Y:S05]  /*47450*/  @P0 BRA `(.L_x_1000) ;  /* 0x00000000001c0947 */ /* 0x000fea0003800000 */
[----:B------:R-:W-:Y:S02]  /*47460*/  R2UR UR4, R50 ;  /* 0x00000000320472ca */ /* 0x000fe400000e0000 */
[----:B------:R-:W-:-:S13]  /*47470*/  R2UR UR5, R51 ;  /* 0x00000000330572ca */ /* 0x000fda00000e0000 */
[----:B------:R-:W5:Y:S02]  /*47480*/  LDG.E.64 R66, desc[UR4][R44.64+0x2900] ;  /* 0x002900042c427981 */ /* 0x000f64000c1e1b00 */
[----:B-----5:R-:W-:-:S14]  /*47490*/  DSETP.GEU.AND P0, PT, R66, -2500, PT ;  /* 0xc0a388004200742a */ /* 0x020fdc0003f0e000 */
[----:B------:R-:W-:Y:S02]  /*474a0*/  @!P0 R2UR UR4, R50 ;  /* 0x00000000320482ca */ /* 0x000fe400000e0000 */
[----:B------:R-:W-:-:S13]  /*474b0*/  @!P0 R2UR UR5, R51 ;  /* 0x00000000330582ca */ /* 0x000fda00000e0000 */
[----:B------:R0:W-:Y:S02]  /*474c0*/  @!P0 STG.E.64 desc[UR4][R44.64+0x2908], RZ ;  /* 0x002908ff2c008986 */ /* 0x0001e4000c101b04 */
.L_x_1000:
[----:B------:R-:W-:Y:S05]  /*474d0*/  BSYNC.RECONVERGENT B2 ;  /* 0x0000000000027941 */ /* 0x000fea0003800200 */
.L_x_999:
        /* <DEDUP_REMOVED lines=11> */
.L_x_998:
[----:B------:R-:W-:Y:S05]  /*47590*/  BSYNC.RECONVERGENT B3 ;  /* 0x0000000000037941 */ /* 0x000fea0003800200 */
.L_x_997:
[----:B------:R-:W-:Y:S01]  /*475a0*/  R2UR UR4, R50 ;  /* 0x00000000320472ca */ /* 0x000fe200000e0000 */
[----:B------:R-:W-:Y:S01]  /*475b0*/  VIADD R37, R77, 0xffffffff ;  /* 0xffffffff4d257836 */ /* 0x000fe20000000000 */
[----:B------:R-:W-:Y:S02]  /*475c0*/  R2UR UR5, R51 ;  /* 0x00000000330572ca */ /* 0x000fe400000e0000 */
[----:B------:R-:W-:-:S11]  /*475d0*/  ISETP.GT.AND P0, PT, R77, 0x4, PT ;  /* 0x000000044d00780c */ /* 0x000fd60003f04270 */
[----:B------:R0:W-:Y:S02]  /*475e0*/  STG.E desc[UR4][R48.64+0x1a0], R37 ;  /* 0x0001a02530007986 */ /* 0x0001e4000c101904 */
[----:B------:R-:W-:Y:S05]  /*475f0*/  @P0 BRA `(.L_x_1029) ;  /* 0xffffffd0009c0947 */ /* 0x000fea000383ffff */
.L_x_996:
[----:B------:R-:W-:Y:S05]  /*47600*/  BSYNC.RECONVERGENT B4 ;  /* 0x0000000000047941 */ /* 0x000fea0003800200 */
.L_x_995:
[C---:B------:R-:W-:Y:S02]  /*47610*/  R2UR UR4, R50.reuse ;  /* 0x00000000320472ca */ /* 0x040fe400000e0000 */
[C---:B------:R-:W-:Y:S02]  /*47620*/  R2UR UR5, R51.reuse ;  /* 0x00000000330572ca */ /* 0x040fe400000e0000 */
[----:B------:R-:W-:Y:S02]  /*47630*/  R2UR UR6, R50 ;  /* 0x00000000320672ca */ /* 0x000fe400000e0000 */
[----:B------:R-:W-:-:S09]  /*47640*/  R2UR UR7, R51 ;  /* 0x00000000330772ca */ /* 0x000fd200000e0000 */
[----:B------:R0:W5:Y:S04]  /*47650*/  LDG.E R41, desc[UR4][R48.64+0x1b0] ;  /* 0x0001b00430297981 */ /* 0x000168000c1e1900 */
[----:B------:R0:W5:Y:S02]  /*47660*/  LDG.E R42, desc[UR6][R48.64+0x1b4] ;  /* 0x0001b406302a7981 */ /* 0x000164000c1e1900 */
.L_x_994:
[----:B------:R-:W-:Y:S05]  /*47670*/  BSYNC.RECONVERGENT B5 ;  /* 0x0000000000057941 */ /* 0x000fea0003800200 */
.L_x_993:
[----:B-----5:R-:W-:Y:S01]  /*47680*/  ISETP.GE.AND P0, PT, R41, R42, PT ;  /* 0x0000002a2900720c */ /* 0x020fe20003f06270 */
[----:B------:R-:W-:Y:S01]  /*47690*/  BSSY.RECONVERGENT B0, `(.L_x_1030) ;  /* 0x0000031000007945 */ /* 0x000fe20003800200 */
[----:B-1----:R-:W-:Y:S02]  /*476a0*/  IMAD.MOV.U32 R70, RZ, RZ, 0x0 ;  /* 0x00000000ff467424 */ /* 0x002fe400078e00ff */
[----:B------:R-:W-:-:S09]  /*476b0*/  IMAD.MOV.U32 R71, RZ, RZ, -0x40100000 ;  /* 0xbff00000ff477424 */ /* 0x000fd200078e00ff */
[----:B------:R-:W-:Y:S01]  /*476c0*/  @P0 R2UR UR4, R50 ;  /* 0x00000000320402ca */ /* 0x000fe200000e0000 */
[----:B0-----:R-:W-:Y:S01]  /*476d0*/  @P0 IMAD.MOV.U32 R66, RZ, RZ, 0x0 ;  /* 0x00000000ff420424 */ /* 0x001fe200078e00ff */
        /* <DEDUP_REMOVED lines=12> */
[CC--:B------:R-:W-:Y:S02]  /*477a0*/  ISETP.GT.AND P0, PT, R41.reuse, R36.reuse, PT ;  /* 0x000000242900720c */ /* 0x0c0fe40003f04270 */
[----:B------:R-:W-:Y:S02]  /*477b0*/  ISETP.GT.AND P1, PT, R42, R36, PT ;  /* 0x000000242a00720c */ /* 0x000fe40003f24270 */
[C---:B------:R-:W-:Y:S02]  /*477c0*/  SEL R0, R36.reuse, RZ, P0 ;  /* 0x000000ff24007207 */ /* 0x040fe40000000000 */
[----:B------:R-:W-:Y:S02]  /*477d0*/  SEL R37, R36, RZ, P1 ;  /* 0x000000ff24257207 */ /* 0x000fe40000800000 */
[----:B------:R-:W-:Y:S01]  /*477e0*/  R2UR UR6, R50 ;  /* 0x00000000320672ca */ /* 0x000fe200000e0000 */
[----:B------:R-:W-:Y:S01]  /*477f0*/  IMAD.IADD R41, R41, 0x1, -R0 ;  /* 0x0000000129297824 */ /* 0x000fe200078e0a00 */
[----:B------:R-:W-:Y:S01]  /*47800*/  R2UR UR7, R51 ;  /* 0x00000000330772ca */ /* 0x000fe200000e0000 */
[----:B------:R-:W-:Y:S01]  /*47810*/  IMAD.IADD R37, R42, 0x1, -R37 ;  /* 0x000000012a257824 */ /* 0x000fe200078e0a25 */
[----:B------:R-:W-:-:S02]  /*47820*/  R2UR UR8, R50 ;  /* 0x00000000320872ca */ /* 0x000fc400000e0000 */
[C---:B------:R-:W-:Y:S02]  /*47830*/  R2UR UR9, R51.reuse ;  /* 0x00000000330972ca */ /* 0x040fe400000e0000 */
[----:B------:R-:W-:Y:S02]  /*47840*/  R2UR UR10, R50 ;  /* 0x00000000320a72ca */ /* 0x000fe400000e0000 */
[----:B------:R-:W-:Y:S02]  /*47850*/  R2UR UR11, R51 ;  /* 0x00000000330b72ca */ /* 0x000fe400000e0000 */
[-C--:B------:R-:W-:Y:S02]  /*47860*/  IADD3 R40, P0, PT, R41, R46.reuse, RZ ;  /* 0x0000002e29287210 */ /* 0x080fe40007f1e0ff */
[----:B------:R-:W-:Y:S02]  /*47870*/  IADD3 R42, P1, PT, R37, R46, RZ ;  /* 0x0000002e252a7210 */ /* 0x000fe40007f3e0ff */
[----:B------:R-:W-:-:S02]  /*47880*/  LEA.HI.X.SX32 R41, R41, R47, 0x1, P0 ;  /* 0x0000002f29297211 */ /* 0x000fc400000f0eff */
[----:B------:R-:W-:Y:S02]  /*47890*/  LEA.HI.X.SX32 R43, R37, R47, 0x1, P1 ;  /* 0x0000002f252b7211 */ /* 0x000fe400008f0eff */
[----:B------:R-:W-:Y:S01]  /*478a0*/  R2UR UR4, R50 ;  /* 0x00000000320472ca */ /* 0x000fe200000e0000 */
[----:B------:R-:W5:Y:S01]  /*478b0*/  LDG.E.U8 R37, desc[UR6][R40.64+0x1] ;  /* 0x0000010628257981 */ /* 0x000f62000c1e1100 */
[----:B------:R-:W-:-:S03]  /*478c0*/  R2UR UR5, R51 ;  /* 0x00000000330572ca */ /* 0x000fc600000e0000 */
[----:B-1----:R-:W5:Y:S04]  /*478d0*/  LDG.E.U8 R66, desc[UR8][R40.64] ;  /* 0x0000000828427981 */ /* 0x002f68000c1e1100 */
[----:B------:R-:W2:Y:S06]  /*478e0*/  LDG.E.U8 R67, desc[UR10][R42.64+0x1b] ;  /* 0x00001b0a2a437981 */ /* 0x000eac000c1e1100 */
[----:B------:R-:W3:Y:S01]  /*478f0*/  LDG.E.S8 R0, desc[UR4][R42.64+0x1a] ;  /* 0x00001a042a007981 */ /* 0x000ee2000c1e1300 */
[----:B------:R-:W-:Y:S01]  /*47900*/  UMOV UR4, 0x5197d ;  /* 0x0005197d00047882 */ /* 0x000fe20000000000 */
[----:B-----5:R-:W-:-:S02]  /*47910*/  PRMT R37, R66, 0x3340, R37 ;  /* 0x0000334042257816 */ /* 0x020fc40000000025 */
[----:B--2---:R-:W-:-:S04]  /*47920*/  PRMT R66, R67, 0x3340, RZ ;  /* 0x0000334043427816 */ /* 0x004fc800000000ff */
[----:B------:R-:W-:-:S05]  /*47930*/  PRMT R37, R37, 0x5410, R66 ;  /* 0x0000541025257816 */ /* 0x000fca0000000042 */
[----:B---3--:R-:W-:Y:S01]  /*47940*/  IDP.4A.S8.U8 R0, R37, UR4, R0 ;  /* 0x0000000425007c26 */ /* 0x008fe20008000200 */
[----:B------:R-:W-:-:S04]  /*47950*/  UMOV UR4, 0x448 ;  /* 0x0000044800047882 */ /* 0x000fc80000000000 */
[----:B------:R-:W-:-:S04]  /*47960*/  LEA R0, R0, UR4, 0x3 ;  /* 0x0000000400007c11 */ /* 0x000fc8000f8e18ff */
[----:B------:R-:W0:Y:S01]  /*47970*/  LDC.64 R70, c[0x3][R0] ;  /* 0x00c0000000467b82 */ /* 0x000e220000000a00 */
[----:B------:R-:W-:-:S13]  /*47980*/  R2UR UR4, R50 ;  /* 0x00000000320472ca */ /* 0x000fda00000e0000 */
[----:B0-----:R0:W-:Y:S02]  /*47990*/  STG.E.64 desc[UR4][R44.64+0x2990], R70 ;  /* 0x002990462c007986 */ /* 0x0011e4000c101b04 */
.L_x_1031:
[----:B------:R-:W-:Y:S05]  /*479a0*/  BSYNC.RECONVERGENT B0 ;  /* 0x0000000000007941 */ /* 0x000fea0003800200 */
.L_x_1030:
[C---:B------:R-:W-:Y:S02]  /*479b0*/  R2UR UR4, R50.reuse ;  /* 0x00000000320472ca */ /* 0x040fe400000e0000 */
[C---:B------:R-:W-:Y:S02]  /*479c0*/  R2UR UR5, R51.reuse ;  /* 0x00000000330572ca */ /* 0x040fe400000e0000 */
[----:B------:R-:W-:Y:S02]  /*479d0*/  R2UR UR6, R50 ;  /* 0x00000000320672ca */ /* 0x000fe400000e0000 */
[----:B------:R-:W-:-:S09]  /*479e0*/  R2UR UR7, R51 ;  /* 0x00000000330772ca */ /* 0x000fd200000e0000 */
[----:B------:R-:W5:Y:S04]  /*479f0*/  LDG.E R0, desc[UR4][R48.64+0x1b0] ;  /* 0x0001b00430007981 */ /* 0x000f68000c1e1900 */
[----:B------:R-:W2:Y:S01]  /*47a00*/  LDG.E R37, desc[UR6][R48.64+0x1b4] ;  /* 0x0001b40630257981 */ /* 0x000ea2000c1e1900 */
[----:B-----5:R-:W-:Y:S02]  /*47a10*/  IMAD R40, R32, R0, R27 ;  /* 0x0000000020287224 */ /* 0x020fe400078e021b */
[----:B------:R-:W-:Y:S02]  /*47a20*/  VIADD R41, R0, 0xffffffff ;  /* 0xffffffff00297836 */ /* 0x000fe40000000000 */
[----:B--2---:R-:W-:Y:S02]  /*47a30*/  IMAD.IADD R73, R37, 0x1, R40 ;  /* 0x0000000125497824 */ /* 0x004fe400078e0228 */
[----:B------:R-:W-:-:S02]  /*47a40*/  IMAD.IADD R40, R26, 0x1, R37 ;  /* 0x000000011a287824 */ /* 0x000fc400078e0225 */
[----:B------:R-:W-:-:S04]  /*47a50*/  IMAD.WIDE R72, R73, 0x8, R14 ;  /* 0x0000000849487825 */ /* 0x000fc800078e020e */
[----:B------:R-:W-:Y:S02]  /*47a60*/  IMAD R69, R32, R41, R40 ;  /* 0x0000002920457224 */ /* 0x000fe400078e0228 */
[----:B------:R-:W2:Y:S02]  /*47a70*/  LDG.E.64 R40, desc[UR6][R72.64] ;  /* 0x0000000648287981 */ /* 0x000ea4000c1e1b00 */
[----:B------:R-:W-:-:S05]  /*47a80*/  IMAD.WIDE R68, R69, 0x8, R14 ;  /* 0x0000000845447825 */ /* 0x000fca00078e020e */
[----:B01----:R-:W5:Y:S01]  /*47a90*/  LDG.E.64 R66, desc[UR4][R68.64] ;  /* 0x0000000444427981 */ /* 0x003f62000c1e1b00 */
[----:B------:R-:W-:Y:S01]  /*47aa0*/  BSSY.RECONVERGENT B3, `(.L_x_772) ;  /* 0x000041e000037945 */ /* 0x000fe20003800200 */
[----:B--2---:R-:W-:Y:S01]  /*47ab0*/  DADD R70, R40, R70 ;  /* 0x0000000028467229 */ /* 0x004fe20000000046 */
[----:B------:R-:W-:Y:S02]  /*47ac0*/  IMAD.MOV.U32 R40, RZ, RZ, -0x771c970f ;  /* 0x88e368f1ff287424 */ /* 0x000fe400078e00ff */
[----:B------:R-:W-:-:S05]  /*47ad0*/  IMAD.MOV.U32 R41, RZ, RZ, 0x3ee4f8b5 ;  /* 0x3ee4f8b5ff297424 */ /* 0x000fca00078e00ff */
[C-C-:B-----5:R-:W-:Y:S02]  /*47ae0*/  DSETP.MAX.AND P1, P2, |R66|.reuse, |R70|.reuse, PT ;  /* 0x400000464200722a */ /* 0x160fe40003a2f200 */
[----:B------:R-:W-:Y:S01]  /*47af0*/  DADD R42, R66, -R70 ;  /* 0x00000000422a7229 */ /* 0x000fe20000000846 */
[----:B----4-:R-:W-:Y:S02]  /*47b00*/  IMAD.MOV.U32 R75, RZ, RZ, R70 ;  /* 0x000000ffff4b7224 */ /* 0x010fe400078e0046 */
        /* <DEDUP_REMOVED lines=9> */
[----:B------:R-:W-:-:S14]  /*47ba0*/  DSETP.GT.OR P0, PT, R70, R42, P0 ;  /* 0x0000002a4600722a */ /* 0x000fdc0000704400 */
[----:B------:R-:W-:Y:S05]  /*47bb0*/  @P0 BRA `(.L_x_1032) ;  /* 0x00000008004c0947 */ /* 0x000fea0003800000 */
[----:B------:R-:W-:Y:S01]  /*47bc0*/  ISETP.GE.AND P0, PT, R0, R37, PT ;  /* 0x000000250000720c */ /* 0x000fe20003f06270 */
[----:B------:R-:W-:Y:S01]  /*47bd0*/  BSSY.RECONVERGENT B0, `(.L_x_1033) ;  /* 0x000003a000007945 */ /* 0x000fe20003800200 */
[----:B------:R-:W-:Y:S02]  /*47be0*/  IMAD.MOV.U32 R70, RZ, RZ, 0x0 ;  /* 0x00000000ff467424 */ /* 0x000fe400078e00ff */
[----:B------:R-:W-:-:S09]  /*47bf0*/  IMAD.MOV.U32 R71, RZ, RZ, 0x7ff00000 ;  /* 0x7ff00000ff477424 */ /* 0x000fd200078e00ff */
[----:B------:R-:W-:Y:S01]  /*47c00*/  @P0 R2UR UR4, R50 ;  /* 0x00000000320402ca */ /* 0x000fe200000e0000 */
[----:B------:R-:W-:Y:S01]  /*47c10*/  @P0 IMAD.MOV.U32 R66, RZ, RZ, 0x0 ;  /* 0x00000000ff420424 */ /* 0x000fe200078e00ff */
[----:B------:R-:W-:Y:S01]  /*47c20*/  @P0 R2UR UR5, R51 ;  /* 0x00000000330502ca */ /* 0x000fe200000e0000 */
[----:B------:R-:W-:-:S12]  /*47c30*/  @P0 IMAD.MOV.U32 R67, RZ, RZ, 0x7ff00000 ;  /* 0x7ff00000ff430424 */ /* 0x000fd800078e00ff */
        /* <DEDUP_REMOVED lines=11> */
[----:B------:R-:W-:Y:S02]  /*47cf0*/  ISETP.GT.AND P1, PT, R37, R36, PT ;  /* 0x000000242500720c */ /* 0x000fe40003f24270 */
[C---:B-1----:R-:W-:Y:S02]  /*47d00*/  SEL R67, R36.reuse, RZ, P0 ;  /* 0x000000ff24437207 */ /* 0x042fe40000000000 */
        /* <DEDUP_REMOVED lines=14> */
[----:B------:R-:W2:Y:S01]  /*47df0*/  LDG.E.U8 R37, desc[UR6][R72.64+0x1] ;  /* 0x0000010648257981 */ /* 0x000ea2000c1e1100 */
[----:B------:R-:W-:-:S03]  /*47e00*/  R2UR UR5, R51 ;  /* 0x00000000330572ca */ /* 0x000fc600000e0000 */
[----:B------:R-:W2:Y:S04]  /*47e10*/  LDG.E.U8 R68, desc[UR8][R72.64] ;  /* 0x0000000848447981 */ /* 0x000ea8000c1e1100 */
[----:B------:R-:W4:Y:S06]  /*47e20*/  LDG.E.U8 R69, desc[UR10][R66.64+0x1b] ;  /* 0x00001b0a42457981 */ /* 0x000f2c000c1e1100 */
[----:B------:R-:W5:Y:S01]  /*47e30*/  LDG.E.S8 R0, desc[UR4][R66.64+0x1a] ;  /* 0x00001a0442007981 */ /* 0x000f62000c1e1300 */
[----:B------:R-:W-:Y:S01]  /*47e40*/  UMOV UR4, 0x5197d ;  /* 0x0005197d00047882 */ /* 0x000fe20000000000 */
[----:B--2---:R-:W-:-:S02]  /*47e50*/  PRMT R37, R68, 0x3340, R37 ;  /* 0x0000334044257816 */ /* 0x004fc40000000025 */
[----:B----4-:R-:W-:-:S04]  /*47e60*/  PRMT R68, R69, 0x3340, RZ ;  /* 0x0000334045447816 */ /* 0x010fc800000000ff */
[----:B------:R-:W-:-:S05]  /*47e70*/  PRMT R37, R37, 0x5410, R68 ;  /* 0x0000541025257816 */ /* 0x000fca0000000044 */
[----:B-----5:R-:W-:Y:S01]  /*47e80*/  IDP.4A.S8.U8 R0, R37, UR4, R0 ;  /* 0x0000000425007c26 */ /* 0x020fe20008000200 */
[----:B------:R-:W-:-:S04]  /*47e90*/  UMOV UR4, 0x448 ;  /* 0x0000044800047882 */ /* 0x000fc80000000000 */
[----:B------:R-:W-:-:S04]  /*47ea0*/  LEA R0, R0, UR4, 0x3 ;  /* 0x0000000400007c11 */ /* 0x000fc8000f8e18ff */
        /* <DEDUP_REMOVED lines=12> */
.L_x_1034:
[----:B------:R-:W-:Y:S05]  /*47f70*/  BSYNC.RECONVERGENT B0 ;  /* 0x0000000000007941 */ /* 0x000fea0003800200 */
.L_x_1033:
[C---:B------:R-:W-:Y:S02]  /*47f80*/  R2UR UR4, R50.reuse ;  /* 0x00000000320472ca */ /* 0x040fe400000e0000 */
[C---:B------:R-:W-:Y:S02]  /*47f90*/  R2UR UR5, R51.reuse ;  /* 0x00000000330572ca */ /* 0x040fe400000e0000 */
[----:B------:R-:W-:Y:S02]  /*47fa0*/  R2UR UR6, R50 ;  /* 0x00000000320672ca */ /* 0x000fe400000e0000 */
[----:B------:R-:W-:-:S09]  /*47fb0*/  R2UR UR7, R51 ;  /* 0x00000000330772ca */ /* 0x000fd200000e0000 */
[----:B------:R-:W0:Y:S04]  /*47fc0*/  LDG.E R37, desc[UR4][R48.64+0x1b0] ;  /* 0x0001b00430257981 */ /* 0x000e28000c1e1900 */
[----:B------:R-:W4:Y:S01]  /*47fd0*/  LDG.E R0, desc[UR6][R48.64+0x1b4] ;  /* 0x0001b40630007981 */ /* 0x000f22000c1e1900 */
[----:B012---:R-:W-:-:S04]  /*47fe0*/  IMAD R67, R32, R37, R28 ;  /* 0x0000002520437224 */ /* 0x007fc800078e021c */
[----:B----4-:R-:W-:Y:S02]  /*47ff0*/  IMAD.IADD R73, R0, 0x1, R67 ;  /* 0x0000000100497824 */ /* 0x010fe400078e0243 */
[----:B------:R-:W-:Y:S02]  /*48000*/  VIADD R67, R37, 0xffffffff ;  /* 0xffffffff25437836 */ /* 0x000fe40000000000 */
[----:B------:R-:W-:Y:S02]  /*48010*/  IMAD.IADD R66, R25, 0x1, R0 ;  /* 0x0000000119427824 */ /* 0x000fe400078e0200 */
[----:B------:R-:W-:-:S04]  /*48020*/  IMAD.WIDE R72, R73, 0x8, R14 ;  /* 0x0000000849487825 */ /* 0x000fc800078e020e */
[----:B------:R-:W-:Y:S01]  /*48030*/  IMAD R67, R32, R67, R66 ;  /* 0x0000004320437224 */ /* 0x000fe200078e0242 */
[----:B------:R-:W2:Y:S03]  /*48040*/  LDG.E.64 R68, desc[UR6][R72.64] ;  /* 0x0000000648447981 */ /* 0x000ea6000c1e1b00 */
[----:B------:R-:W-:-:S06]  /*48050*/  IMAD.WIDE R66, R67, 0x8, R14 ;  /* 0x0000000843427825 */ /* 0x000fcc00078e020e */
[----:B------:R-:W4:Y:S01]  /*48060*/  LDG.E.64 R66, desc[UR4][R66.64] ;  /* 0x0000000442427981 */ /* 0x000f22000c1e1b00 */
[----:B------:R-:W-:Y:S01]  /*48070*/  BSSY.RECONVERGENT B0, `(.L_x_1035) ;  /* 0x0000041000007945 */ /* 0x000fe20003800200 */
[----:B--2---:R-:W-:-:S08]  /*48080*/  DADD R70, R68, R70 ;  /* 0x0000000044467229 */ /* 0x004fd00000000046 */
[C-C-:B----4-:R-:W-:Y:S02]  /*48090*/  DSETP.MAX.AND P1, P2, |R66|.reuse, |R70|.reuse, PT ;  /* 0x400000464200722a */ /* 0x150fe40003a2f200 */
[----:B------:R-:W-:Y:S01]  /*480a0*/  IMAD.MOV.U32 R75, RZ, RZ, R70 ;  /* 0x000000ffff4b7224 */ /* 0x000fe200078e0046 */
[----:B------:R-:W-:Y:S01]  /*480b0*/  DADD R68, R66, -R70 ;  /* 0x0000000042447229 */ /* 0x000fe20000000846 */
[----:B------:R-:W-:Y:S02]  /*480c0*/  IMAD.MOV.U32 R77, RZ, RZ, R71 ;  /* 0x000000ffff4d7224 */ /* 0x000fe400078e0047 */
[----:B------:R-:W-:-:S05]  /*480d0*/  IMAD.MOV.U32 R70, RZ, RZ, R67 ;  /* 0x000000ffff467224 */ /* 0x000fca00078e0043 */
[----:B------:R-:W-:Y:S01]  /*480e0*/  FSEL R71, |R70|, |R77|, P1 ;  /* 0x4000004d46477208 */ /* 0x000fe20000800200 */
        /* <DEDUP_REMOVED lines=10> */
[----:B------:R-:W2:Y:S04]  /*48190*/  LDG.E R40, desc[UR4][R48.64+0x1b8] ;  /* 0x0001b80430287981 */ /* 0x000ea8000c1e1900 */
[----:B------:R-:W4:Y:S01]  /*481a0*/  LDG.E R68, desc[UR6][R48.64+0x1bc] ;  /* 0x0001bc0630447981 */ /* 0x000f22000c1e1900 */
[----:B------:R-:W-:Y:S01]  /*481b0*/  BSSY.RECONVERGENT B1, `(.L_x_1037) ;  /* 0x000001f000017945 */ /* 0x000fe20003800200 */
[----:B--2---:R-:W-:-:S05]  /*481c0*/  VIADD R41, R40, 0xffffffff ;  /* 0xffffffff28297836 */ /* 0x004fca0000000000 */
[----:B----4-:R-:W-:Y:S01]  /*481d0*/  ISETP.GT.AND P0, PT, R41, R68, PT ;  /* 0x000000442900720c */ /* 0x010fe20003f04270 */
[----:B------:R0:W-:-:S12]  /*481e0*/  STG.E desc[UR4][R48.64+0x1a0], R41 ;  /* 0x0001a02930007986 */ /* 0x0001d8000c101904 */
[----:B0-----:R-:W-:Y:S05]  /*481f0*/  @!P0 BRA `(.L_x_1038) ;  /* 0x0000000000688947 */ /* 0x001fea0003800000 */
[----:B------:R-:W-:-:S07]  /*48200*/  IMAD.MOV.U32 R43, RZ, RZ, R41 ;  /* 0x000000ffff2b7224 */ /* 0x000fce00078e0029 */
.L_x_1039:
        /* <DEDUP_REMOVED lines=25> */
.L_x_1038:
[----:B------:R-:W-:Y:S05]  /*483a0*/  BSYNC.RECONVERGENT B1 ;  /* 0x0000000000017941 */ /* 0x000fea0003800200 */
.L_x_1037:
[----:B------:R-:W-:Y:S01]  /*483b0*/  R2UR UR4, R50 ;  /* 0x00000000320472ca */ /* 0x000fe200000e0000 */
[----:B------:R-:W-:Y:S01]  /*483c0*/  IMAD R41, R68, 0x3, R33 ;  /* 0x0000000344297824 */ /* 0x000fe200078e0221 */
[----:B------:R-:W-:Y:S01]  /*483d0*/  R2UR UR5, R51 ;  /* 0x00000000330572ca */ /* 0x000fe200000e0000 */
[----:B------:R-:W-:Y:S01]  /*483e0*/  VIADD R37, R37, 0x1 ;  /* 0x0000000125257836 */ /* 0x000fe20000000000 */
[C---:B------:R-:W-:Y:S01]  /*483f0*/  R2UR UR6, R50.reuse ;  /* 0x00000000320672ca */ /* 0x040fe200000e0000 */
[----:B------:R-:W-:Y:S01]  /*48400*/  IMAD.WIDE R40, R41, 0x4, R16 ;  /* 0x0000000429287825 */ /* 0x000fe200078e0210 */
[C---:B------:R-:W-:Y:S02]  /*48410*/  R2UR UR7, R51.reuse ;  /* 0x00000000330772ca */ /* 0x040fe400000e0000 */
[----:B------:R-:W-:Y:S01]  /*48420*/  R2UR UR8, R50 ;  /* 0x00000000320872ca */ /* 0x000fe200000e0000 */
[----:B------:R-:W-:Y:S01]  /*48430*/  VIADD R43, R0, 0xffffffff ;  /* 0xffffffff002b7836 */ /* 0x000fe20000000000 */
[----:B------:R-:W-:-:S05]  /*48440*/  R2UR UR9, R51 ;  /* 0x00000000330972ca */ /* 0x000fca00000e0000 */
[----:B------:R0:W-:Y:S04]  /*48450*/  STG.E desc[UR4][R40.64], R37 ;  /* 0x0000002528007986 */ /* 0x0001e8000c101904 */
[----:B------:R0:W-:Y:S04]  /*48460*/  STG.E desc[UR6][R40.64+0x4], R43 ;  /* 0x0000042b28007986 */ /* 0x0001e8000c101906 */
[----:B------:R0:W-:Y:S02]  /*48470*/  STG.E desc[UR8][R40.64+0x8], RZ ;  /* 0x000008ff28007986 */ /* 0x0001e4000c101908 */
.L_x_1036:
[----:B------:R-:W-:Y:S05]  /*48480*/  BSYNC.RECONVERGENT B0 ;  /* 0x0000000000007941 */ /* 0x000fea0003800200 */
.L_x_1035:
[----:B------:R-:W-:Y:S02]  /*48490*/  R2UR UR4, R50 ;  /* 0x00000000320472ca */ /* 0x000fe400000e0000 */
[----:B------:R-:W-:-:S13]  /*484a0*/  R2UR UR5, R51 ;  /* 0x00000000330572ca */ /* 0x000fda00000e0000 */
[----:B------:R-:W0:Y:S02]  /*484b0*/  LDG.E R0, desc[UR4][R48.64+0x1b8] ;  /* 0x0001b80430007981 */ /* 0x000e24000c1e1900 */
[----:B0-----:R-:W-:-:S05]  /*484c0*/  VIADD R37, R0, 0x1 ;  /* 0x0000000100257836 */ /* 0x001fca0000000000 */
[----:B------:R4:W-:Y:S01]  /*484d0*/  STG.E desc[UR4][R48.64+0x1b8], R37 ;  /* 0x0001b82530007986 */ /* 0x0009e2000c101904 */
[----:B------:R-:W-:Y:S05]  /*484e0*/  BRA `(.L_x_1040) ;  /* 0x0000003400e47947 */ /* 0x000fea0003800000 */
.L_x_1032:
[----:B------:R-:W-:Y:S02]  /*484f0*/  R2UR UR4, R50 ;  /* 0x00000000320472ca */ /* 0x000fe400000e0000 */
[----:B------:R-:W-:-:S13]  /*48500*/  R2UR UR5, R51 ;  /* 0x00000000330572ca */ /* 0x000fda00000e0000 */
[----:B------:R-:W2:Y:S01]  /*48510*/  LDG.E.64 R72, desc[UR4][R44.64+0x2900] ;  /* 0x002900042c487981 */ /* 0x000ea2000c1e1b00 */
[----:B------:R-:W-:Y:S01]  /*48520*/  IMAD.MOV.U32 R74, RZ, RZ, R67 ;  /* 0x000000ffff4a7224 */ /* 0x000fe200078e0043 */
[C-C-:B--2---:R-:W-:Y:S02]  /*48530*/  DSETP.MAX.AND P1, P2, |R66|.reuse, |R72|.reuse, PT ;  /* 0x400000484200722a */ /* 0x144fe40003a2f200 */
[----:B------:R-:W-:Y:S01]  /*48540*/  DADD R70, R66, -R72 ;  /* 0x0000000042467229 */ /* 0x000fe20000000848 */
[----:B------:R-:W-:-:S03]  /*48550*/  IMAD.MOV.U32 R67, RZ, RZ, R73 ;  /* 0x000000ffff437224 */ /* 0x000fc600078e0049 */
[----:B------:R-:W-:Y:S02]  /*48560*/  SEL R66, R66, R72, P1 ;  /* 0x0000004842427207 */ /* 0x000fe40000800000 */
[----:B------:R-:W-:Y:S02]  /*48570*/  FSEL R75, |R74|, |R67|, P1 ;  /* 0x400000434a4b7208 */ /* 0x000fe40000800200 */
        /* <DEDUP_REMOVED lines=10> */
[----:B------:R-:W4:Y:S01]  /*48620*/  LDG.E.64 R70, desc[UR6][R44.64+0x2908] ;  /* 0x002908062c467981 */ /* 0x000f22000c1e1b00 */
[----:B--2---:R-:W-:Y:S01]  /*48630*/  IMAD.MOV.U32 R72, RZ, RZ, R69 ;  /* 0x000000ffff487224 */ /* 0x004fe200078e0045 */
[C-C-:B----4-:R-:W-:Y:S01]  /*48640*/  DSETP.MAX.AND P1, P2, |R68|.reuse, |R70|.reuse, PT ;  /* 0x400000464400722a */ /* 0x150fe20003a2f200 */
[----:B------:R-:W-:Y:S01]  /*48650*/  IMAD.MOV.U32 R73, RZ, RZ, R71 ;  /* 0x000000ffff497224 */ /* 0x000fe200078e0047 */
[----:B------:R-:W-:-:S04]  /*48660*/  DADD R66, R68, -R70 ;  /* 0x0000000044427229 */ /* 0x000fc80000000846 */
[----:B------:R-:W-:-:S04]  /*48670*/  FSEL R75, |R72|, |R73|, P1 ;  /* 0x40000049484b7208 */ /* 0x000fc80000800200 */
[----:B------:R-:W-:Y:S01]  /*48680*/  DSETP.GEU.AND P0, PT, |R66|, R40, PT ;  /* 0x000000284200722a */ /* 0x000fe20003f0e200 */
[----:B------:R-:W-:-:S03]  /*48690*/  SEL R40, R68, R70, P1 ;  /* 0x0000004644287207 */ /* 0x000fc60000800000 */
[----:B------:R-:W-:-:S05]  /*486a0*/  @P2 LOP3.LUT R75, R73, 0x80000, RZ, 0xfc, !PT ;  /* 0x00080000494b2812 */ /* 0x000fca00078efcff */
[----:B------:R-:W-:-:S06]  /*486b0*/  IMAD.MOV.U32 R41, RZ, RZ, R75 ;  /* 0x000000ffff297224 */ /* 0x000fcc00078e004b */
[----:B------:R-:W-:-:S14]  /*486c0*/  DSETP.GT.OR P0, PT, R40, R42, P0 ;  /* 0x0000002a2800722a */ /* 0x000fdc0000704400 */
[----:B------:R-:W-:Y:S05]  /*486d0*/  @P0 BRA `(.L_x_1040) ;  /* 0x0000003400680947 */ /* 0x000fea0003800000 */
[----:B------:R-:W-:Y:S02]  /*486e0*/  IADD3 R37, PT, PT, R37, -0x3, -R0 ;  /* 0xfffffffd25257810 */ /* 0x000fe40007ffe800 */
[C---:B------:R-:W-:Y:S02]  /*486f0*/  R2UR UR4, R50.reuse ;  /* 0x00000000320472ca */ /* 0x040fe400000e0000 */
[C---:B------:R-:W-:Y:S02]  /*48700*/  R2UR UR5, R51.reuse ;  /* 0x00000000330572ca */ /* 0x040fe400000e0000 */
[----:B------:R-:W-:Y:S02]  /*48710*/  R2UR UR6, R50 ;  /* 0x00000000320672ca */ /* 0x000fe400000e0000 */
[----:B------:R-:W-:Y:S02]  /*48720*/  R2UR UR7, R51 ;  /* 0x00000000330772ca */ /* 0x000fe400000e0000 */
[----:B------:R-:W-:-:S07]  /*48730*/  ISETP.GE.AND P0, PT, R37, 0x4, PT ;  /* 0x000000042500780c */ /* 0x000fce0003f06270 */
[----:B------:R0:W-:Y:S04]  /*48740*/  STG.E desc[UR4][R48.64+0x1d0], RZ ;  /* 0x0001d0ff30007986 */ /* 0x0001e8000c101904 */
[----:B------:R0:W-:Y:S02]  /*48750*/  STG.E desc[UR6][R48.64+0x1cc], R37 ;  /* 0x0001cc2530007986 */ /* 0x0001e4000c101906 */
[----:B------:R-:W-:Y:S05]  /*48760*/  @!P0 BRA `(.L_x_1040) ;  /* 0x0000003400448947 */ /* 0x000fea0003800000 */
.L_x_1077:
[C---:B------:R-:W-:Y:S02]  /*48770*/  R2UR UR4, R50.reuse ;  /* 0x00000000320472ca */ /* 0x040fe400000e0000 */
[C---:B------:R-:W-:Y:S02]  /*48780*/  R2UR UR5, R51.reuse ;  /* 0x00000000330572ca */ /* 0x040fe400000e0000 */
[----:B------:R-:W-:Y:S02]  /*48790*/  R2UR UR6, R50 ;  /* 0x00000000320672ca */ /* 0x000fe400000e0000 */
[----:B------:R-:W-:-:S09]  /*487a0*/  R2UR UR7, R51 ;  /* 0x00000000330772ca */ /* 0x000fd200000e0000 */
[----:B--2---:R-:W2:Y:S04]  /*487b0*/  LDG.E R40, desc[UR4][R48.64+0x1b4] ;  /* 0x0001b40430287981 */ /* 0x004ea8000c1e1900 */
[----:B-1----:R-:W2:Y:S02]  /*487c0*/  LDG.E R41, desc[UR6][R48.64+0x1b0] ;  /* 0x0001b00630297981 */ /* 0x002ea4000c1e1900 */
[----:B--2---:R-:W-:-:S04]  /*487d0*/  IADD3 R0, PT, PT, R40, -0x20, -R41 ;  /* 0xffffffe028007810 */ /* 0x004fc80007ffe829 */
[----:B------:R-:W-:-:S13]  /*487e0*/  ISETP.GE.AND P0, PT, R37, R0, PT ;  /* 0x000000002500720c */ /* 0x000fda0003f06270 */
[----:B------:R-:W-:Y:S05]  /*487f0*/  @!P0 BRA `(.L_x_1040) ;  /* 0x0000003400208947 */ /* 0x000fea0003800000 */
[----:B------:R-:W-:Y:S02]  /*48800*/  R2UR UR4, R50 ;  /* 0x00000000320472ca */ /* 0x000fe400000e0000 */
[----:B------:R-:W-:-:S13]  /*48810*/  R2UR UR5, R51 ;  /* 0x00000000330572ca */ /* 0x000fda00000e0000 */
[----:B------:R-:W2:Y:S02]  /*48820*/  LDG.E R0, desc[UR4][R48.64+0x1d0] ;  /* 0x0001d00430007981 */ /* 0x000ea4000c1e1900 */
[----:B--2---:R-:W-:-:S13]  /*48830*/  ISETP.NE.AND P0, PT, R0, RZ, PT ;  /* 0x000000ff0000720c */ /* 0x004fda0003f05270 */
[----:B------:R-:W-:Y:S05]  /*48840*/  @P0 BRA `(.L_x_1040) ;  /* 0x00000034000c0947 */ /* 0x000fea0003800000 */
[----:B------:R-:W-:Y:S01]  /*48850*/  VIADD R41, R41, 0x1 ;  /* 0x0000000129297836 */ /* 0x000fe20000000000 */
[----:B------:R-:W-:Y:S01]  /*48860*/  R2UR UR4, R50 ;  /* 0x00000000320472ca */ /* 0x000fe200000e0000 */
[--C-:B------:R-:W-:Y:S01]  /*48870*/  IMAD.IADD R0, R40, 0x1, -R37.reuse ;  /* 0x0000000128007824 */ /* 0x100fe200078e0a25 */
[----:B------:R-:W-:Y:S01]  /*48880*/  R2UR UR5, R51 ;  /* 0x00000000330572ca */ /* 0x000fe200000e0000 */
[----:B------:R-:W-:Y:S03]  /*48890*/  BSSY.RECONVERGENT B2, `(.L_x_1041) ;  /* 0x0000338000027945 */ /* 0x000fe60003800200 */
[----:B------:R-:W-:Y:S01]  /*488a0*/  ISETP.GE.AND P0, PT, R41, R0, PT ;  /* 0x000000002900720c */ /* 0x000fe20003f06270 */
[----:B------:R-:W-:-:S08]  /*488b0*/  IMAD.MOV.U32 R0, RZ, RZ, R37 ;  /* 0x000000ffff007224 */ /* 0x000fd000078e0025 */
[----:B------:R1:W-:Y:S04]  /*488c0*/  STG.E desc[UR4][R48.64+0x1c0], R41 ;  /* 0x0001c02930007986 */ /* 0x0003e8000c101904 */
[----:B------:R-:W-:Y:S05]  /*488d0*/  @P0 BRA `(.L_x_1042) ;  /* 0x0000003000cc0947 */ /* 0x000fea0003800000 */
[----:B------:R-:W-:-:S07]  /*488e0*/  IMAD.MOV.U32 R0, RZ, RZ, R37 ;  /* 0x000000ffff007224 */ /* 0x000fce00078e0025 */
.L_x_1073:
[----:B------:R-:W-:Y:S01]  /*488f0*/  R2UR UR4, R50 ;  /* 0x00000000320472ca */ /* 0x000fe200000e0000 */
[----:B------:R-:W-:Y:S01]  /*48900*/  IMAD.IADD R71, R0, 0x1, R41 ;  /* 0x0000000100477824 */ /* 0x000fe200078e0229 */
[C---:B------:R-:W-:Y:S01]  /*48910*/  R2UR UR5, R51.reuse ;  /* 0x00000000330572ca */ /* 0x040fe200000e0000 */
[----:B------:R-:W-:Y:S01]  /*48920*/  IMAD.MOV.U32 R68, RZ, RZ, 0x0 ;  /* 0x00000000ff447424 */ /* 0x000fe200078e00ff */
[C---:B------:R-:W-:Y:S01]  /*48930*/  R2UR UR6, R50.reuse ;  /* 0x00000000320672ca */ /* 0x040fe200000e0000 */
[----:B------:R-:W-:Y:S01]  /*48940*/  IMAD.MOV.U32 R69, RZ, RZ, -0x40100000 ;  /* 0xbff00000ff457424 */ /* 0x000fe200078e00ff */
[C---:B------:R-:W-:Y:S01]  /*48950*/  R2UR UR7, R51.reuse ;  /* 0x00000000330772ca */ /* 0x040fe200000e0000 */
[----:B------:R-:W-:Y:S01]  /*48960*/  IMAD.MOV.U32 R66, RZ, RZ, 0x0 ;  /* 0x00000000ff427424 */ /* 0x000fe200078e00ff */
[----:B------:R-:W-:Y:S01]  /*48970*/  R2UR UR8, R50 ;  /* 0x00000000320872ca */ /* 0x000fe200000e0000 */
[----:B------:R-:W-:Y:S01]  /*48980*/  IMAD.MOV.U32 R67, RZ, RZ, 0x7ff00000 ;  /* 0x7ff00000ff437424 */ /* 0x000fe200078e00ff */
[----:B------:R-:W-:-:S02]  /*48990*/  R2UR UR9, R51 ;  /* 0x00000000330972ca */ /* 0x000fc400000e0000 */
[C---:B------:R-:W-:Y:S02]  /*489a0*/  R2UR UR10, R50.reuse ;  /* 0x00000000320a72ca */ /* 0x040fe400000e0000 */
[C---:B------:R-:W-:Y:S01]  /*489b0*/  R2UR UR11, R51.reuse ;  /* 0x00000000330b72ca */ /* 0x040fe200000e0000 */
[----:B------:R2:W-:Y:S01]  /*489c0*/  STG.E desc[UR4][R48.64+0x1c4], R71 ;  /* 0x0001c44730007986 */ /* 0x0005e2000c101904 */
[C---:B------:R-:W-:Y:S02]  /*489d0*/  R2UR UR12, R50.reuse ;  /* 0x00000000320c72ca */ /* 0x040fe400000e0000 */
[C---:B------:R-:W-:Y:S01]  /*489e0*/  R2UR UR13, R51.reuse ;  /* 0x00000000330d72ca */ /* 0x040fe200000e0000 */
[----:B------:R4:W-:Y:S01]  /*489f0*/  STG.E.64 desc[UR6][R44.64+0x2910], R68 ;  /* 0x002910442c007986 */ /* 0x0009e2000c101b06 */
[C---:B------:R-:W-:Y:S02]  /*48a00*/  R2UR UR14, R50.reuse ;  /* 0x00000000320e72ca */ /* 0x040fe400000e0000 */
[----:B------:R-:W-:Y:S01]  /*48a10*/  R2UR UR15, R51 ;  /* 0x00000000330f72ca */ /* 0x000fe200000e0000 */
[----:B------:R4:W-:Y:S01]  /*48a20*/  STG.E.64 desc[UR8][R44.64+0x2918], R66 ;  /* 0x002918422c007986 */ /* 0x0009e2000c101b08 */
[----:B------:R-:W-:-:S02]  /*48a30*/  R2UR UR16, R50 ;  /* 0x00000000321072ca */ /* 0x000fc400000e0000 */
[----:B------:R-:W-:Y:S01]  /*48a40*/  R2UR UR17, R51 ;  /* 0x00000000331172ca */ /* 0x000fe200000e0000 */
[----:B-1----:R-:W5:Y:S04]  /*48a50*/  LDG.E R41, desc[UR10][R48.64+0x1b0] ;  /* 0x0001b00a30297981 */ /* 0x002f68000c1e1900 */
[----:B------:R-:W5:Y:S04]  /*48a60*/  LDG.E R43, desc[UR12][R48.64+0x1b4] ;  /* 0x0001b40c302b7981 */ /* 0x000f68000c1e1900 */
[----:B------:R-:W5:Y:S04]  /*48a70*/  LDG.E R0, desc[UR14][R48.64+0x1c0] ;  /* 0x0001c00e30007981 */ /* 0x000f68000c1e1900 */
[----:B0-----:R-:W3:Y:S01]  /*48a80*/  LDG.E R37, desc[UR16][R48.64+0x1c4] ;  /* 0x0001c41030257981 */ /* 0x001ee2000c1e1900 */
[----:B------:R-:W-:Y:S01]  /*48a90*/  IMAD.MOV.U32 R70, RZ, RZ, 0x0 ;  /* 0x00000000ff467424 */ /* 0x000fe200078e00ff */
[----:B------:R-:W-:Y:S01]  /*48aa0*/  BSSY.RECONVERGENT B1, `(.L_x_1043) ;  /* 0x0000296000017945 */ /* 0x000fe20003800200 */
[----:B--2---:R-:W-:Y:S01]  /*48ab0*/  IMAD.MOV.U32 R71, RZ, RZ, -0x3f56d000 ;  /* 0xc0a93000ff477424 */ /* 0x004fe200078e00ff */
[----:B------:R4:W-:Y:S04]  /*48ac0*/  STG.E.64 desc[UR6][R44.64+0x2938], RZ ;  /* 0x002938ff2c007986 */ /* 0x0009e8000c101b06 */
[----:B------:R4:W-:Y:S01]  /*48ad0*/  STG.E.64 desc[UR4][R44.64+0x2930], R70 ;  /* 0x002930462c007986 */ /* 0x0009e2000c101b04 */
[----:B-----5:R-:W-:-:S04]  /*48ae0*/  IADD3 R40, PT, PT, R0, R43, -R41 ;  /* 0x0000002b00287210 */ /* 0x020fc80007ffe829 */
[----:B---3--:R-:W-:-:S04]  /*48af0*/  IADD3 R40, PT, PT, R40, -0x2, -R37 ;  /* 0xfffffffe28287810 */ /* 0x008fc80007ffe825 */
[----:B------:R-:W-:-:S13]  /*48b00*/  ISETP.GE.AND P0, PT, R40, 0x1f, PT ;  /* 0x0000001f2800780c */ /* 0x000fda0003f06270 */
[C---:B------:R-:W-:Y:S01]  /*48b10*/  @P0 R2UR UR8, R50.reuse ;  /* 0x00000000320802ca */ /* 0x040fe200000e0000 */
[----:B------:R-:W-:Y:S01]  /*48b20*/  @P0 IMAD.MOV.U32 R92, RZ, RZ, 0x0 ;  /* 0x00000000ff5c0424 */ /* 0x000fe200078e00ff */
[C---:B------:R-:W-:Y:S01]  /*48b30*/  @P0 R2UR UR9, R51.reuse ;  /* 0x00000000330902ca */ /* 0x040fe200000e0000 */
[----:B------:R-:W-:Y:S01]  /*48b40*/  @P0 IMAD.MOV.U32 R93, RZ, RZ, -0x40100000 ;  /* 0xbff00000ff5d0424 */ /* 0x000fe200078e00ff */
[----:B------:R-:W-:Y:S01]  /*48b50*/  @P0 R2UR UR10, R50 ;  /* 0x00000000320a02ca */ /* 0x000fe200000e0000 */
[----:B------:R-:W-:Y:S01]  /*48b60*/  @P0 IMAD.MOV.U32 R90, RZ, RZ, 0x0 ;  /* 0x00000000ff5a0424 */ /* 0x000fe200078e00ff */
[----:B------:R-:W-:Y:S01]  /*48b70*/  @P0 R2UR UR11, R51 ;  /* 0x00000000330b02ca */ /* 0x000fe200000e0000 */
[----:B------:R-:W-:-:S08]  /*48b80*/  @P0 IMAD.MOV.U32 R91, RZ, RZ, 0x7ff00000 ;  /* 0x7ff00000ff5b0424 */ /* 0x000fd000078e00ff */
[----:B------:R4:W-:Y:S04]  /*48b90*/  @P0 STG.E.64 desc[UR8][R44.64+0x2910], R68 ;  /* 0x002910442c000986 */ /* 0x0009e8000c101b08 */
[----:B------:R4:W-:Y:S01]  /*48ba0*/  @P0 STG.E.64 desc[UR10][R44.64+0x2918], R66 ;  /* 0x002918422c000986 */ /* 0x0009e2000c101b0a */
[----:B------:R-:W-:Y:S05]  /*48bb0*/  @P0 BRA `(.L_x_1044) ;  /* 0x0000002800100947 */ /* 0x000fea0003800000 */
[----:B------:R-:W-:Y:S01]  /*48bc0*/  IMAD.IADD R42, R37, 0x1, -R43 ;  /* 0x00000001252a7824 */ /* 0x000fe200078e0a2b */
[----:B------:R-:W-:Y:S01]  /*48bd0*/  BSSY.RELIABLE B0, `(.L_x_1045) ;  /* 0x000000b000007945 */ /* 0x000fe20003800100 */
[----:B----4-:R-:W-:-:S03]  /*48be0*/  VIADD R71, R41, 0x1 ;  /* 0x0000000129477836 */ /* 0x010fc60000000000 */
[----:B------:R-:W-:Y:S02]  /*48bf0*/  ISETP.GE.AND P0, PT, R42, -0x1, PT ;  /* 0xffffffff2a00780c */ /* 0x000fe40003f06270 */
[----:B------:R-:W-:-:S13]  /*48c00*/  ISETP.EQ.AND P1, PT, R0, R71, PT ;  /* 0x000000470000720c */ /* 0x000fda0003f22270 */
[----:B------:R-:W-:Y:S05]  /*48c10*/  @!P0 BRA P1, `(.L_x_1046) ;  /* 0x0000000000188947 */ /* 0x000fea0000800000 */
[----:B------:R-:W-:Y:S02]  /*48c20*/  VIADD R40, R37, 0x1 ;  /* 0x0000000125287836 */ /* 0x000fe40000000000 */
[----:B------:R-:W-:-:S03]  /*48c30*/  IMAD.IADD R70, R41, 0x1, -R0 ;  /* 0x0000000129467824 */ /* 0x000fc600078e0a00 */
[----:B------:R-:W-:-:S04]  /*48c40*/  ISETP.NE.AND P0, PT, R43, R40, PT ;  /* 0x000000282b00720c */ /* 0x000fc80003f05270 */
[----:B------:R-:W-:-:S13]  /*48c50*/  ISETP.GT.OR P0, PT, R70, -0x2, P0 ;  /* 0xfffffffe4600780c */ /* 0x000fda0000704670 */
[----:B------:R-:W-:Y:S05]  /*48c60*/  @P0 BREAK.RELIABLE B0 ;  /* 0x0000000000000942 */ /* 0x000fea0003800100 */
[----:B------:R-:W-:Y:S05]  /*48c70*/  @P0 BRA `(.L_x_1047) ;  /* 0x0000001000b40947 */ /* 0x000fea0003800000 */
.L_x_1046:
[----:B------:R-:W-:Y:S05]  /*48c80*/  BSYNC.RELIABLE B0 ;  /* 0x0000000000007941 */ /* 0x000fea0003800100 */
.L_x_1045:
[----:B------:R-:W-:Y:S01]  /*48c90*/  IMAD.IADD R70, R41, 0x1, -R0 ;  /* 0x0000000129467824 */ /* 0x000fe200078e0a00 */
[----:B------:R-:W-:-:S04]  /*48ca0*/  ISETP.NE.AND P0, PT, R42, -0x2, PT ;  /* 0xfffffffe2a00780c */ /* 0x000fc80003f05270 */
[----:B------:R-:W-:-:S13]  /*48cb0*/  ISETP.NE.AND P1, PT, R70, -0x2, PT ;  /* 0xfffffffe4600780c */ /* 0x000fda0003f25270 */
[----:B------:R-:W-:Y:S05]  /*48cc0*/  @P0 BRA P1, `(.L_x_1048) ;  /* 0x00000008007c0947 */ /* 0x000fea0000800000 */
[----:B------:R-:W-:Y:S01]  /*48cd0*/  ISETP.NE.AND P0, PT, R42, -0x2, PT ;  /* 0xfffffffe2a00780c */ /* 0x000fe20003f05270 */
[----:B------:R-:W-:Y:S01]  /*48ce0*/  BSSY.RECONVERGENT B0, `(.L_x_1049) ;  /* 0x0000044000007945 */ /* 0x000fe20003800200 */
[----:B------:R-:W-:-:S03]  /*48cf0*/  ISETP.EQ.AND P1, PT, R0, R71, PT ;  /* 0x000000470000720c */ /* 0x000fc60003f22270 */
[----:B------:R-:W-:Y:S10]  /*48d00*/  BSSY.RELIABLE B4, `(.L_x_1050) ;  /* 0x000000a000047945 */ /* 0x000ff40003800100 */
[----:B------:R-:W-:Y:S05]  /*48d10*/  @!P0 BRA P1, `(.L_x_1051) ;  /* 0x0000000000208947 */ /* 0x000fea0000800000 */
[----:B------:R-:W-:Y:S01]  /*48d20*/  VIADD R40, R37, 0x1 ;  /* 0x0000000125287836 */ /* 0x000fe20000000000 */
[----:B------:R-:W-:Y:S01]  /*48d30*/  CS2R R90, SRZ ;  /* 0x00000000005a7805 */ /* 0x000fe2000001ff00 */
[----:B------:R-:W-:Y:S02]  /*48d40*/  IMAD.MOV.U32 R92, RZ, RZ, 0x0 ;  /* 0x00000000ff5c7424 */ /* 0x000fe400078e00ff */
[----:B------:R-:W-:Y:S01]  /*48d50*/  IMAD.MOV.U32 R93, RZ, RZ, -0x3f56d000 ;  /* 0xc0a93000ff5d7424 */ /* 0x000fe200078e00ff */
[----:B------:R-:W-:-:S04]  /*48d60*/  ISETP.NE.AND P0, PT, R43, R40, PT ;  /* 0x000000282b00720c */ /* 0x000fc80003f05270 */
[----:B------:R-:W-:-:S13]  /*48d70*/  ISETP.NE.OR P0, PT, R70, -0x2, P0 ;  /* 0xfffffffe4600780c */ /* 0x000fda0000705670 */
[----:B------:R-:W-:Y:S05]  /*48d80*/  @P0 BREAK.RELIABLE B4 ;  /* 0x0000000000040942 */ /* 0x000fea0003800100 */
[----:B------:R-:W-:Y:S05]  /*48d90*/  @P0 BRA `(.L_x_1052) ;  /* 0x0000000000e00947 */ /* 0x000fea0003800000 */
.L_x_1051:
[----:B------:R-:W-:Y:S05]  /*48da0*/  BSYNC.RELIABLE B4 ;  /* 0x0000000000047941 */ /* 0x000fea0003800100 */
.L_x_1050:
[C---:B------:R-:W-:Y:S02]  /*48db0*/  R2UR UR6, R50.reuse ;  /* 0x00000000320672ca */ /* 0x040fe400000e0000 */
[C---:B------:R-:W-:Y:S02]  /*48dc0*/  R2UR UR7, R51.reuse ;  /* 0x00000000330772ca */ /* 0x040fe400000e0000 */
[C---:B------:R-:W-:Y:S02]  /*48dd0*/  R2UR UR8, R50.reuse ;  /* 0x00000000320872ca */ /* 0x040fe400000e0000 */
[C---:B------:R-:W-:Y:S02]  /*48de0*/  R2UR UR9, R51.reuse ;  /* 0x00000000330972ca */ /* 0x040fe400000e0000 */
[----:B------:R-:W-:Y:S02]  /*48df0*/  R2UR UR10, R50 ;  /* 0x00000000320a72ca */ /* 0x000fe400000e0000 */
[----:B------:R-:W-:-:S02]  /*48e00*/  R2UR UR11, R51 ;  /* 0x00000000330b72ca */ /* 0x000fc400000e0000 */
[CC--:B------:R-:W-:Y:S02]  /*48e10*/  IADD3 R74, P1, PT, R0.reuse, R46.reuse, RZ ;  /* 0x0000002e004a7210 */ /* 0x0c0fe40007f3e0ff */
[-C--:B------:R-:W-:Y:S02]  /*48e20*/  IADD3 R76, P0, PT, R41, R46.reuse, RZ ;  /* 0x0000002e294c7210 */ /* 0x080fe40007f1e0ff */
[----:B------:R-:W-:Y:S02]  /*48e30*/  IADD3 R72, P2, PT, R43, R46, RZ ;  /* 0x0000002e2b487210 */ /* 0x000fe40007f5e0ff */
[-C--:B------:R-:W-:Y:S02]  /*48e40*/  LEA.HI.X.SX32 R75, R0, R47.reuse, 0x1, P1 ;  /* 0x0000002f004b7211 */ /* 0x080fe400008f0eff */
[-C--:B------:R-:W-:Y:S02]  /*48e50*/  LEA.HI.X.SX32 R77, R41, R47.reuse, 0x1, P0 ;  /* 0x0000002f294d7211 */ /* 0x080fe400000f0eff */
[----:B------:R-:W-:Y:S01]  /*48e60*/  LEA.HI.X.SX32 R73, R43, R47, 0x1, P2 ;  /* 0x0000002f2b497211 */ /* 0x000fe200010f0eff */
[----:B------:R-:W2:Y:S01]  /*48e70*/  LDG.E.U8 R42, desc[UR6][R74.64] ;  /* 0x000000064a2a7981 */ /* 0x000ea2000c1e1100 */
[----:B------:R-:W-:-:S02]  /*48e80*/  R2UR UR4, R50 ;  /* 0x00000000320472ca */ /* 0x000fc400000e0000 */
[----:B------:R-:W-:Y:S01]  /*48e90*/  R2UR UR5, R51 ;  /* 0x00000000330572ca */ /* 0x000fe200000e0000 */
[----:B------:R-:W2:Y:S01]  /*48ea0*/  LDG.E.U8 R79, desc[UR8][R76.64] ;  /* 0x000000084c4f7981 */ /* 0x000ea2000c1e1100 */
[----:B------:R-:W-:-:S03]  /*48eb0*/  IADD3 R70, P0, PT, R37, R46, RZ ;  /* 0x0000002e25467210 */ /* 0x000fc60007f1e0ff */
[----:B------:R-:W3:Y:S01]  /*48ec0*/  LDG.E.U8 R78, desc[UR10][R72.64+0x1b] ;  /* 0x00001b0a484e7981 */ /* 0x000ee2000c1e1100 */
[----:B------:R-:W-:-:S07]  /*48ed0*/  LEA.HI.X.SX32 R71, R37, R47, 0x1, P0 ;  /* 0x0000002f25477211 */ /* 0x000fce00000f0eff */
[----:B------:R-:W4:Y:S01]  /*48ee0*/  LDG.E.S8 R40, desc[UR4][R70.64+0x1b] ;  /* 0x00001b0446287981 */ /* 0x000f22000c1e1300 */
[----:B------:R-:W-:Y:S01]  /*48ef0*/  IMAD.IADD R37, R41, 0x1, R37 ;  /* 0x0000000129257824 */ /* 0x000fe200078e0225 */
[----:B------:R-:W-:-:S04]  /*48f00*/  UMOV UR4, 0x5197d ;  /* 0x0005197d00047882 */ /* 0x000fc80000000000 */
[----:B------:R-:W-:-:S05]  /*48f10*/  IADD3 R37, PT, PT, -R37, R43, R0 ;  /* 0x0000002b25257210 */ /* 0x000fca0007ffe100 */
[----:B------:R-:W-:Y:S01]  /*48f20*/  VIADD R37, R37, 0xc4b ;  /* 0x00000c4b25257836 */ /* 0x000fe20000000000 */
[C---:B------:R-:W-:Y:S02]  /*48f30*/  R2UR UR12, R50.reuse ;  /* 0x00000000320c72ca */ /* 0x040fe400000e0000 */
[C---:B------:R-:W-:Y:S02]  /*48f40*/  R2UR UR13, R51.reuse ;  /* 0x00000000330d72ca */ /* 0x040fe400000e0000 */
[----:B------:R-:W-:Y:S02]  /*48f50*/  R2UR UR14, R50 ;  /* 0x00000000320e72ca */ /* 0x000fe400000e0000 */
[----:B------:R-:W-:Y:S02]  /*48f60*/  R2UR UR15, R51 ;  /* 0x00000000330f72ca */ /* 0x000fe400000e0000 */
[----:B--2---:R-:W-:Y:S02]  /*48f70*/  PRMT R42, R79, 0x3340, R42 ;  /* 0x000033404f2a7816 */ /* 0x004fe4000000002a */
[----:B---3--:R-:W-:-:S04]  /*48f80*/  PRMT R79, R78, 0x3340, RZ ;  /* 0x000033404e4f7816 */ /* 0x008fc800000000ff */
[----:B------:R-:W-:-:S05]  /*48f90*/  PRMT R79, R42, 0x5410, R79 ;  /* 0x000054102a4f7816 */ /* 0x000fca000000004f */
[----:B----4-:R-:W-:Y:S01]  /*48fa0*/  IDP.4A.S8.U8 R40, R79, UR4, R40 ;  /* 0x000000044f287c26 */ /* 0x010fe20008000228 */
[----:B------:R-:W-:Y:S02]  /*48fb0*/  UMOV UR4, 0x448 ;  /* 0x0000044800047882 */ /* 0x000fe40000000000 */
[----:B------:R-:W-:Y:S02]  /*48fc0*/  LEA R37, R37, UR4, 0x3 ;  /* 0x0000000425257c11 */ /* 0x000fe4000f8e18ff */
[----:B------:R-:W-:Y:S02]  /*48fd0*/  LEA R40, R40, UR4, 0x3 ;  /* 0x0000000428287c11 */ /* 0x000fe4000f8e18ff */
[----:B------:R-:W0:Y:S08]  /*48fe0*/  LDC.64 R78, c[0x3][R37] ;  /* 0x00c00000254e7b82 */ /* 0x000e300000000a00 */
[----:B------:R-:W0:Y:S02]  /*48ff0*/  LDC.64 R90, c[0x3][R40+0x1388] ;  /* 0x00c4e200285a7b82 */ /* 0x000e240000000a00 */
[----:B0-----:R-:W-:-:S07]  /*49000*/  DADD R90, R78, R90 ;  /* 0x000000004e5a7229 */ /* 0x001fce000000005a */
        /* <DEDUP_REMOVED lines=9> */
[----:B----4-:R-:W-:-:S05]  /*490a0*/  IDP.4A.S8.U8 R79, R79, UR5, R70 ;  /* 0x000000054f4f7c26 */ /* 0x010fca0008000246 */
[----:B------:R-:W-:Y:S02]  /*490b0*/  LEA R0, R79, UR4, 0x3 ;  /* 0x000000044f007c11 */ /* 0x000fe4000f8e18ff */
[----:B------:R-:W1:Y:S08]  /*490c0*/  LDC.64 R78, c[0x3][R37+-0x2d0] ;  /* 0x00ff4c00254e7b82 */ /* 0x000e700000000a00 */
[----:B------:R-:W1:Y:S01]  /*490d0*/  LDC.64 R92, c[0x3][R0] ;  /* 0x00c00000005c7b82 */ /* 0x000e620000000a00 */
[----:B------:R-:W-:-:S02]  /*490e0*/  R2UR UR4, R50 ;  /* 0x00000000320472ca */ /* 0x000fc400000e0000 */
[----:B------:R-:W-:Y:S01]  /*490f0*/  R2UR UR5, R51 ;  /* 0x00000000330572ca */ /* 0x000fe200000e0000 */
[----:B-1----:R-:W-:-:S12]  /*49100*/  DADD R92, R78, R92 ;  /* 0x000000004e5c7229 */ /* 0x002fd8000000005c */
[----:B------:R0:W-:Y:S02]  /*49110*/  STG.E.64 desc[UR4][R44.64+0x2930], R92 ;  /* 0x0029305c2c007986 */ /* 0x0001e4000c101b04 */
.L_x_1052:
[----:B------:R-:W-:Y:S05]  /*49120*/  BSYNC.RECONVERGENT B0 ;  /* 0x0000000000007941 */ /* 0x000fea0003800200 */
.L_x_1049:
[C---:B------:R-:W-:Y:S02]  /*49130*/  R2UR UR4, R50.reuse ;  /* 0x00000000320472ca */ /* 0x040fe400000e0000 */
[C---:B------:R-:W-:Y:S02]  /*49140*/  R2UR UR5, R51.reuse ;  /* 0x00000000330572ca */ /* 0x040fe400000e0000 */
[----:B------:R-:W-:Y:S02]  /*49150*/  R2UR UR6, R50 ;  /* 0x00000000320672ca */ /* 0x000fe400000e0000 */
[----:B------:R-:W-:-:S09]  /*49160*/  R2UR UR7, R51 ;  /* 0x00000000330772ca */ /* 0x000fd200000e0000 */
[----:B------:R-:W2:Y:S04]  /*49170*/  LDG.E.64 R82, desc[UR4][R44.64+0x28b8] ;  /* 0x0028b8042c527981 */ /* 0x000ea8000c1e1b00 */
[----:B------:R-:W3:Y:S04]  /*49180*/  LDG.E.64 R80, desc[UR6][R44.64+0x28c0] ;  /* 0x0028c0062c507981 */ /* 0x000ee8000c1e1b00 */
[----:B------:R-:W4:Y:S01]  /*49190*/  LDG.E.64 R88, desc[UR4][R44.64+0x28b0] ;  /* 0x0028b0042c587981 */ /* 0x000f22000c1e1b00 */
[----:B------:R-:W-:Y:S01]  /*491a0*/  UMOV UR4, 0xff800000 ;  /* 0xff80000000047882 */ /* 0x000fe20000000000 */
[----:B------:R-:W-:Y:S01]  /*491b0*/  UMOV UR5, 0x41cdcd64 ;  /* 0x41cdcd6400057882 */ /* 0x000fe20000000000 */
[----:B------:R-:W-:Y:S01]  /*491c0*/  IMAD.MOV.U32 R70, RZ, RZ, 0x1 ;  /* 0x00000001ff467424 */ /* 0x000fe200078e00ff */
[----:B------:R-:W-:Y:S01]  /*491d0*/  DSETP.GT.AND P0, PT, |R90|, UR4, PT ;  /* 0x000000045a007e2a */ /* 0x000fe2000bf04200 */
[----:B------:R-:W-:-:S13]  /*491e0*/  BSSY.RECONVERGENT B0, `(.L_x_1053) ;  /* 0x0000020000007945 */ /* 0x000fda0003800200 */
[----:B0-----:R-:W-:Y:S01]  /*491f0*/  @P0 IMAD.MOV.U32 R92, RZ, RZ, 0x0 ;  /* 0x00000000ff5c0424 */ /* 0x001fe200078e00ff */
[C---:B------:R-:W-:Y:S01]  /*49200*/  @P0 R2UR UR4, R50.reuse ;  /* 0x00000000320402ca */ /* 0x040fe200000e0000 */
[----:B------:R-:W-:Y:S01]  /*49210*/  @P0 IMAD.MOV.U32 R93, RZ, RZ, -0x40100000 ;  /* 0xbff00000ff5d0424 */ /* 0x000fe200078e00ff */
[C---:B------:R-:W-:Y:S01]  /*49220*/  @P0 R2UR UR5, R51.reuse ;  /* 0x00000000330502ca */ /* 0x040fe200000e0000 */
[----:B------:R-:W-:Y:S01]  /*49230*/  @P0 IMAD.MOV.U32 R90, RZ, RZ, 0x0 ;  /* 0x00000000ff5a0424 */ /* 0x000fe200078e00ff */
[----:B------:R-:W-:Y:S01]  /*49240*/  @P0 R2UR UR6, R50 ;  /* 0x00000000320602ca */ /* 0x000fe200000e0000 */
[----:B------:R-:W-:Y:S01]  /*49250*/  @P0 IMAD.MOV.U32 R91, RZ, RZ, 0x7ff00000 ;  /* 0x7ff00000ff5b0424 */ /* 0x000fe200078e00ff */
[----:B------:R-:W-:-:S09]  /*49260*/  @P0 R2UR UR7, R51 ;  /* 0x00000000330702ca */ /* 0x000fd200000e0000 */
[----:B------:R0:W-:Y:S04]  /*49270*/  @P0 STG.E.64 desc[UR4][R44.64+0x2938], R66 ;  /* 0x002938422c000986 */ /* 0x0001e8000c101b04 */
[----:B------:R0:W-:Y:S01]  /*49280*/  @P0 STG.E.64 desc[UR6][R44.64+0x2930], R68 ;  /* 0x002930442c000986 */ /* 0x0001e2000c101b06 */
[----:B--2---:R-:W-:-:S08]  /*49290*/  DADD R72, R92, R82 ;  /* 0x000000005c487229 */ /* 0x004fd00000000052 */
[----:B---3--:R-:W-:-:S06]  /*492a0*/  DADD R72, R72, R80 ;  /* 0x0000000048487229 */ /* 0x008fcc0000000050 */
[----:B------:R-:W1:Y:S02]  /*492b0*/  MUFU.RCP64H R71, R73 ;  /* 0x0000004900477308 */ /* 0x000e640000001800 */
[----:B-1----:R-:W-:-:S08]  /*492c0*/  DFMA R74, -R72, R70, 1 ;  /* 0x3ff00000484a742b */ /* 0x002fd00000000146 */
[----:B------:R-:W-:-:S08]  /*492d0*/  DFMA R74, R74, R74, R74 ;  /* 0x0000004a4a4a722b */ /* 0x000fd0000000004a */
[----:B------:R-:W-:Y:S02]  /*492e0*/  DFMA R74, R70, R74, R70 ;  /* 0x0000004a464a722b */ /* 0x000fe40000000046 */
[----:B----4-:R-:W-:-:S06]  /*492f0*/  DADD R70, R90, R88 ;  /* 0x000000005a467229 */ /* 0x010fcc0000000058 */
[----:B------:R-:W-:-:S04]  /*49300*/  DFMA R78, -R72, R74, 1 ;  /* 0x3ff00000484e742b */ /* 0x000fc8000000014a */
[----:B------:R-:W-:-:S04]  /*49310*/  FSETP.GEU.AND P1, PT, |R71|, 6.5827683646048100446e-37, PT ;  /* 0x036000004700780b */ /* 0x000fc80003f2e200 */
        /* <DEDUP_REMOVED lines=12> */
.L_x_1054:
[----:B------:R-:W-:Y:S05]  /*493e0*/  BSYNC.RECONVERGENT B0 ;  /* 0x0000000000007941 */ /* 0x000fea0003800200 */
.L_x_1053:
        /* <DEDUP_REMOVED lines=34> */
.L_x_1056:
[----:B------:R-:W-:Y:S05]  /*49610*/  BSYNC.RECONVERGENT B0 ;  /* 0x0000000000007941 */ /* 0x000fea0003800200 */
.L_x_1055:
        /* <DEDUP_REMOVED lines=10> */
.L_x_1048:
[C---:B------:R-:W-:Y:S02]  /*496c0*/  R2UR UR4, R50.reuse ;  /* 0x00000000320472ca */ /* 0x040fe400000e0000 */
[C---:B------:R-:W-:Y:S02]  /*496d0*/  R2UR UR5, R51.reuse ;  /* 0x00000000330572ca */ /* 0x040fe400000e0000 */
[----:B------:R-:W-:Y:S02]  /*496e0*/  R2UR UR6, R50 ;  /* 0x00000000320672ca */ /* 0x000fe400000e0000 */
[----:B------:R-:W-:Y:S02]  /*496f0*/  R2UR UR7, R51 ;  /* 0x00000000330772ca */ /* 0x000fe400000e0000 */
[-C--:B------:R-:W-:Y:S02]  /*49700*/  IADD3 R76, P0, PT, R41, R46.reuse, RZ ;  /* 0x0000002e294c7210 */ /* 0x080fe40007f1e0ff */
[----:B------:R-:W-:-:S02]  /*49710*/  IADD3 R74, P1, PT, R43, R46, RZ ;  /* 0x0000002e2b4a7210 */ /* 0x000fc40007f3e0ff */
[C---:B------:R-:W-:Y:S02]  /*49720*/  R2UR UR8, R50.reuse ;  /* 0x00000000320872ca */ /* 0x040fe400000e0000 */
[----:B------:R-:W-:Y:S02]  /*49730*/  R2UR UR9, R51 ;  /* 0x00000000330972ca */ /* 0x000fe400000e0000 */
[-C--:B------:R-:W-:Y:S02]  /*49740*/  LEA.HI.X.SX32 R77, R41, R47.reuse, 0x1, P0 ;  /* 0x0000002f294d7211 */ /* 0x080fe400000f0eff */
[----:B------:R-:W-:Y:S02]  /*49750*/  LEA.HI.X.SX32 R75, R43, R47, 0x1, P1 ;  /* 0x0000002f2b4b7211 */ /* 0x000fe400008f0eff */
[----:B------:R-:W-:Y:S01]  /*49760*/  R2UR UR10, R50 ;  /* 0x00000000320a72ca */ /* 0x000fe200000e0000 */
[----:B------:R-:W2:Y:S01]  /*49770*/  LDG.E.S8 R40, desc[UR4][R76.64] ;  /* 0x000000044c287981 */ /* 0x000ea2000c1e1300 */
[----:B------:R-:W-:-:S02]  /*49780*/  R2UR UR11, R51 ;  /* 0x00000000330b72ca */ /* 0x000fc400000e0000 */
[CC--:B------:R-:W-:Y:S01]  /*49790*/  IADD3 R72, P2, PT, R0.reuse, R46.reuse, RZ ;  /* 0x0000002e00487210 */ /* 0x0c0fe20007f5e0ff */
[----:B------:R-:W2:Y:S01]  /*497a0*/  LDG.E.S8 R79, desc[UR6][R74.64+0x1b] ;  /* 0x00001b064a4f7981 */ /* 0x000ea2000c1e1300 */
[C---:B------:R-:W-:Y:S02]  /*497b0*/  IADD3 R70, P0, PT, R37.reuse, R46, RZ ;  /* 0x0000002e25467210 */ /* 0x040fe40007f1e0ff */
[-C--:B------:R-:W-:Y:S02]  /*497c0*/  LEA.HI.X.SX32 R73, R0, R47.reuse, 0x1, P2 ;  /* 0x0000002f00497211 */ /* 0x080fe400010f0eff */
[----:B------:R-:W-:-:S03]  /*497d0*/  LEA.HI.X.SX32 R71, R37, R47, 0x1, P0 ;  /* 0x0000002f25477211 */ /* 0x000fc600000f0eff */
[----:B------:R-:W3:Y:S04]  /*497e0*/  LDG.E.S8 R42, desc[UR8][R72.64] ;  /* 0x00000008482a7981 */ /* 0x000ee8000c1e1300 */
[----:B------:R-:W3:Y:S01]  /*497f0*/  LDG.E.S8 R81, desc[UR10][R70.64+0x1b] ;  /* 0x00001b0a46517981 */ /* 0x000ee2000c1e1300 */
[----:B------:R-:W-:-:S05]  /*49800*/  IMAD.IADD R37, R41, 0x1, R37 ;  /* 0x0000000129257824 */ /* 0x000fca00078e0225 */
[----:B------:R-:W-:Y:S01]  /*49810*/  IADD3 R37, PT, PT, -R37, R43, R0 ;  /* 0x0000002b25257210 */ /* 0x000fe20007ffe100 */
[----:B------:R-:W-:-:S04]  /*49820*/  UMOV UR4, 0x448 ;  /* 0x0000044800047882 */ /* 0x000fc80000000000 */
[----:B------:R-:W-:-:S05]  /*49830*/  VIADD R37, R37, 0xc4b ;  /* 0x00000c4b25257836 */ /* 0x000fca0000000000 */
[----:B------:R-:W-:Y:S02]  /*49840*/  LEA R84, R37, UR4, 0x3 ;  /* 0x0000000425547c11 */ /* 0x000fe4000f8e18ff */
[C---:B------:R-:W-:Y:S02]  /*49850*/  R2UR UR4, R50.reuse ;  /* 0x00000000320472ca */ /* 0x040fe400000e0000 */
[----:B------:R-:W-:Y:S02]  /*49860*/  R2UR UR12, R50 ;  /* 0x00000000320c72ca */ /* 0x000fe400000e0000 */
[----:B------:R-:W-:-:S09]  /*49870*/  R2UR UR13, R51 ;  /* 0x00000000330d72ca */ /* 0x000fd200000e0000 */
[----:B------:R-:W4:Y:S04]  /*49880*/  LDG.E.64 R82, desc[UR4][R44.64+0x28b8] ;  /* 0x0028b8042c527981 */ /* 0x000f28000c1e1b00 */
[----:B------:R-:W5:Y:S01]  /*49890*/  LDG.E.64 R88, desc[UR4][R44.64+0x28b0] ;  /* 0x0028b0042c587981 */ /* 0x000f62000c1e1b00 */
[----:B--2---:R-:W-:-:S05]  /*498a0*/  IMAD R40, R40, 0x5, R79 ;  /* 0x0000000528287824 */ /* 0x004fca00078e024f */
[----:B------:R-:W-:Y:S01]  /*498b0*/  LEA R40, R40, 0x10000, 0x3 ;  /* 0x0001000028287811 */ /* 0x000fe200078e18ff */
[----:B------:R-:W0:Y:S01]  /*498c0*/  LDC.64 R78, c[0x3][R84] ;  /* 0x00c00000544e7b82 */ /* 0x000e220000000a00 */
[----:B---3--:R-:W-:-:S07]  /*498d0*/  IMAD R42, R42, 0x5, R81 ;  /* 0x000000052a2a7824 */ /* 0x008fce00078e0251 */
[----:B------:R-:W0:Y:S01]  /*498e0*/  LDC.64 R80, c[0x3][R40+-0x4970] ;  /* 0x00eda40028507b82 */ /* 0x000e220000000a00 */
[----:B------:R-:W-:-:S07]  /*498f0*/  LEA R42, R42, 0x10000, 0x3 ;  /* 0x000100002a2a7811 */ /* 0x000fce00078e18ff */
[----:B------:R-:W1:Y:S01]  /*49900*/  LDC.64 R90, c[0x3][R42+-0x4970] ;  /* 0x00eda4002a5a7b82 */ /* 0x000e620000000a00 */
[----:B0-----:R-:W-:Y:S01]  /*49910*/  DADD R78, R78, R80 ;  /* 0x000000004e4e7229 */ /* 0x001fe20000000050 */
[----:B------:R-:W2:Y:S07]  /*49920*/  LDG.E.64 R80, desc[UR6][R44.64+0x28c0] ;  /* 0x0028c0062c507981 */ /* 0x000eae000c1e1b00 */
[----:B-1----:R-:W-:-:S07]  /*49930*/  DADD R90, R78, R90 ;  /* 0x000000004e5a7229 */ /* 0x002fce000000005a */
[----:B------:R0:W-:Y:S04]  /*49940*/  STG.E.64 desc[UR4][R44.64+0x2938], R90 ;  /* 0x0029385a2c007986 */ /* 0x0001e8000c101b04 */
[----:B------:R-:W3:Y:S04]  /*49950*/  LDG.E.S8 R76, desc[UR6][R76.64] ;  /* 0x000000064c4c7981 */ /* 0x000ee8000c1e1300 */
[----:B------:R-:W3:Y:S04]  /*49960*/  LDG.E.S8 R75, desc[UR8][R74.64+0x1b] ;  /* 0x00001b084a4b7981 */ /* 0x000ee8000c1e1300 */
[----:B------:R-:W4:Y:S04]  /*49970*/  LDG.E.S8 R72, desc[UR10][R72.64] ;  /* 0x0000000a48487981 */ /* 0x000f28000c1e1300 */
[----:B------:R-:W4:Y:S01]  /*49980*/  LDG.E.S8 R71, desc[UR12][R70.64+0x1b] ;  /* 0x00001b0c46477981 */ /* 0x000f22000c1e1300 */
[----:B------:R-:W-:Y:S01]  /*49990*/  UMOV UR4, 0xff800000 ;  /* 0xff80000000047882 */ /* 0x000fe20000000000 */
[----:B------:R-:W-:-:S02]  /*499a0*/  UMOV UR5, 0x41cdcd64 ;  /* 0x41cdcd6400057882 */ /* 0x000fc40000000000 */
[----:B------:R-:W-:-:S14]  /*499b0*/  DSETP.GT.AND P0, PT, |R90|, UR4, PT ;  /* 0x000000045a007e2a */ /* 0x000fdc000bf04200 */
[----:B0-----:R-:W-:Y:S02]  /*499c0*/  @P0 IMAD.MOV.U32 R90, RZ, RZ, 0x0 ;  /* 0x00000000ff5a0424 */ /* 0x001fe400078e00ff */
[----:B------:R-:W-:Y:S01]  /*499d0*/  @P0 IMAD.MOV.U32 R91, RZ, RZ, 0x7ff00000 ;  /* 0x7ff00000ff5b0424 */ /* 0x000fe200078e00ff */
[----:B------:R-:W-:Y:S02]  /*499e0*/  @P0 R2UR UR4, R50 ;  /* 0x00000000320402ca */ /* 0x000fe400000e0000 */
[----:B------:R-:W-:-:S13]  /*499f0*/  @P0 R2UR UR5, R51 ;  /* 0x00000000330502ca */ /* 0x000fda00000e0000 */
[----:B------:R-:W-:Y:S01]  /*49a00*/  @P0 STG.E.64 desc[UR4][R44.64+0x2938], R66 ;  /* 0x002938422c000986 */ /* 0x000fe2000c101b04 */
[----:B------:R-:W-:Y:S01]  /*49a10*/  BSSY.RECONVERGENT B0, `(.L_x_1057) ;  /* 0x0000026000007945 */ /* 0x000fe20003800200 */
[----:B---3--:R-:W-:-:S05]  /*49a20*/  IMAD R0, R76, 0x5, R75 ;  /* 0x000000054c007824 */ /* 0x008fca00078e024b */
[----:B------:R-:W-:Y:S01]  /*49a30*/  LEA R37, R0, 0x10000, 0x3 ;  /* 0x0001000000257811 */ /* 0x000fe200078e18ff */
[----:B----4-:R-:W-:Y:S02]  /*49a40*/  IMAD R0, R72, 0x5, R71 ;  /* 0x0000000548007824 */ /* 0x010fe400078e0247 */
[----:B------:R-:W0:Y:S03]  /*49a50*/  LDC.64 R72, c[0x3][R84+-0x2d0] ;  /* 0x00ff4c0054487b82 */ /* 0x000e260000000a00 */
[----:B------:R-:W-:-:S05]  /*49a60*/  LEA R0, R0, 0x10000, 0x3 ;  /* 0x0001000000007811 */ /* 0x000fca00078e18ff */
[----:B------:R-:W0:Y:S08]  /*49a70*/  LDC.64 R70, c[0x3][R37+-0x4a38] ;  /* 0x00ed720025467b82 */ /* 0x000e300000000a00 */
[----:B------:R-:W1:Y:S01]  /*49a80*/  LDC.64 R92, c[0x3][R0+-0x4a38] ;  /* 0x00ed7200005c7b82 */ /* 0x000e620000000a00 */
[----:B0-----:R-:W-:-:S08]  /*49a90*/  DADD R70, R72, R70 ;  /* 0x0000000048467229 */ /* 0x001fd00000000046 */
[----:B-1----:R-:W-:-:S07]  /*49aa0*/  DADD R92, R70, R92 ;  /* 0x00000000465c7229 */ /* 0x002fce000000005c */
[----:B------:R0:W-:Y:S02]  /*49ab0*/  STG.E.64 desc[UR6][R44.64+0x2930], R92 ;  /* 0x0029305c2c007986 */ /* 0x0001e4000c101b06 */
        /* <DEDUP_REMOVED lines=26> */
[----:B------:R-:W-:Y:S05]  /*49c60*/  CALL.REL.NOINC `($__internal_0_$__cuda_sm20_div_rn_f64_full) ;  /* 0x0000019800807944 */ /* 0x000fea0003c00000 */
.L_x_1058:
[----:B------:R-:W-:Y:S05]  /*49c70*/  BSYNC.RECONVERGENT B0 ;  /* 0x0000000000007941 */ /* 0x000fea0003800200 */
.L_x_1057:
        /* <DEDUP_REMOVED lines=34> */
.L_x_1060:
[----:B------:R-:W-:Y:S05]  /*49ea0*/  BSYNC.RECONVERGENT B0 ;  /* 0x0000000000007941 */ /* 0x000fea0003800200 */
.L_x_1059:
        /* <DEDUP_REMOVED lines=10> */
.L_x_1047:
        /* <DEDUP_REMOVED lines=11> */
[----:B------:R-:W2:Y:S01]  /*4a000*/  LDG.E.64 R82, desc[UR6][R44.64+0x28b8] ;  /* 0x0028b8062c527981 */ /* 0x000ea2000c1e1b00 */
[C---:B------:R-:W-:Y:S02]  /*4a010*/  R2UR UR16, R50.reuse ;  /* 0x00000000321072ca */ /* 0x040fe400000e0000 */
[C---:B------:R-:W-:Y:S01]  /*4a020*/  R2UR UR17, R51.reuse ;  /* 0x00000000331172ca */ /* 0x040fe200000e0000 */
[----:B------:R-:W3:Y:S01]  /*4a030*/  LDG.E.64 R88, desc[UR6][R44.64+0x28b0] ;  /* 0x0028b0062c587981 */ /* 0x000ee2000c1e1b00 */
[----:B------:R-:W-:Y:S02]  /*4a040*/  R2UR UR18, R50 ;  /* 0x00000000321272ca */ /* 0x000fe400000e0000 */
[----:B------:R-:W-:-:S02]  /*4a050*/  R2UR UR19, R51 ;  /* 0x00000000331372ca */ /* 0x000fc400000e0000 */
[-C--:B------:R-:W-:Y:S02]  /*4a060*/  IADD3 R76, P0, PT, R41, R46.reuse, RZ ;  /* 0x0000002e294c7210 */ /* 0x080fe40007f1e0ff */
[-C--:B------:R-:W-:Y:S02]  /*4a070*/  IADD3 R74, P1, PT, R43, R46.reuse, RZ ;  /* 0x0000002e2b4a7210 */ /* 0x080fe40007f3e0ff */
[-C--:B------:R-:W-:Y:S02]  /*4a080*/  IADD3 R72, P2, PT, R37, R46.reuse, RZ ;  /* 0x0000002e25487210 */ /* 0x080fe40007f5e0ff */
[----:B------:R-:W-:Y:S02]  /*4a090*/  IADD3 R70, P3, PT, R0, R46, RZ ;  /* 0x0000002e00467210 */ /* 0x000fe40007f7e0ff */
[-C--:B------:R-:W-:Y:S02]  /*4a0a0*/  LEA.HI.X.SX32 R77, R41, R47.reuse, 0x1, P0 ;  /* 0x0000002f294d7211 */ /* 0x080fe400000f0eff */
[----:B------:R-:W-:-:S02]  /*4a0b0*/  LEA.HI.X.SX32 R75, R43, R47, 0x1, P1 ;  /* 0x0000002f2b4b7211 */ /* 0x000fc400008f0eff */
[-C--:B------:R-:W-:Y:S01]  /*4a0c0*/  LEA.HI.X.SX32 R73, R37, R47.reuse, 0x1, P2 ;  /* 0x0000002f25497211 */ /* 0x080fe200010f0eff */
[----:B------:R-:W4:Y:S01]  /*4a0d0*/  LDG.E.U8 R40, desc[UR8][R76.64] ;  /* 0x000000084c287981 */ /* 0x000f22000c1e1100 */
[----:B------:R-:W-:Y:S02]  /*4a0e0*/  LEA.HI.X.SX32 R71, R0, R47, 0x1, P3 ;  /* 0x0000002f00477211 */ /* 0x000fe400018f0eff */
[C---:B------:R-:W-:Y:S01]  /*4a0f0*/  R2UR UR4, R50.reuse ;  /* 0x00000000320472ca */ /* 0x040fe200000e0000 */
[----:B------:R-:W4:Y:S01]  /*4a100*/  LDG.E.U8 R37, desc[UR6][R76.64+0x1] ;  /* 0x000001064c257981 */ /* 0x000f22000c1e1100 */
[C---:B------:R-:W-:Y:S02]  /*4a110*/  R2UR UR5, R51.reuse ;  /* 0x00000000330572ca */ /* 0x040fe400000e0000 */
[----:B------:R-:W-:Y:S01]  /*4a120*/  R2UR UR12, R50 ;  /* 0x00000000320c72ca */ /* 0x000fe200000e0000 */
[----:B------:R-:W5:Y:S01]  /*4a130*/  LDG.E.U8 R79, desc[UR14][R72.64+0x1c] ;  /* 0x00001c0e484f7981 */ /* 0x000f62000c1e1100 */
[----:B------:R-:W-:-:S03]  /*4a140*/  R2UR UR13, R51 ;  /* 0x00000000330d72ca */ /* 0x000fc600000e0000 */
[----:B------:R-:W5:Y:S04]  /*4a150*/  LDG.E.U8 R80, desc[UR16][R72.64+0x1b] ;  /* 0x00001b1048507981 */ /* 0x000f68000c1e1100 */
[----:B------:R-:W2:Y:S04]  /*4a160*/  LDG.E.U8 R42, desc[UR10][R74.64+0x1b] ;  /* 0x00001b0a4a2a7981 */ /* 0x000ea8000c1e1100 */
[----:B------:R-:W3:Y:S04]  /*4a170*/  LDG.E.U8 R81, desc[UR18][R70.64] ;  /* 0x0000001246517981 */ /* 0x000ee8000c1e1100 */
[----:B------:R-:W3:Y:S04]  /*4a180*/  LDG.E.S8 R0, desc[UR4][R74.64+0x1a] ;  /* 0x00001a044a007981 */ /* 0x000ee8000c1e1300 */
[----:B------:R-:W3:Y:S01]  /*4a190*/  LDG.E.S8 R78, desc[UR12][R70.64+-0x1] ;  /* 0xffffff0c464e7981 */ /* 0x000ee2000c1e1300 */
[----:B------:R-:W-:Y:S01]  /*4a1a0*/  UMOV UR4, 0x5197d ;  /* 0x0005197d00047882 */ /* 0x000fe20000000000 */
[----:B------:R-:W-:Y:S01]  /*4a1b0*/  UMOV UR5, 0x448 ;  /* 0x0000044800057882 */ /* 0x000fe20000000000 */
[----:B----4-:R-:W-:-:S02]  /*4a1c0*/  PRMT R37, R40, 0x3340, R37 ;  /* 0x0000334028257816 */ /* 0x010fc40000000025 */
[----:B-----5:R-:W-:Y:S02]  /*4a1d0*/  PRMT R79, R80, 0x3340, R79 ;  /* 0x00003340504f7816 */ /* 0x020fe4000000004f */
[----:B--2---:R-:W-:Y:S02]  /*4a1e0*/  PRMT R42, R42, 0x3340, RZ ;  /* 0x000033402a2a7816 */ /* 0x004fe400000000ff */
[----:B---3--:R-:W-:Y:S02]  /*4a1f0*/  PRMT R40, R81, 0x3340, RZ ;  /* 0x0000334051287816 */ /* 0x008fe400000000ff */
[----:B------:R-:W-:Y:S01]  /*4a200*/  PRMT R37, R37, 0x5410, R42 ;  /* 0x0000541025257816 */ /* 0x000fe2000000002a */
[----:B------:R-:W2:Y:S01]  /*4a210*/  LDG.E.64 R80, desc[UR8][R44.64+0x28c0] ;  /* 0x0028c0082c507981 */ /* 0x000ea2000c1e1b00 */
[----:B------:R-:W-:-:S03]  /*4a220*/  PRMT R79, R79, 0x5410, R40 ;  /* 0x000054104f4f7816 */ /* 0x000fc60000000028 */
[----:B------:R-:W-:Y:S02]  /*4a230*/  IDP.4A.S8.U8 R0, R37, UR4, R0 ;  /* 0x0000000425007c26 */ /* 0x000fe40008000200 */
[----:B------:R-:W-:-:S03]  /*4a240*/  IDP.4A.S8.U8 R78, R79, UR4, R78 ;  /* 0x000000044f4e7c26 */ /* 0x000fc6000800024e */
[----:B------:R-:W-:Y:S02]  /*4a250*/  LEA R0, R0, UR5, 0x3 ;  /* 0x0000000500007c11 */ /* 0x000fe4000f8e18ff */
[----:B------:R-:W-:Y:S02]  /*4a260*/  LEA R37, R78, UR5, 0x3 ;  /* 0x000000054e257c11 */ /* 0x000fe4000f8e18ff */
[----:B------:R-:W0:Y:S08]  /*4a270*/  LDC.64 R78, c[0x3][R0+0x2710] ;  /* 0x00c9c400004e7b82 */ /* 0x000e300000000a00 */
[----:B------:R-:W0:Y:S02]  /*4a280*/  LDC.64 R92, c[0x3][R37+0x2710] ;  /* 0x00c9c400255c7b82 */ /* 0x000e240000000a00 */
[----:B0-----:R-:W-:-:S07]  /*4a290*/  DADD R92, R78, R92 ;  /* 0x000000004e5c7229 */ /* 0x001fce000000005c */
[----:B------:R0:W-:Y:S04]  /*4a2a0*/  STG.E.64 desc[UR6][R44.64+0x2930], R92 ;  /* 0x0029305c2c007986 */ /* 0x0001e8000c101b06 */
[----:B------:R-:W3:Y:S04]  /*4a2b0*/  LDG.E.U8 R42, desc[UR8][R76.64+0x1] ;  /* 0x000001084c2a7981 */ /* 0x000ee8000c1e1100 */
[----:B------:R-:W3:Y:S04]  /*4a2c0*/  LDG.E.U8 R79, desc[UR10][R76.64] ;  /* 0x0000000a4c4f7981 */ /* 0x000ee8000c1e1100 */
[----:B------:R-:W4:Y:S04]  /*4a2d0*/  LDG.E.U8 R85, desc[UR14][R72.64+0x1c] ;  /* 0x00001c0e48557981 */ /* 0x000f28000c1e1100 */
[----:B------:R-:W4:Y:S04]  /*4a2e0*/  LDG.E.U8 R86, desc[UR16][R72.64+0x1b] ;  /* 0x00001b1048567981 */ /* 0x000f28000c1e1100 */
[----:B------:R-:W5:Y:S04]  /*4a2f0*/  LDG.E.U8 R78, desc[UR12][R74.64+0x1b] ;  /* 0x00001b0c4a4e7981 */ /* 0x000f68000c1e1100 */
[----:B------:R-:W2:Y:S04]  /*4a300*/  LDG.E.U8 R87, desc[UR18][R70.64] ;  /* 0x0000001246577981 */ /* 0x000ea8000c1e1100 */
[----:B------:R-:W2:Y:S04]  /*4a310*/  LDG.E.S8 R40, desc[UR6][R74.64+0x1a] ;  /* 0x00001a064a287981 */ /* 0x000ea8000c1e1300 */
[----:B------:R-:W2:Y:S01]  /*4a320*/  LDG.E.S8 R84, desc[UR8][R70.64+-0x1] ;  /* 0xffffff0846547981 */ /* 0x000ea2000c1e1300 */
[----:B------:R-:W-:Y:S01]  /*4a330*/  BSSY.RECONVERGENT B4, `(.L_x_1062) ;  /* 0x0000034000047945 */ /* 0x000fe20003800200 */
        /* <DEDUP_REMOVED lines=12> */
[----:B------:R-:W-:Y:S01]  /*4a400*/  UMOV UR4, 0xff800000 ;  /* 0xff80000000047882 */ /* 0x000fe20000000000 */
[----:B------:R-:W-:Y:S01]  /*4a410*/  UMOV UR5, 0x41cdcd64 ;  /* 0x41cdcd6400057882 */ /* 0x000fe20000000000 */
[----:B-1----:R-:W-:-:S08]  /*4a420*/  DADD R90, R70, R90 ;  /* 0x00000000465a7229 */ /* 0x002fd0000000005a */
[----:B------:R-:W-:-:S14]  /*4a430*/  DSETP.GT.AND P0, PT, |R90|, UR4, PT ;  /* 0x000000045a007e2a */ /* 0x000fdc000bf04200 */
[----:B0-----:R-:W-:Y:S02]  /*4a440*/  @P0 IMAD.MOV.U32 R92, RZ, RZ, 0x0 ;  /* 0x00000000ff5c0424 */ /* 0x001fe400078e00ff */
[----:B------:R-:W-:-:S06]  /*4a450*/  @P0 IMAD.MOV.U32 R93, RZ, RZ, -0x40100000 ;  /* 0xbff00000ff5d0424 */ /* 0x000fcc00078e00ff */
[----:B------:R-:W-:-:S08]  /*4a460*/  DADD R72, R92, R82 ;  /* 0x000000005c487229 */ /* 0x000fd00000000052 */
[----:B------:R-:W-:-:S06]  /*4a470*/  DADD R72, R72, R80 ;  /* 0x0000000048487229 */ /* 0x000fcc0000000050 */
[----:B------:R-:W0:Y:S01]  /*4a480*/  MUFU.RCP64H R71, R73 ;  /* 0x0000004900477308 */ /* 0x000e220000001800 */
[----:B------:R-:W-:Y:S01]  /*4a490*/  IMAD.MOV.U32 R70, RZ, RZ, 0x1 ;  /* 0x00000001ff467424 */ /* 0x000fe200078e00ff */
[----:B------:R-:W-:Y:S02]  /*4a4a0*/  R2UR UR4, R50 ;  /* 0x00000000320472ca */ /* 0x000fe400000e0000 */
[----:B------:R-:W-:-:S03]  /*4a4b0*/  R2UR UR5, R51 ;  /* 0x00000000330572ca */ /* 0x000fc600000e0000 */
        /* <DEDUP_REMOVED lines=23> */
[----:B------:R-:W-:Y:S01]  /*4a630*/  IMAD.MOV.U32 R68, RZ, RZ, R72 ;  /* 0x000000ffff447224 */ /* 0x000fe200078e0048 */
[----:B------:R-:W-:Y:S01]  /*4a640*/  MOV R0, 0x4a670 ;  /* 0x0004a67000007802 */ /* 0x000fe20000000f00 */
[----:B------:R-:W-:-:S07]  /*4a650*/  IMAD.MOV.U32 R69, RZ, RZ, R73 ;  /* 0x000000ffff457224 */ /* 0x000fce00078e0049 */
[----:B------:R-:W-:Y:S05]  /*4a660*/  CALL.REL.NOINC `($__internal_0_$__cuda_sm20_div_rn_f64_full) ;  /* 0x0000019000007944 */ /* 0x000fea0003c00000 */
.L_x_1063:
[----:B------:R-:W-:Y:S05]  /*4a670*/  BSYNC.RECONVERGENT B4 ;  /* 0x0000000000047941 */ /* 0x000fea0003800200 */
.L_x_1062:
        /* <DEDUP_REMOVED lines=34> */
.L_x_1065:
[----:B------:R-:W-:Y:S05]  /*4a8a0*/  BSYNC.RECONVERGENT B4 ;  /* 0x0000000000047941 */ /* 0x000fea0003800200 */
.L_x_1064:
        /* <DEDUP_REMOVED lines=10> */
.L_x_1061:
        /* <DEDUP_REMOVED lines=8> */
[----:B------:R-:W2:Y:S01]  /*4a9d0*/  LDG.E.64 R88, desc[UR6][R44.64+0x28b0] ;  /* 0x0028b0062c587981 */ /* 0x000ea2000c1e1b00 */
[-C--:B------:R-:W-:Y:S02]  /*4a9e0*/  LEA.HI.X.SX32 R77, R41, R47.reuse, 0x1, P0 ;  /* 0x0000002f294d7211 */ /* 0x080fe400000f0eff */
[----:B------:R-:W-:Y:S02]  /*4a9f0*/  LEA.HI.X.SX32 R75, R43, R47, 0x1, P1 ;  /* 0x0000002f2b4b7211 */ /* 0x000fe400008f0eff */
[----:B------:R-:W-:Y:S01]  /*4aa00*/  R2UR UR12, R50 ;  /* 0x00000000320c72ca */ /* 0x000fe200000e0000 */
[----:B------:R-:W3:Y:S01]  /*4aa10*/  LDG.E.U8 R40, desc[UR6][R76.64+0x1] ;  /* 0x000001064c287981 */ /* 0x000ee2000c1e1100 */
[----:B------:R-:W-:-:S02]  /*4aa20*/  R2UR UR13, R51 ;  /* 0x00000000330d72ca */ /* 0x000fc400000e0000 */
[C---:B------:R-:W-:Y:S01]  /*4aa30*/  R2UR UR14, R50.reuse ;  /* 0x00000000320e72ca */ /* 0x040fe200000e0000 */
[----:B------:R-:W3:Y:S01]  /*4aa40*/  LDG.E.U8 R79, desc[UR8][R76.64] ;  /* 0x000000084c4f7981 */ /* 0x000ee2000c1e1100 */
[C---:B------:R-:W-:Y:S02]  /*4aa50*/  R2UR UR15, R51.reuse ;  /* 0x00000000330f72ca */ /* 0x040fe400000e0000 */
[C---:B------:R-:W-:Y:S01]  /*4aa60*/  R2UR UR16, R50.reuse ;  /* 0x00000000321072ca */ /* 0x040fe200000e0000 */
[----:B------:R-:W4:Y:S01]  /*4aa70*/  LDG.E.U8 R78, desc[UR10][R74.64+0x1b] ;  /* 0x00001b0a4a4e7981 */ /* 0x000f22000c1e1100 */
[C---:B------:R-:W-:Y:S02]  /*4aa80*/  R2UR UR17, R51.reuse ;  /* 0x00000000331172ca */ /* 0x040fe400000e0000 */
[----:B------:R-:W-:Y:S02]  /*4aa90*/  R2UR UR4, R50 ;  /* 0x00000000320472ca */ /* 0x000fe400000e0000 */
[----:B------:R-:W-:-:S02]  /*4aaa0*/  R2UR UR5, R51 ;  /* 0x00000000330572ca */ /* 0x000fc400000e0000 */
[CC--:B------:R-:W-:Y:S02]  /*4aab0*/  IADD3 R72, P2, PT, R37.reuse, R46.reuse, RZ ;  /* 0x0000002e25487210 */ /* 0x0c0fe40007f5e0ff */
[C---:B------:R-:W-:Y:S02]  /*4aac0*/  IADD3 R70, P0, PT, R0.reuse, R46, RZ ;  /* 0x0000002e00467210 */ /* 0x040fe40007f1e0ff */
[-C--:B------:R-:W-:Y:S02]  /*4aad0*/  LEA.HI.X.SX32 R73, R37, R47.reuse, 0x1, P2 ;  /* 0x0000002f25497211 */ /* 0x080fe400010f0eff */
[----:B------:R-:W-:-:S03]  /*4aae0*/  LEA.HI.X.SX32 R71, R0, R47, 0x1, P0 ;  /* 0x0000002f00477211 */ /* 0x000fc600000f0eff */
[----:B------:R-:W5:Y:S04]  /*4aaf0*/  LDG.E.U8 R80, desc[UR12][R72.64+0x1c] ;  /* 0x00001c0c48507981 */ /* 0x000f68000c1e1100 */
[----:B------:R-:W5:Y:S04]  /*4ab00*/  LDG.E.U8 R81, desc[UR14][R72.64+0x1b] ;  /* 0x00001b0e48517981 */ /* 0x000f68000c1e1100 */
[----:B------:R-:W2:Y:S04]  /*4ab10*/  LDG.E.U8 R83, desc[UR16][R70.64] ;  /* 0x0000001046537981 */ /* 0x000ea8000c1e1100 */
[----:B------:R-:W2:Y:S04]  /*4ab20*/  LDG.E.S8 R42, desc[UR4][R74.64+0x1a] ;  /* 0x00001a044a2a7981 */ /* 0x000ea8000c1e1300 */
[----:B------:R-:W2:Y:S01]  /*4ab30*/  LDG.E.S8 R82, desc[UR6][R70.64+-0x1] ;  /* 0xffffff0646527981 */ /* 0x000ea2000c1e1300 */
[----:B------:R-:W-:Y:S01]  /*4ab40*/  UMOV UR5, 0x5197d ;  /* 0x0005197d00057882 */ /* 0x000fe20000000000 */
[----:B------:R-:W-:Y:S01]  /*4ab50*/  UMOV UR4, 0x448 ;  /* 0x0000044800047882 */ /* 0x000fe20000000000 */
[----:B------:R-:W-:-:S02]  /*4ab60*/  R2UR UR18, R50 ;  /* 0x00000000321272ca */ /* 0x000fc400000e0000 */
[C---:B------:R-:W-:Y:S02]  /*4ab70*/  R2UR UR19, R51.reuse ;  /* 0x00000000331372ca */ /* 0x040fe400000e0000 */
[----:B------:R-:W-:Y:S02]  /*4ab80*/  R2UR UR20, R50 ;  /* 0x00000000321472ca */ /* 0x000fe400000e0000 */
[----:B------:R-:W-:Y:S02]  /*4ab90*/  R2UR UR21, R51 ;  /* 0x00000000331572ca */ /* 0x000fe400000e0000 */
[----:B---3--:R-:W-:Y:S02]  /*4aba0*/  PRMT R40, R79, 0x3340, R40 ;  /* 0x000033404f287816 */ /* 0x008fe40000000028 */
[----:B----4-:R-:W-:Y:S01]  /*4abb0*/  PRMT R79, R78, 0x3340, RZ ;  /* 0x000033404e4f7816 */ /* 0x010fe200000000ff */
[----:B------:R-:W-:-:S03]  /*4abc0*/  IMAD.IADD R78, R41, 0x1, R37 ;  /* 0x00000001294e7824 */ /* 0x000fc600078e0225 */
[----:B------:R-:W-:Y:S02]  /*4abd0*/  PRMT R79, R40, 0x5410, R79 ;  /* 0x00005410284f7816 */ /* 0x000fe4000000004f */
[----:B------:R-:W-:-:S05]  /*4abe0*/  IADD3 R40, PT, PT, -R78, R43, R0 ;  /* 0x0000002b4e287210 */ /* 0x000fca0007ffe100 */
[----:B------:R-:W-:Y:S01]  /*4abf0*/  VIADD R40, R40, 0xc2d ;  /* 0x00000c2d28287836 */ /* 0x000fe20000000000 */
[----:B-----5:R-:W-:Y:S02]  /*4ac00*/  PRMT R80, R81, 0x3340, R80 ;  /* 0x0000334051507816 */ /* 0x020fe40000000050 */
[----:B--2---:R-:W-:Y:S01]  /*4ac10*/  PRMT R83, R83, 0x3340, RZ ;  /* 0x0000334053537816 */ /* 0x004fe200000000ff */
[----:B------:R-:W-:-:S03]  /*4ac20*/  IDP.4A.S8.U8 R42, R79, UR5, R42 ;  /* 0x000000054f2a7c26 */ /* 0x000fc6000800022a */
[----:B------:R-:W-:Y:S02]  /*4ac30*/  PRMT R83, R80, 0x5410, R83 ;  /* 0x0000541050537816 */ /* 0x000fe40000000053 */
[----:B------:R-:W-:Y:S02]  /*4ac40*/  LEA R40, R40, UR4, 0x3 ;  /* 0x0000000428287c11 */ /* 0x000fe4000f8e18ff */
[----:B------:R-:W-:Y:S01]  /*4ac50*/  LEA R42, R42, UR4, 0x3 ;  /* 0x000000042a2a7c11 */ /* 0x000fe2000f8e18ff */
[----:B------:R-:W-:Y:S01]  /*4ac60*/  IDP.4A.S8.U8 R82, R83, UR5, R82 ;  /* 0x0000000553527c26 */ /* 0x000fe20008000252 */
[----:B------:R-:W0:Y:S04]  /*4ac70*/  LDC.64 R80, c[0x3][R40] ;  /* 0x00c0000028507b82 */ /* 0x000e280000000a00 */
[----:B------:R-:W-:-:S04]  /*4ac80*/  LEA R82, R82, UR4, 0x3 ;  /* 0x0000000452527c11 */ /* 0x000fc8000f8e18ff */
[----:B------:R-:W0:Y:S08]  /*4ac90*/  LDC.64 R78, c[0x3][R42+0x76e8] ;  /* 0x00ddba002a4e7b82 */ /* 0x000e300000000a00 */
[----:B------:R1:W2:Y:S02]  /*4aca0*/  LDC.64 R90, c[0x3][R82+0x76e8] ;  /* 0x00ddba00525a7b82 */ /* 0x0002a40000000a00 */
[----:B-1----:R-:W3:Y:S01]  /*4acb0*/  LDG.E.64 R82, desc[UR6][R44.64+0x28b8] ;  /* 0x0028b8062c527981 */ /* 0x002ee2000c1e1b00 */
[----:B0-----:R-:W-:-:S03]  /*4acc0*/  DADD R78, R80, R78 ;  /* 0x00000000504e7229 */ /* 0x001fc6000000004e */
[----:B------:R-:W4:Y:S05]  /*4acd0*/  LDG.E.64 R80, desc[UR8][R44.64+0x28c0] ;  /* 0x0028c0082c507981 */ /* 0x000f2a000c1e1b00 */
[----:B--2---:R-:W-:-:S07]  /*4ace0*/  DADD R90, R78, R90 ;  /* 0x000000004e5a7229 */ /* 0x004fce000000005a */
[----:B------:R-:W-:Y:S04]  /*4acf0*/  STG.E.64 desc[UR6][R44.64+0x2938], R90 ;  /* 0x0029385a2c007986 */ /* 0x000fe8000c101b06 */
[----:B------:R-:W2:Y:S04]  /*4ad00*/  LDG.E.U8 R78, desc[UR10][R76.64+0x1] ;  /* 0x0000010a4c4e7981 */ /* 0x000ea8000c1e1100 */
[----:B------:R-:W2:Y:S04]  /*4ad10*/  LDG.E.U8 R79, desc[UR12][R76.64] ;  /* 0x0000000c4c4f7981 */ /* 0x000ea8000c1e1100 */
[----:B------:R-:W5:Y:S04]  /*4ad20*/  LDG.E.U8 R84, desc[UR14][R74.64+0x1b] ;  /* 0x00001b0e4a547981 */ /* 0x000f68000c1e1100 */
[----:B------:R-:W3:Y:S04]  /*4ad30*/  LDG.E.U8 R86, desc[UR16][R72.64+0x1c] ;  /* 0x00001c1048567981 */ /* 0x000ee8000c1e1100 */
[----:B------:R-:W3:Y:S04]  /*4ad40*/  LDG.E.U8 R87, desc[UR18][R72.64+0x1b] ;  /* 0x00001b1248577981 */ /* 0x000ee8000c1e1100 */
[----:B------:R-:W4:Y:S04]  /*4ad50*/  LDG.E.U8 R92, desc[UR20][R70.64] ;  /* 0x00000014465c7981 */ /* 0x000f28000c1e1100 */
[----:B------:R0:W4:Y:S04]  /*4ad60*/  LDG.E.S8 R42, desc[UR8][R74.64+0x1a] ;  /* 0x00001a084a2a7981 */ /* 0x000128000c1e1300 */
[----:B------:R4:W4:Y:S01]  /*4ad70*/  LDG.E.S8 R85, desc[UR6][R70.64+-0x1] ;  /* 0xffffff0646557981 */ /* 0x000922000c1e1300 */
[----:B0-----:R-:W0:Y:S01]  /*4ad80*/  LDC.64 R74, c[0x3][R40+-0x2d0] ;  /* 0x00ff4c00284a7b82 */ /* 0x001e220000000a00 */
[----:B------:R-:W-:-:S05]  /*4ad90*/  IADD3 R0, PT, PT, R0, -R43, -R41 ;  /* 0x8000002b00007210 */ /* 0x000fca0007ffe829 */
[----:B------:R-:W-:-:S05]  /*4ada0*/  IMAD.IADD R0, R37, 0x1, R0 ;  /* 0x0000000125007824 */ /* 0x000fca00078e0200 */
[----:B------:R-:W-:Y:S01]  /*4adb0*/  IABS R0, R0 ;  /* 0x0000000000007213 */ /* 0x000fe20000000000 */
[----:B------:R-:W-:Y:S01]  /*4adc0*/  BSSY.RECONVERGENT B4, `(.L_x_1066) ;  /* 0x0000037000047945 */ /* 0x000fe20003800200 */
[----:B--2---:R-:W-:Y:S02]  /*4add0*/  PRMT R78, R79, 0x3340, R78 ;  /* 0x000033404f4e7816 */ /* 0x004fe4000000004e */
[----:B-----5:R-:W-:-:S04]  /*4ade0*/  PRMT R73, R84, 0x3340, RZ ;  /* 0x0000334054497816 */ /* 0x020fc800000000ff */
[----:B------:R-:W-:Y:S02]  /*4adf0*/  PRMT R73, R78, 0x5410, R73 ;  /* 0x000054104e497816 */ /* 0x000fe40000000049 */
[----:B---3--:R-:W-:Y:S02]  /*4ae00*/  PRMT R86, R87, 0x3340, R86 ;  /* 0x0000334057567816 */ /* 0x008fe40000000056 */
[----:B----4-:R-:W-:Y:S01]  /*4ae10*/  PRMT R71, R92, 0x3340, RZ ;  /* 0x000033405c477816 */ /* 0x010fe200000000ff */
[----:B------:R-:W-:-:S03]  /*4ae20*/  IDP.4A.S8.U8 R42, R73, UR5, R42 ;  /* 0x00000005492a7c26 */ /* 0x000fc6000800022a */
[----:B------:R-:W-:Y:S02]  /*4ae30*/  PRMT R86, R86, 0x5410, R71 ;  /* 0x0000541056567816 */ /* 0x000fe40000000047 */
[----:B------:R-:W-:-:S03]  /*4ae40*/  LEA R42, R42, UR4, 0x3 ;  /* 0x000000042a2a7c11 */ /* 0x000fc6000f8e18ff */
[----:B------:R-:W-:Y:S01]  /*4ae50*/  IDP.4A.S8.U8 R85, R86, UR5, R85 ;  /* 0x0000000556557c26 */ /* 0x000fe20008000255 */
[----:B------:R-:W0:Y:S04]  /*4ae60*/  LDC.64 R72, c[0x3][R42+0x6360] ;  /* 0x00d8d8002a487b82 */ /* 0x000e280000000a00 */
[----:B------:R-:W-:-:S04]  /*4ae70*/  LEA R85, R85, UR4, 0x3 ;  /* 0x0000000455557c11 */ /* 0x000fc8000f8e18ff */
[----:B------:R-:W1:Y:S01]  /*4ae80*/  LDC.64 R70, c[0x3][R85+0x6360] ;  /* 0x00d8d80055467b82 */ /* 0x000e620000000a00 */
[----:B------:R-:W2:Y:S01]  /*4ae90*/  I2F.F64 R92, R0 ;  /* 0x00000000005c7312 */ /* 0x000ea20000201c00 */
[----:B------:R-:W-:Y:S01]  /*4aea0*/  UMOV UR4, 0xff800000 ;  /* 0xff80000000047882 */ /* 0x000fe20000000000 */
[----:B------:R-:W-:Y:S02]  /*4aeb0*/  UMOV UR5, 0x41cdcd64 ;  /* 0x41cdcd6400057882 */ /* 0x000fe40000000000 */
[----:B------:R-:W-:Y:S01]  /*4aec0*/  DSETP.GT.AND P0, PT, |R90|, UR4, PT ;  /* 0x000000045a007e2a */ /* 0x000fe2000bf04200 */
[----:B------:R-:W-:Y:S01]  /*4aed0*/  UMOV UR4, 0x64b31d04 ;  /* 0x64b31d0400047882 */ /* 0x000fe20000000000 */
[----:B------:R-:W-:Y:S01]  /*4aee0*/  UMOV UR5, 0x3feef3e8 ;  /* 0x3feef3e800057882 */ /* 0x000fe20000000000 */
[----:B0-----:R-:W-:-:S08]  /*4aef0*/  DADD R72, R74, R72 ;  /* 0x000000004a487229 */ /* 0x001fd00000000048 */
[----:B-1----:R-:W-:-:S08]  /*4af00*/  DADD R70, R72, R70 ;  /* 0x0000000048467229 */ /* 0x002fd00000000046 */
[----:B--2---:R-:W-:-:S07]  /*4af10*/  DFMA R92, R92, -UR4, R70 ;  /* 0x800000045c5c7c2b */ /* 0x004fce0008000046 */
[----:B------:R0:W-:Y:S02]  /*4af20*/  STG.E.64 desc[UR6][R44.64+0x2930], R92 ;  /* 0x0029305c2c007986 */ /* 0x0001e4000c101b06 */
[----:B0-----:R-:W-:Y:S02]  /*4af30*/  @P0 IMAD.MOV.U32 R92, RZ, RZ, 0x0 ;  /* 0x00000000ff5c0424 */ /* 0x001fe400078e00ff */
[----:B------:R-:W-:-:S06]  /*4af40*/  @P0 IMAD.MOV.U32 R93, RZ, RZ, -0x40100000 ;  /* 0xbff00000ff5d0424 */ /* 0x000fcc00078e00ff */
[----:B------:R-:W-:-:S08]  /*4af50*/  DADD R72, R92, R82 ;  /* 0x000000005c487229 */ /* 0x000fd00000000052 */
[----:B------:R-:W-:-:S06]  /*4af60*/  DADD R72, R72, R80 ;  /* 0x0000000048487229 */ /* 0x000fcc0000000050 */
[----:B------:R-:W0:Y:S01]  /*4af70*/  MUFU.RCP64H R71, R73 ;  /* 0x0000004900477308 */ /* 0x000e220000001800 */
[----:B------:R-:W-:-:S06]  /*4af80*/  IMAD.MOV.U32 R70, RZ, RZ, 0x1 ;  /* 0x00000001ff467424 */ /* 0x000fcc00078e00ff */
[----:B0-----:R-:W-:-:S08]  /*4af90*/  DFMA R74, -R72, R70, 1 ;  /* 0x3ff00000484a742b */ /* 0x001fd00000000146 */
[----:B------:R-:W-:-:S08]  /*4afa0*/  DFMA R74, R74, R74, R74 ;  /* 0x0000004a4a4a722b */ /* 0x000fd0000000004a */
[----:B------:R-:W-:Y:S01]  /*4afb0*/  DFMA R74, R70, R74, R70 ;  /* 0x0000004a464a722b */ /* 0x000fe20000000046 */
[----:B------:R-:W-:Y:S02]  /*4afc0*/  @P0 IMAD.MOV.U32 R90, RZ, RZ, 0x0 ;  /* 0x00000000ff5a0424 */ /* 0x000fe400078e00ff */
[----:B------:R-:W-:-:S05]  /*4afd0*/  @P0 IMAD.MOV.U32 R91, RZ, RZ, 0x7ff00000 ;  /* 0x7ff00000ff5b0424 */ /* 0x000fca00078e00ff */
[----:B------:R-:W-:Y:S02]  /*4afe0*/  DFMA R78, -R72, R74, 1 ;  /* 0x3ff00000484e742b */ /* 0x000fe4000000014a */
[----:B------:R-:W-:-:S06]  /*4aff0*/  DADD R70, R90, R88 ;  /* 0x000000005a467229 */ /* 0x000fcc0000000058 */
[----:B------:R-:W-:-:S08]  /*4b000*/  DFMA R78, R74, R78, R74 ;  /* 0x0000004e4a4e722b */ /* 0x000fd0000000004a */
        /* <DEDUP_REMOVED lines=18> */
.L_x_1067:
[----:B------:R-:W-:Y:S05]  /*4b130*/  BSYNC.RECONVERGENT B4 ;  /* 0x0000000000047941 */ /* 0x000fea0003800200 */
.L_x_1066:
        /* <DEDUP_REMOVED lines=34> */
.L_x_1069:
[----:B------:R-:W-:Y:S05]  /*4b360*/  BSYNC.RECONVERGENT B4 ;  /* 0x0000000000047941 */ /* 0x000fea0003800200 */
.L_x_1068:
        /* <DEDUP_REMOVED lines=9> */
.L_x_1044:
[----:B------:R-:W-:Y:S05]  /*4b400*/  BSYNC.RECONVERGENT B1 ;  /* 0x0000000000017941 */ /* 0x000fea0003800200 */
.L_x_1043:
        /* <DEDUP_REMOVED lines=8> */
[----:B------:R-:W5:Y:S04]  /*4b490*/  LDG.E R37, desc[UR8][R48.64+0x1c0] ;  /* 0x0001c00830257981 */ /* 0x000f68000c1e1900 */
[----:B------:R-:W4:Y:S04]  /*4b4a0*/  LDG.E R73, desc[UR10][R48.64+0x1c4] ;  /* 0x0001c40a30497981 */ /* 0x000f28000c1e1900 */
[----:B------:R-:W4:Y:S04]  /*4b4b0*/  LDG.E R0, desc[UR4][R48.64+0x1b0] ;  /* 0x0001b00430007981 */ /* 0x000f28000c1e1900 */
[----:B0123--:R-:W2:Y:S01]  /*4b4c0*/  LDG.E R75, desc[UR6][R48.64+0x1b4] ;  /* 0x0001b406304b7981 */ /* 0x00fea2000c1e1900 */
[----:B-----5:R-:W-:-:S02]  /*4b4d0*/  VIADD R41, R37, 0xffffffff ;  /* 0xffffffff25297836 */ /* 0x020fc40000000000 */
[----:B----4-:R-:W-:-:S04]  /*4b4e0*/  IMAD.IADD R40, R26, 0x1, R73 ;  /* 0x000000011a287824 */ /* 0x010fc800078e0249 */
[----:B------:R-:W-:Y:S02]  /*4b4f0*/  IMAD R41, R32, R41, R40 ;  /* 0x0000002920297224 */ /* 0x000fe400078e0228 */
[----:B------:R-:W-:Y:S02]  /*4b500*/  VIADD R43, R0, 0xffffffff ;  /* 0xffffffff002b7836 */ /* 0x000fe40000000000 */
[----:B--2---:R-:W-:Y:S02]  /*4b510*/  IMAD.IADD R0, R26, 0x1, R75 ;  /* 0x000000011a007824 */ /* 0x004fe400078e024b */
[----:B------:R-:W-:-:S04]  /*4b520*/  IMAD.WIDE R40, R41, 0x8, R14 ;  /* 0x0000000829287825 */ /* 0x000fc800078e020e */
[----:B------:R-:W-:Y:S01]  /*4b530*/  IMAD R43, R32, R43, R0 ;  /* 0x0000002b202b7224 */ /* 0x000fe200078e0200 */
[----:B------:R-:W2:Y:S03]  /*4b540*/  LDG.E.64 R68, desc[UR6][R40.64] ;  /* 0x0000000628447981 */ /* 0x000ea6000c1e1b00 */
[----:B------:R-:W-:-:S05]  /*4b550*/  IMAD.WIDE R42, R43, 0x8, R14 ;  /* 0x000000082b2a7825 */ /* 0x000fca00078e020e */
[----:B------:R-:W3:Y:S01]  /*4b560*/  LDG.E.64 R66, desc[UR4][R42.64] ;  /* 0x000000042a427981 */ /* 0x000ee2000c1e1b00 */
[----:B------:R-:W-:Y:S01]  /*4b570*/  BSSY.RELIABLE B0, `(.L_x_1070) ;  /* 0x0000024000007945 */ /* 0x000fe20003800100 */
[----:B--2---:R-:W-:Y:S01]  /*4b580*/  DADD R92, R68, R92 ;  /* 0x00000000445c7229 */ /* 0x004fe2000000005c */
[----:B------:R-:W-:Y:S02]  /*4b590*/  IMAD.MOV.U32 R68, RZ, RZ, -0x771c970f ;  /* 0x88e368f1ff447424 */ /* 0x000fe400078e00ff */
[----:B------:R-:W-:-:S05]  /*4b5a0*/  IMAD.MOV.U32 R69, RZ, RZ, 0x3ee4f8b5 ;  /* 0x3ee4f8b5ff457424 */ /* 0x000fca00078e00ff */
[C-C-:B---3--:R-:W-:Y:S01]  /*4b5b0*/  DSETP.MAX.AND P1, P2, |R66|.reuse, |R92|.reuse, PT ;  /* 0x4000005c4200722a */ /* 0x148fe20003a2f200 */
[----:B------:R-:W-:Y:S01]  /*4b5c0*/  IMAD.MOV.U32 R0, RZ, RZ, R67 ;  /* 0x000000ffff007224 */ /* 0x000fe200078e0043 */
[----:B------:R-:W-:Y:S01]  /*4b5d0*/  DADD R70, R66, -R92 ;  /* 0x0000000042467229 */ /* 0x000fe2000000085c */
[----:B------:R-:W-:Y:S02]  /*4b5e0*/  IMAD.MOV.U32 R77, RZ, RZ, R93 ;  /* 0x000000ffff4d7224 */ /* 0x000fe400078e005d */
[----:B------:R-:W-:-:S03]  /*4b5f0*/  IMAD.MOV.U32 R67, RZ, RZ, 0x41cdcd64 ;  /* 0x41cdcd64ff437424 */ /* 0x000fc600078e00ff */
[----:B------:R-:W-:Y:S02]  /*4b600*/  FSEL R79, |R0|, |R77|, P1 ;  /* 0x4000004d004f7208 */ /* 0x000fe40000800200 */
[----:B------:R-:W-:Y:S01]  /*4b610*/  DSETP.GEU.AND P0, PT, |R70|, R68, PT ;  /* 0x000000444600722a */ /* 0x000fe20003f0e200 */
[----:B------:R-:W-:Y:S01]  /*4b620*/  SEL R70, R66, R92, P1 ;  /* 0x0000005c42467207 */ /* 0x000fe20000800000 */
[----:B------:R-:W-:Y:S02]  /*4b630*/  IMAD.MOV.U32 R66, RZ, RZ, -0x800000 ;  /* 0xff800000ff427424 */ /* 0x000fe400078e00ff */
        /* <DEDUP_REMOVED lines=10> */
[----:B--2---:R-:W-:Y:S01]  /*4b6e0*/  DADD R90, R40, R90 ;  /* 0x00000000285a7229 */ /* 0x004fe2000000005a */
[----:B---3--:R-:W-:Y:S02]  /*4b6f0*/  IMAD.MOV.U32 R72, RZ, RZ, R43 ;  /* 0x000000ffff487224 */ /* 0x008fe400078e002b */
[----:B------:R-:W-:-:S05]  /*4b700*/  IMAD.MOV.U32 R0, RZ, RZ, R42 ;  /* 0x000000ffff007224 */ /* 0x000fca00078e002a */
[C-C-:B------:R-:W-:Y:S02]  /*4b710*/  DSETP.MAX.AND P1, P2, |R42|.reuse, |R90|.reuse, PT ;  /* 0x4000005a2a00722a */ /* 0x140fe40003a2f200 */
[----:B------:R-:W-:Y:S01]  /*4b720*/  DADD R70, R42, -R90 ;  /* 0x000000002a467229 */ /* 0x000fe2000000085a */
[----:B------:R-:W-:-:S03]  /*4b730*/  IMAD.MOV.U32 R77, RZ, RZ, R91 ;  /* 0x000000ffff4d7224 */ /* 0x000fc600078e005b */
[----:B------:R-:W-:Y:S02]  /*4b740*/  SEL R40, R0, R90, P1 ;  /* 0x0000005a00287207 */ /* 0x000fe40000800000 */
[----:B------:R-:W-:Y:S02]  /*4b750*/  FSEL R41, |R72|, |R77|, P1 ;  /* 0x4000004d48297208 */ /* 0x000fe40000800200 */
[----:B------:R-:W-:-:S04]  /*4b760*/  DSETP.GEU.AND P0, PT, |R70|, R68, PT ;  /* 0x000000444600722a */ /* 0x000fc80003f0e200 */
[----:B------:R-:W-:-:S06]  /*4b770*/  @P2 LOP3.LUT R41, R77, 0x80000, RZ, 0xfc, !PT ;  /* 0x000800004d292812 */ /* 0x000fcc00078efcff */
[----:B------:R-:W-:-:S14]  /*4b780*/  DSETP.GT.OR P0, PT, R40, R66, P0 ;  /* 0x000000422800722a */ /* 0x000fdc0000704400 */
[----:B------:R-:W-:Y:S05]  /*4b790*/  @!P0 BREAK.RELIABLE B0 ;  /* 0x0000000000008942 */ /* 0x000fea0003800100 */
[----:B------:R-:W-:Y:S05]  /*4b7a0*/  @!P0 BRA `(.L_x_1072) ;  /* 0x0000000000288947 */ /* 0x000fea0003800000 */
.L_x_1071:
[----:B------:R-:W-:Y:S05]  /*4b7b0*/  BSYNC.RELIABLE B0 ;  /* 0x0000000000007941 */ /* 0x000fea0003800100 */
.L_x_1070:
[----:B------:R-:W-:Y:S02]  /*4b7c0*/  R2UR UR4, R50 ;  /* 0x00000000320472ca */ /* 0x000fe400000e0000 */
[----:B------:R-:W-:-:S13]  /*4b7d0*/  R2UR UR5, R51 ;  /* 0x00000000330572ca */ /* 0x000fda00000e0000 */
[----:B------:R-:W2:Y:S01]  /*4b7e0*/  LDG.E R0, desc[UR4][R48.64+0x1cc] ;  /* 0x0001cc0430007981 */ /* 0x000ea2000c1e1900 */
[----:B------:R-:W-:-:S05]  /*4b7f0*/  VIADD R41, R37, 0x1 ;  /* 0x0000000125297836 */ /* 0x000fca0000000000 */
[----:B------:R4:W-:Y:S01]  /*4b800*/  STG.E desc[UR4][R48.64+0x1c0], R41 ;  /* 0x0001c02930007986 */ /* 0x0009e2000c101904 */
[----:B--2---:R-:W-:-:S05]  /*4b810*/  IMAD.IADD R40, R75, 0x1, -R0 ;  /* 0x000000014b287824 */ /* 0x004fca00078e0a00 */
[----:B------:R-:W-:-:S13]  /*4b820*/  ISETP.GE.AND P0, PT, R41, R40, PT ;  /* 0x000000282900720c */ /* 0x000fda0003f06270 */
[----:B----4-:R-:W-:Y:S05]  /*4b830*/  @!P0 BRA `(.L_x_1073) ;  /* 0xffffffd0002c8947 */ /* 0x010fea000383ffff */
[----:B------:R-:W-:Y:S05]  /*4b840*/  BRA `(.L_x_1042) ;  /* 0x0000000000f07947 */ /* 0x000fea0003800000 */
.L_x_1072:
        /* <DEDUP_REMOVED lines=13> */
.L_x_1076:
        /* <DEDUP_REMOVED lines=25> */
.L_x_1075:
[----:B------:R-:W-:Y:S05]  /*4bab0*/  BSYNC.RECONVERGENT B1 ;  /* 0x0000000000017941 */ /* 0x000fea0003800200 */
.L_x_1074:
[C---:B------:R-:W-:Y:S01]  /*4bac0*/  R2UR UR4, R50.reuse ;  /* 0x00000000320472ca */ /* 0x040fe200000e0000 */
[----:B------:R-:W-:Y:S01]  /*4bad0*/  IMAD.WIDE R40, R75, 0x4, R16 ;  /* 0x000000044b287825 */ /* 0x000fe200078e0210 */
[C---:B------:R-:W-:Y:S02]  /*4bae0*/  R2UR UR5, R51.reuse ;  /* 0x00000000330572ca */ /* 0x040fe400000e0000 */
        /* <DEDUP_REMOVED lines=11> */
[----:B------:R-:W3:Y:S04]  /*4bba0*/  LDG.E R42, desc[UR10][R48.64+0x1b8] ;  /* 0x0001b80a302a7981 */ /* 0x000ee8000c1e1900 */
[----:B------:R-:W4:Y:S04]  /*4bbb0*/  LDG.E R66, desc[UR12][R48.64+0x1d0] ;  /* 0x0001d00c30427981 */ /* 0x000f28000c1e1900 */
[----:B------:R2:W5:Y:S01]  /*4bbc0*/  LDG.E R0, desc[UR4][R48.64+0x1cc] ;  /* 0x0001cc0430007981 */ /* 0x000562000c1e1900 */
[----:B---3--:R-:W-:-:S02]  /*4bbd0*/  VIADD R43, R42, 0x1 ;  /* 0x000000012a2b7836 */ /* 0x008fc40000000000 */
[----:B----4-:R-:W-:-:S03]  /*4bbe0*/  VIADD R67, R66, 0x1 ;  /* 0x0000000142437836 */ /* 0x010fc60000000000 */
[----:B------:R2:W-:Y:S04]  /*4bbf0*/  STG.E desc[UR4][R48.64+0x1b8], R43 ;  /* 0x0001b82b30007986 */ /* 0x0005e8000c101904 */
[----:B------:R2:W-:Y:S02]  /*4bc00*/  STG.E desc[UR6][R48.64+0x1d0], R67 ;  /* 0x0001d04330007986 */ /* 0x0005e4000c101906 */
.L_x_1042:
[----:B------:R-:W-:Y:S05]  /*4bc10*/  BSYNC.RECONVERGENT B2 ;  /* 0x0000000000027941 */ /* 0x000fea0003800200 */
.L_x_1041:
[----:B------:R-:W-:Y:S01]  /*4bc20*/  R2UR UR4, R50 ;  /* 0x00000000320472ca */ /* 0x000fe200000e0000 */
[C---:B0-2--5:R-:W-:Y:S01]  /*4bc30*/  VIADD R37, R0.reuse, 0xffffffff ;  /* 0xffffffff00257836 */ /* 0x065fe20000000000 */
[----:B------:R-:W-:Y:S02]  /*4bc40*/  R2UR UR5, R51 ;  /* 0x00000000330572ca */ /* 0x000fe400000e0000 */
[----:B------:R-:W-:-:S11]  /*4bc50*/  ISETP.GT.AND P0, PT, R0, 0x4, PT ;  /* 0x000000040000780c */ /* 0x000fd60003f04270 */
[----:B------:R2:W-:Y:S02]  /*4bc60*/  STG.E desc[UR4][R48.64+0x1cc], R37 ;  /* 0x0001cc2530007986 */ /* 0x0005e4000c101904 */
[----:B------:R-:W-:Y:S05]  /*4bc70*/  @P0 BRA `(.L_x_1077) ;  /* 0xffffffc800bc0947 */ /* 0x000fea000383ffff */
.L_x_1040:
[----:B------:R-:W-:Y:S05]  /*4bc80*/  BSYNC.RECONVERGENT B3 ;  /* 0x0000000000037941 */ /* 0x000fea0003800200 */
.L_x_772:
[----:B------:R-:W-:Y:S05]  /*4bc90*/  BSYNC.RELIABLE B6 ;  /* 0x0000000000067941 */ /* 0x000fea0003800100 */
.L_x_770:
[----:B------:R-:W-:Y:S02]  /*4bca0*/  R2UR UR4, R50 ;  /* 0x00000000320472ca */ /* 0x000fe400000e0000 */
[----:B------:R-:W-:-:S13]  /*4bcb0*/  R2UR UR5, R51 ;  /* 0x00000000330572ca */ /* 0x000fda00000e0000 */
[----:B012-4-:R-:W2:Y:S04]  /*4bcc0*/  LDG.E R37, desc[UR4][R48.64+0x1bc] ;  /* 0x0001bc0430257981 */ /* 0x017ea8000c1e1900 */
[----:B------:R0:W5:Y:S01]  /*4bcd0*/  LDG.E R0, desc[UR4][R48.64+0x1b8] ;  /* 0x0001b80430007981 */ /* 0x000162000c1e1900 */
[----:B--2---:R-:W-:-:S05]  /*4bce0*/  VIADD R37, R37, 0x1 ;  /* 0x0000000125257836 */ /* 0x004fca0000000000 */
[----:B------:R0:W-:Y:S02]  /*4bcf0*/  STG.E desc[UR4][R48.64+0x1bc], R37 ;  /* 0x0001bc2530007986 */ /* 0x0001e4000c101904 */
.L_x_776:
[----:B------:R-:W-:Y:S05]  /*4bd00*/  BSYNC.RECONVERGENT B7 ;  /* 0x0000000000077941 */ /* 0x000fea0003800200 */
.L_x_769:
[----:B-----5:R-:W-:-:S13]  /*4bd10*/  ISETP.GE.AND P0, PT, R37, R0, PT ;  /* 0x000000002500720c */ /* 0x020fda0003f06270 */
[----:B------:R-:W-:Y:S05]  /*4bd20*/  @!P0 BRA `(.L_x_1078) ;  /* 0xfffffe6800448947 */ /* 0x000fea000383ffff */
[----:B------:R-:W-:Y:S05]  /*4bd30*/  BSYNC.RECONVERGENT B8 ;  /* 0x0000000000087941 */ /* 0x000fea0003800200 */
.L_x_768:
[C---:B------:R-:W-:Y:S02]  /*4bd40*/  R2UR UR4, R50.reuse ;  /* 0x00000000320472ca */ /* 0x040fe400000e0000 */
[C---:B------:R-:W-:Y:S02]  /*4bd50*/  R2UR UR5, R51.reuse ;  /* 0x00000000330572ca */ /* 0x040fe400000e0000 */
[----:B------:R-:W-:Y:S02]  /*4bd60*/  R2UR UR6, R50 ;  /* 0x00000000320672ca */ /* 0x000fe400000e0000 */
[----:B------:R-:W-:-:S09]  /*4bd70*/  R2UR UR7, R51 ;  /* 0x00000000330772ca */ /* 0x000fd200000e0000 */
[----:B------:R-:W2:Y:S04]  /*4bd80*/  LDG.E.64 R70, desc[UR4][R44.64+0x28d0] ;  /* 0x0028d0042c467981 */ /* 0x000ea8000c1e1b00 */
[----:B------:R-:W4:Y:S01]  /*4bd90*/  LDG.E.64 R22, desc[UR6][R44.64+0x28d8] ;  /* 0x0028d8062c167981 */ /* 0x000f22000c1e1b00 */
[----:B------:R-:W-:Y:S03]  /*4bda0*/  BSSY.RECONVERGENT B0, `(.L_x_1079) ;  /* 0x0000088000007945 */ /* 0x000fe60003800200 */
[----:B------:R1:W-:Y:S01]  /*4bdb0*/  STG.E desc[UR4][R48.64+0x1a4], RZ ;  /* 0x0001a4ff30007986 */ /* 0x0003e2000c101904 */
[----:B------:R-:W-:Y:S01]  /*4bdc0*/  UMOV UR4, 0xff800000 ;  /* 0xff80000000047882 */ /* 0x000fe20000000000 */
[----:B------:R-:W-:Y:S01]  /*4bdd0*/  UMOV UR5, 0x41cdcd64 ;  /* 0x41cdcd6400057882 */ /* 0x000fe20000000000 */
[----:B--2---:R-:W-:Y:S01]  /*4bde0*/  IMAD.MOV.U32 R0, RZ, RZ, R71 ;  /* 0x000000ffff007224 */ /* 0x004fe200078e0047 */
[----:B----4-:R-:W-:Y:S01]  /*4bdf0*/  DSETP.MAX.AND P0, P1, |R70|, |R22|, PT ;  /* 0x400000164600722a */ /* 0x010fe2000390f200 */
[----:B------:R-:W-:-:S02]  /*4be00*/  IMAD.MOV.U32 R25, RZ, RZ, R23 ;  /* 0x000000ffff197224 */ /* 0x000fc400078e0017 */
[----:B------:R-:W-:-:S03]  /*4be10*/  IMAD.MOV.U32 R21, RZ, RZ, R22 ;  /* 0x000000ffff157224 */ /* 0x000fc600078e0016 */
[----:B------:R-:W-:Y:S01]  /*4be20*/  FSEL R27, |R0|, |R25|, P0 ;  /* 0x40000019001b7208 */ /* 0x000fe20000000200 */
[----:B------:R-:W-:-:S05]  /*4be30*/  IMAD.MOV.U32 R0, RZ, RZ, R70 ;  /* 0x000000ffff007224 */ /* 0x000fca00078e0046 */
[----:B------:R-:W-:Y:S02]  /*4be40*/  SEL R24, R0, R21, P0 ;  /* 0x0000001500187207 */ /* 0x000fe40000000000 */
[----:B------:R-:W-:-:S05]  /*4be50*/  @P1 LOP3.LUT R27, R25, 0x80000, RZ, 0xfc, !PT ;  /* 0x00080000191b1812 */ /* 0x000fca00078efcff */
[----:B------:R-:W-:-:S06]  /*4be60*/  IMAD.MOV.U32 R25, RZ, RZ, R27 ;  /* 0x000000ffff197224 */ /* 0x000fcc00078e001b */
[----:B------:R-:W-:Y:S01]  /*4be70*/  DSETP.GT.AND P0, PT, R24, UR4, PT ;  /* 0x0000000418007e2a */ /* 0x000fe2000bf04000 */
[----:B------:R-:W-:Y:S02]  /*4be80*/  IMAD.MOV.U32 R24, RZ, RZ, 0x0 ;  /* 0x00000000ff187424 */ /* 0x000fe400078e00ff */
[----:B------:R-:W-:-:S11]  /*4be90*/  IMAD.MOV.U32 R25, RZ, RZ, 0x3fe00000 ;  /* 0x3fe00000ff197424 */ /* 0x000fd600078e00ff */
[----:B-1----:R-:W-:Y:S05]  /*4bea0*/  @P0 BRA `(.L_x_1080) ;  /* 0x0000000400dc0947 */ /* 0x002fea0003800000 */
[----:B------:R-:W-:Y:S01]  /*4beb0*/  R2UR UR4, R50 ;  /* 0x00000000320472ca */ /* 0x000fe200000e0000 */
[----:B------:R-:W-:Y:S01]  /*4bec0*/  IMAD.MOV.U32 R21, RZ, RZ, 0x1 ;  /* 0x00000001ff157424 */ /* 0x000fe200078e00ff */
[----:B------:R-:W-:Y:S01]  /*4bed0*/  R2UR UR5, R51 ;  /* 0x00000000330572ca */ /* 0x000fe200000e0000 */
[----:B------:R-:W-:Y:S01]  /*4bee0*/  BSSY.RECONVERGENT B1, `(.L_x_1081) ;  /* 0x0000054000017945 */ /* 0x000fe20003800200 */
[----:B------:R-:W-:Y:S01]  /*4bef0*/  ISETP.GE.AND P0, PT, R36, 0x2, PT ;  /* 0x000000022400780c */ /* 0x000fe20003f06270 */
[----:B------:R-:W-:-:S10]  /*4bf00*/  IMAD.MOV.U32 R27, RZ, RZ, RZ ;  /* 0x000000ffff1b7224 */ /* 0x000fd400078e00ff */
[----:B------:R1:W-:Y:S02]  /*4bf10*/  STG.E desc[UR4][R48.64+0x1a0], R21 ;  /* 0x0001a01530007986 */ /* 0x0003e4000c101904 */
[----:B------:R-:W-:Y:S05]  /*4bf20*/  @!P0 BRA `(.L_x_1082) ;  /* 0x00000004003c8947 */ /* 0x000fea0003800000 */
[C---:B------:R-:W-:Y:S01]  /*4bf30*/  LOP3.LUT R0, R36.reuse, 0x3, RZ, 0xc0, !PT ;  /* 0x0000000324007812 */ /* 0x040fe200078ec0ff */
[----:B-1----:R-:W-:Y:S01]  /*4bf40*/  VIADD R21, R36, 0xfffffffe ;  /* 0xfffffffe24157836 */ /* 0x002fe20000000000 */
[----:B------:R-:W-:Y:S01]  /*4bf50*/  BSSY.RECONVERGENT B2, `(.L_x_1083) ;  /* 0x000001e000027945 */ /* 0x000fe20003800200 */
[----:B------:R-:W-:Y:S01]  /*4bf60*/  IMAD.MOV.U32 R27, RZ, RZ, RZ ;  /* 0x000000ffff1b7224 */ /* 0x000fe200078e00ff */
[----:B------:R-:W-:Y:S02]  /*4bf70*/  ISETP.NE.AND P0, PT, R0, 0x1, PT ;  /* 0x000000010000780c */ /* 0x000fe40003f05270 */
[----:B------:R-:W-:Y:S01]  /*4bf80*/  ISETP.GE.U32.AND P1, PT, R21, 0x3, PT ;  /* 0x000000031500780c */ /* 0x000fe20003f26070 */
[----:B------:R-:W-:-:S10]  /*4bf90*/  IMAD.MOV.U32 R21, RZ, RZ, 0x1 ;  /* 0x00000001ff157424 */ /* 0x000fd400078e00ff */
[----:B------:R-:W-:Y:S05]  /*4bfa0*/  @!P0 BRA `(.L_x_1084) ;  /* 0x0000000000608947 */ /* 0x000fea0003800000 */
[----:B------:R-:W-:Y:S02]  /*4bfb0*/  VIADD R0, R36, 0xffffffff ;  /* 0xffffffff24007836 */ /* 0x000fe40000000000 */
[----:B------:R-:W-:Y:S02]  /*4bfc0*/  IMAD.MOV.U32 R27, RZ, RZ, RZ ;  /* 0x000000ffff1b7224 */ /* 0x000fe400078e00ff */
[----:B------:R-:W-:Y:S01]  /*4bfd0*/  IMAD.MOV.U32 R26, RZ, RZ, 0x2 ;  /* 0x00000002ff1a7424 */ /* 0x000fe200078e00ff */
[----:B------:R-:W-:Y:S01]  /*4bfe0*/  LOP3.LUT R0, R0, 0x3, RZ, 0xc0, !PT ;  /* 0x0000000300007812 */ /* 0x000fe200078ec0ff */
[----:B------:R-:W-:-:S04]  /*4bff0*/  IMAD.MOV.U32 R29, RZ, RZ, R20 ;  /* 0x000000ffff1d7224 */ /* 0x000fc800078e0014 */
[----:B------:R-:W-:-:S07]  /*4c000*/  IMAD.MOV R0, RZ, RZ, -R0 ;  /* 0x000000ffff007224 */ /* 0x000fce00078e0a00 */
.L_x_1085:
[----:B------:R-:W-:Y:S01]  /*4c010*/  R2UR UR4, R50 ;  /* 0x00000000320472ca */ /* 0x000fe200000e0000 */
[----:B------:R-:W-:Y:S01]  /*4c020*/  IMAD.WIDE R24, R29, 0x4, R16 ;  /* 0x000000041d187825 */ /* 0x000fe200078e0210 */
[----:B------:R-:W-:-:S13]  /*4c030*/  R2UR UR5, R51 ;  /* 0x00000000330572ca */ /* 0x000fda00000e0000 */
[----:B------:R-:W2:Y:S01]  /*4c040*/  LDG.E R24, desc[UR4][R24.64] ;  /* 0x0000000418187981 */ /* 0x000ea2000c1e1900 */
[----:B------:R-:W-:Y:S01]  /*4c050*/  VIADD R0, R0, 0x1 ;  /* 0x0000000100007836 */ /* 0x000fe20000000000 */
[----:B------:R-:W-:Y:S01]  /*4c060*/  R2UR UR6, R50 ;  /* 0x00000000320672ca */ /* 0x000fe200000e0000 */
[----:B------:R-:W-:Y:S01]  /*4c070*/  IMAD.MOV.U32 R21, RZ, RZ, R26 ;  /* 0x000000ffff157224 */ /* 0x000fe200078e001a */
[----:B------:R-:W-:Y:S01]  /*4c080*/  R2UR UR7, R51 ;  /* 0x00000000330772ca */ /* 0x000fe200000e0000 */
[----:B------:R-:W-:Y:S02]  /*4c090*/  VIADD R29, R29, 0x1 ;  /* 0x000000011d1d7836 */ /* 0x000fe40000000000 */
[----:B------:R-:W-:-:S10]  /*4c0a0*/  VIADD R26, R21, 0x1 ;  /* 0x00000001151a7836 */ /* 0x000fd40000000000 */
[----:B------:R1:W-:Y:S01]  /*4c0b0*/  STG.E desc[UR6][R48.64+0x1a0], R21 ;  /* 0x0001a01530007986 */ /* 0x0003e2000c101906 */
[----:B--2---:R-:W-:-:S13]  /*4c0c0*/  ISETP.GE.AND P0, PT, R24, 0x1, PT ;  /* 0x000000011800780c */ /* 0x004fda0003f06270 */
[----:B------:R-:W-:Y:S01]  /*4c0d0*/  @P0 R2UR UR4, R50 ;  /* 0x00000000320402ca */ /* 0x000fe200000e0000 */
[----:B------:R-:W-:Y:S01]  /*4c0e0*/  @P0 VIADD R27, R27, 0x1 ;  /* 0x000000011b1b0836 */ /* 0x000fe20000000000 */
[----:B------:R-:W-:-:S13]  /*4c0f0*/  @P0 R2UR UR5, R51 ;  /* 0x00000000330502ca */ /* 0x000fda00000e0000 */
[----:B------:R1:W-:Y:S01]  /*4c100*/  @P0 STG.E desc[UR4][R48.64+0x1a4], R27 ;  /* 0x0001a41b30000986 */ /* 0x0003e2000c101904 */
[----:B------:R-:W-:-:S13]  /*4c110*/  ISETP.NE.AND P0, PT, R0, RZ, PT ;  /* 0x000000ff0000720c */ /* 0x000fda0003f05270 */
[----:B-1----:R-:W-:Y:S05]  /*4c120*/  @P0 BRA `(.L_x_1085) ;  /* 0xfffffffc00b80947 */ /* 0x002fea000383ffff */
.L_x_1084:
[----:B------:R-:W-:Y:S05]  /*4c130*/  BSYNC.RECONVERGENT B2 ;  /* 0x0000000000027941 */ /* 0x000fea0003800200 */
.L_x_1083:
[----:B------:R-:W-:Y:S05]  /*4c140*/  @!P1 BRA `(.L_x_1082) ;  /* 0x0000000000b49947 */ /* 0x000fea0003800000 */
[----:B------:R-:W-:Y:S02]  /*4c150*/  IMAD.IADD R0, R20, 0x1, R21 ;  /* 0x0000000114007824 */ /* 0x000fe400078e0215 */
[----:B------:R-:W-:-:S07]  /*4c160*/  VIADD R25, R21, 0x1 ;  /* 0x0000000115197836 */ /* 0x000fce0000000000 */
.L_x_1086:
[----:B------:R-:W-:Y:S01]  /*4c170*/  R2UR UR4, R50 ;  /* 0x00000000320472ca */ /* 0x000fe200000e0000 */
[----:B------:R-:W-:Y:S01]  /*4c180*/  VIADD R21, R0, 0xffffffff ;  /* 0xffffffff00157836 */ /* 0x000fe20000000000 */
[----:B------:R-:W-:-:S03]  /*4c190*/  R2UR UR5, R51 ;  /* 0x00000000330572ca */ /* 0x000fc600000e0000 */
[----:B------:R-:W-:-:S10]  /*4c1a0*/  IMAD.WIDE R20, R21, 0x4, R16 ;  /* 0x0000000415147825 */ /* 0x000fd400078e0210 */
[----:B------:R-:W2:Y:S01]  /*4c1b0*/  LDG.E R24, desc[UR4][R20.64] ;  /* 0x0000000414187981 */ /* 0x000ea2000c1e1900 */
[C---:B------:R-:W-:Y:S02]  /*4c1c0*/  R2UR UR6, R50.reuse ;  /* 0x00000000320672ca */ /* 0x040fe400000e0000 */
        /* <DEDUP_REMOVED lines=14> */
[----:B-1----:R-:W-:Y:S01]  /*4c2b0*/  @P0 VIADD R27, R27, 0x1 ;  /* 0x000000011b1b0836 */ /* 0x002fe20000000000 */
        /* <DEDUP_REMOVED lines=11> */
[C---:B------:R-:W-:Y:S02]  /*4c370*/  VIADD R29, R25.reuse, 0x3 ;  /* 0x00000003191d7836 */ /* 0x040fe40000000000 */
[----:B------:R-:W-:Y:S02]  /*4c380*/  VIADD R0, R0, 0x4 ;  /* 0x0000000400007836 */ /* 0x000fe40000000000 */
[----:B------:R-:W-:Y:S01]  /*4c390*/  VIADD R25, R25, 0x4 ;  /* 0x0000000419197836 */ /* 0x000fe20000000000 */
[----:B------:R4:W-:Y:S01]  /*4c3a0*/  STG.E desc[UR6][R48.64+0x1a0], R29 ;  /* 0x0001a01d30007986 */ /* 0x0009e2000c101906 */
[----:B--2---:R-:W-:-:S13]  /*4c3b0*/  ISETP.GE.AND P0, PT, R24, 0x1, PT ;  /* 0x000000011800780c */ /* 0x004fda0003f06270 */
[----:B------:R-:W-:Y:S01]  /*4c3c0*/  @P0 R2UR UR4, R50 ;  /* 0x00000000320402ca */ /* 0x000fe200000e0000 */
[----:B-1----:R-:W-:Y:S01]  /*4c3d0*/  @P0 VIADD R27, R27, 0x1 ;  /* 0x000000011b1b0836 */ /* 0x002fe20000000000 */
[----:B------:R-:W-:-:S13]  /*4c3e0*/  @P0 R2UR UR5, R51 ;  /* 0x00000000330502ca */ /* 0x000fda00000e0000 */
[----:B------:R4:W-:Y:S01]  /*4c3f0*/  @P0 STG.E desc[UR4][R48.64+0x1a4], R27 ;  /* 0x0001a41b30000986 */ /* 0x0009e2000c101904 */
[----:B------:R-:W-:-:S13]  /*4c400*/  ISETP.GE.AND P0, PT, R29, R36, PT ;  /* 0x000000241d00720c */ /* 0x000fda0003f06270 */
[----:B----4-:R-:W-:Y:S05]  /*4c410*/  @!P0 BRA `(.L_x_1086) ;  /* 0xfffffffc00548947 */ /* 0x010fea000383ffff */
.L_x_1082:
[----:B------:R-:W-:Y:S05]  /*4c420*/  BSYNC.RECONVERGENT B1 ;  /* 0x0000000000017941 */ /* 0x000fea0003800200 */
.L_x_1081:
[----:B------:R-:W-:Y:S01]  /*4c430*/  LEA.HI R27, R27, R27, RZ, 0x1 ;  /* 0x0000001b1b1b7211 */ /* 0x000fe200078f08ff */
[----:B------:R-:W-:Y:S01]  /*4c440*/  UMOV UR4, 0x704ff434 ;  /* 0x704ff43400047882 */ /* 0x000fe20000000000 */
[----:B------:R-:W-:Y:S01]  /*4c450*/  UMOV UR5, 0x3fe0a2b1 ;  /* 0x3fe0a2b100057882 */ /* 0x000fe20000000000 */
[----:B------:R-:W-:Y:S01]  /*4c460*/  FSETP.GEU.AND P1, PT, |R71|, 6.5827683646048100446e-37, PT ;  /* 0x036000004700780b */ /* 0x000fe20003f2e200 */
[----:B------:R-:W-:Y:S01]  /*4c470*/  BSSY.RECONVERGENT B1, `(.L_x_1087) ;  /* 0x0000014000017945 */ /* 0x000fe20003800200 */
[----:B------:R-:W-:-:S04]  /*4c480*/  LEA.HI.SX32 R27, R27, 0xffffffff, 0x1f ;  /* 0xffffffff1b1b7811 */ /* 0x000fc800078ffaff */
[----:B-1----:R-:W1:Y:S02]  /*4c490*/  I2F.F64 R20, R27 ;  /* 0x0000001b00147312 */ /* 0x002e640000201c00 */
[----:B-1----:R-:W-:Y:S01]  /*4c4a0*/  DFMA R68, R20, -UR4, R22 ;  /* 0x8000000414447c2b */ /* 0x002fe20008000016 */
        /* <DEDUP_REMOVED lines=15> */
[----:B0--3--:R-:W-:Y:S05]  /*4c5a0*/  CALL.REL.NOINC `($__internal_0_$__cuda_sm20_div_rn_f64_full) ;  /* 0x0000017000307944 */ /* 0x009fea0003c00000 */
.L_x_1088:
[----:B------:R-:W-:Y:S05]  /*4c5b0*/  BSYNC.RECONVERGENT B1 ;  /* 0x0000000000017941 */ /* 0x000fea0003800200 */
.L_x_1087:
[----:B------:R-:W-:Y:S01]  /*4c5c0*/  UMOV UR4, 0x66666666 ;  /* 0x6666666600047882 */ /* 0x000fe20000000000 */
[----:B------:R-:W-:Y:S01]  /*4c5d0*/  UMOV UR5, 0x40711266 ;  /* 0x4071126600057882 */ /* 0x000fe20000000000 */
[----:B------:R-:W-:Y:S01]  /*4c5e0*/  IMAD.MOV.U32 R20, RZ, RZ, 0x0 ;  /* 0x00000000ff147424 */ /* 0x000fe200078e00ff */
[----:B------:R-:W-:Y:S01]  /*4c5f0*/  DADD R24, R74, -UR4 ;  /* 0x800000044a187e29 */ /* 0x000fe20008000000 */
[----:B------:R-:W-:-:S07]  /*4c600*/  IMAD.MOV.U32 R21, RZ, RZ, 0x40590000 ;  /* 0x40590000ff157424 */ /* 0x000fce00078e00ff */
[----:B------:R-:W-:-:S11]  /*4c610*/  DFMA R24, R24, R20, 0.5 ;  /* 0x3fe000001818742b */ /* 0x000fd60000000014 */
.L_x_1080:
[----:B------:R-:W-:Y:S05]  /*4c620*/  BSYNC.RECONVERGENT B0 ;  /* 0x0000000000007941 */ /* 0x000fea0003800200 */
.L_x_1079:
[----:B------:R-:W1:Y:S01]  /*4c630*/  MUFU.RCP64H R21, 100 ;  /* 0x4059000000157908 */ /* 0x000e620000001800 */
[----:B------:R-:W-:Y:S01]  /*4c640*/  IMAD.MOV.U32 R26, RZ, RZ, 0x0 ;  /* 0x00000000ff1a7424 */ /* 0x000fe200078e00ff */
[----:B------:R-:W-:Y:S01]  /*4c650*/  BSSY.RECONVERGENT B0, `(.L_x_1089) ;  /* 0x0000016000007945 */ /* 0x000fe20003800200 */
[----:B------:R-:W-:Y:S02]  /*4c660*/  IMAD.MOV.U32 R27, RZ, RZ, 0x40590000 ;  /* 0x40590000ff1b7424 */ /* 0x000fe400078e00ff */
[----:B------:R-:W-:-:S03]  /*4c670*/  IMAD.MOV.U32 R20, RZ, RZ, 0x1 ;  /* 0x00000001ff147424 */ /* 0x000fc600078e00ff */
[----:B------:R-:W2:Y:S03]  /*4c680*/  F2I.F64.TRUNC R24, R24 ;  /* 0x0000001800187311 */ /* 0x000ea6000030d100 */
[----:B-1----:R-:W-:-:S05]  /*4c690*/  DFMA R22, R20, -R26, 1 ;  /* 0x3ff000001416742b */ /* 0x002fca000000081a */
[----:B--2---:R-:W1:Y:S03]  /*4c6a0*/  I2F.F64 R70, R24 ;  /* 0x0000001800467312 */ /* 0x004e660000201c00 */
[----:B------:R-:W-:-:S08]  /*4c6b0*/  DFMA R22, R22, R22, R22 ;  /* 0x000000161616722b */ /* 0x000fd00000000016 */
[----:B------:R-:W-:Y:S01]  /*4c6c0*/  DFMA R22, R20, R22, R20 ;  /* 0x000000161416722b */ /* 0x000fe20000000014 */
[----:B-1----:R-:W-:-:S07]  /*4c6d0*/  FSETP.GEU.AND P1, PT, |R71|, 6.5827683646048100446e-37, PT ;  /* 0x036000004700780b */ /* 0x002fce0003f2e200 */
        /* <DEDUP_REMOVED lines=8> */
[----:B------:R-:W-:Y:S05]  /*4c760*/  BMOV.32.CLEAR RZ, B11 ;  /* 0x000000000bff7355 */ /* 0x000fea0000100000 */
[----:B------:R-:W-:Y:S01]  /*4c770*/  IMAD.MOV.U32 R68, RZ, RZ, RZ ;  /* 0x000000ffff447224 */ /* 0x000fe200078e00ff */
[----:B------:R-:W-:Y:S01]  /*4c780*/  MOV R0, 0x4c7b0 ;  /* 0x0004c7b000007802 */ /* 0x000fe20000000f00 */
[----:B------:R-:W-:-:S07]  /*4c790*/  IMAD.MOV.U32 R69, RZ, RZ, 0x40590000 ;  /* 0x40590000ff457424 */ /* 0x000fce00078e00ff */
[----:B0--3--:R-:W-:Y:S05]  /*4c7a0*/  CALL.REL.NOINC `($__internal_0_$__cuda_sm20_div_rn_f64_full) ;  /* 0x0000016c00b07944 */ /* 0x009fea0003c00000 */
.L_x_1090:
[----:B------:R-:W-:Y:S05]  /*4c7b0*/  BSYNC.RECONVERGENT B0 ;  /* 0x0000000000007941 */ /* 0x000fea0003800200 */
.L_x_1089:
[----:B------:R-:W-:Y:S01]  /*4c7c0*/  R2UR UR4, R50 ;  /* 0x00000000320472ca */ /* 0x000fe200000e0000 */
[----:B------:R-:W-:Y:S01]  /*4c7d0*/  IMAD.MOV.U32 R20, RZ, RZ, R2 ;  /* 0x000000ffff147224 */ /* 0x000fe200078e0002 */
[----:B------:R-:W-:Y:S01]  /*4c7e0*/  R2UR UR5, R51 ;  /* 0x00000000330572ca */ /* 0x000fe200000e0000 */
[----:B------:R-:W-:-:S12]  /*4c7f0*/  IMAD.MOV.U32 R21, RZ, RZ, 0x0 ;  /* 0x00000000ff157424 */ /* 0x000fd800078e00ff */
[----:B------:R0:W-:Y:S02]  /*4c800*/  STG.E.64 desc[UR4][R44.64+0x28e8], R74 ;  /* 0x0028e84a2c007986 */ /* 0x0001e4000c101b04 */
[----:B0--3--:R-:W-:Y:S05]  /*4c810*/  RET.REL.NODEC R20 `(_Z16candidate_primerPcPiS0_S0_iffiiS_PdS0_) ;  /* 0xfffffb3414f87950 */ /* 0x009fea0003c3ffff */
.L_x_531:
[----:B------:R-:W-:Y:S01]  /*4c820*/  R2UR UR4, R50 ;  /* 0x00000000320472ca */ /* 0x000fe200000e0000 */
[----:B------:R-:W-:Y:S01]  /*4c830*/  IMAD.MOV.U32 R21, RZ, RZ, 0x1 ;  /* 0x00000001ff157424 */ /* 0x000fe200078e00ff */
[----:B------:R-:W-:Y:S01]  /*4c840*/  R2UR UR5, R51 ;  /* 0x00000000330572ca */ /* 0x000fe200000e0000 */
[----:B------:R-:W-:Y:S01]  /*4c850*/  BSSY.RECONVERGENT B8, `(.L_x_1091) ;  /* 0x000072d000087945 */ /* 0x000fe20003800200 */
[----:B------:R-:W-:-:S11]  /*4c860*/  ISETP.GE.AND P0, PT, R36, 0x1, PT ;  /* 0x000000012400780c */ /* 0x000fd60003f06270 */
[----:B------:R2:W-:Y:S02]  /*4c870*/  STG.E desc[UR4][R48.64+0x1a0], R21 ;  /* 0x0001a01530007986 */ /* 0x0005e4000c101904 */
[----:B------:R-:W-:Y:S05]  /*4c880*/  @!P0 BRA `(.L_x_1092) ;  /* 0x0000007000a48947 */ /* 0x000fea0003800000 */
[----:B------:R-:W-:Y:S01]  /*4c890*/  BSSY.RECONVERGENT B0, `(.L_x_1093) ;  /* 0x000004f000007945 */ /* 0x000fe20003800200 */
[C---:B------:R-:W-:Y:S02]  /*4c8a0*/  VIADD R27, R29.reuse, 0xffffffff ;  /* 0xffffffff1d1b7836 */ /* 0x040fe40000000000 */
[----:B------:R-:W-:-:S07]  /*4c8b0*/  VIADD R26, R29, 0x270 ;  /* 0x000002701d1a7836 */ /* 0x000fce0000000000 */
.L_x_1096:
[----:B------:R-:W-:Y:S01]  /*4c8c0*/  R2UR UR4, R50 ;  /* 0x00000000320472ca */ /* 0x000fe200000e0000 */
[----:B---3--:R-:W-:Y:S01]  /*4c8d0*/  IMAD.MOV.U32 R25, RZ, RZ, 0x1 ;  /* 0x00000001ff197424 */ /* 0x008fe200078e00ff */
[----:B------:R-:W-:Y:S01]  /*4c8e0*/  R2UR UR5, R51 ;  /* 0x00000000330572ca */ /* 0x000fe200000e0000 */
[----:B------:R-:W-:Y:S01]  /*4c8f0*/  BSSY.RECONVERGENT B1, `(.L_x_1094) ;  /* 0x0000041000017945 */ /* 0x000fe20003800200 */
[----:B--2---:R-:W-:-:S11]  /*4c900*/  IMAD.MOV.U32 R21, RZ, RZ, 0x1 ;  /* 0x00000001ff157424 */ /* 0x004fd600078e00ff */
[----:B------:R2:W-:Y:S02]  /*4c910*/  STG.E desc[UR4][R48.64+0x1a4], R25 ;  /* 0x0001a41930007986 */ /* 0x0005e4000c101904 */
.L_x_1095:
[----:B------:R-:W-:Y:S02]  /*4c920*/  R2UR UR4, R50 ;  /* 0x00000000320472ca */ /* 0x000fe400000e0000 */
[----:B------:R-:W-:-:S13]  /*4c930*/  R2UR UR5, R51 ;  /* 0x00000000330572ca */ /* 0x000fda00000e0000 */
[----:B--2---:R-:W2:Y:S01]  /*4c940*/  LDG.E R25, desc[UR4][R48.64+0x1a0] ;  /* 0x0001a00430197981 */ /* 0x004ea2000c1e1900 */
[----:B------:R-:W-:Y:S02]  /*4c950*/  R2UR UR6, R50 ;  /* 0x00000000320672ca */ /* 0x000fe400000e0000 */
[----:B------:R-:W-:Y:S02]  /*4c960*/  R2UR UR7, R51 ;  /* 0x00000000330772ca */ /* 0x000fe400000e0000 */
[----:B---3--:R-:W-:-:S04]  /*4c970*/  IADD3 R34, P1, PT, R21, R46, RZ ;  /* 0x0000002e15227210 */ /* 0x008fc80007f3e0ff */
[----:B------:R-:W-:-:S07]  /*4c980*/  LEA.HI.X.SX32 R35, R21, R47, 0x1, P1 ;  /* 0x0000002f15237211 */ /* 0x000fce00008f0eff */
[----:B------:R-:W3:Y:S01]  /*4c990*/  LDG.E.S8 R35, desc[UR6][R34.64+0x1b] ;  /* 0x00001b0622237981 */ /* 0x000ee2000c1e1300 */
[----:B--2---:R-:W-:-:S04]  /*4c9a0*/  IADD3 R32, P0, PT, R25, R46, RZ ;  /* 0x0000002e19207210 */ /* 0x004fc80007f1e0ff */
[----:B------:R-:W-:-:S05]  /*4c9b0*/  LEA.HI.X.SX32 R33, R25, R47, 0x1, P0 ;  /* 0x0000002f19217211 */ /* 0x000fca00000f0eff */
[----:B------:R-:W3:Y:S02]  /*4c9c0*/  LDG.E.S8 R32, desc[UR4][R32.64] ;  /* 0x0000000420207981 */ /* 0x000ee4000c1e1300 */
[----:B---3--:R-:W-:-:S05]  /*4c9d0*/  IMAD.IADD R0, R32, 0x1, R35 ;  /* 0x0000000120007824 */ /* 0x008fca00078e0223 */
[----:B------:R-:W-:Y:S01]  /*4c9e0*/  ISETP.NE.AND P0, PT, R0, 0x3, PT ;  /* 0x000000030000780c */ /* 0x000fe20003f05270 */
[----:B------:R-:W-:Y:S02]  /*4c9f0*/  IMAD.IADD R0, R27, 0x1, R21 ;  /* 0x000000011b007824 */ /* 0x000fe400078e0215 */
[----:B------:R-:W-:-:S04]  /*4ca00*/  VIADD R21, R25, 0xffffffff ;  /* 0xffffffff19157836 */ /* 0x000fc80000000000 */
[----:B------:R-:W-:-:S06]  /*4ca10*/  IMAD R21, R36, R21, R0 ;  /* 0x0000001524157224 */ /* 0x000fcc00078e0200 */
[C---:B------:R-:W-:Y:S02]  /*4ca20*/  @P0 R2UR UR4, R50.reuse ;  /* 0x00000000320402ca */ /* 0x040fe400000e0000 */
[C---:B------:R-:W-:Y:S02]  /*4ca30*/  @P0 R2UR UR5, R51.reuse ;  /* 0x00000000330502ca */ /* 0x040fe400000e0000 */
[C---:B------:R-:W-:Y:S02]  /*4ca40*/  @P0 R2UR UR6, R50.reuse ;  /* 0x00000000320602ca */ /* 0x040fe400000e0000 */
[C---:B------:R-:W-:Y:S02]  /*4ca50*/  @P0 R2UR UR7, R51.reuse ;  /* 0x00000000330702ca */ /* 0x040fe400000e0000 */
[----:B------:R-:W-:Y:S02]  /*4ca60*/  @P0 R2UR UR8, R50 ;  /* 0x00000000320802ca */ /* 0x000fe400000e0000 */
[----:B------:R-:W-:Y:S01]  /*4ca70*/  @P0 R2UR UR9, R51 ;  /* 0x00000000330902ca */ /* 0x000fe200000e0000 */
[----:B------:R-:W-:-:S04]  /*4ca80*/  IMAD.WIDE R30, R21, 0x8, R14 ;  /* 0x00000008151e7825 */ /* 0x000fc800078e020e */
[----:B------:R-:W-:Y:S02]  /*4ca90*/  @P0 IMAD.MOV.U32 R34, RZ, RZ, 0x0 ;  /* 0x00000000ff220424 */ /* 0x000fe400078e00ff */
[----:B------:R-:W-:-:S05]  /*4caa0*/  @P0 IMAD.MOV.U32 R35, RZ, RZ, 0x7ff00000 ;  /* 0x7ff00000ff230424 */ /* 0x000fca00078e00ff */
[----:B------:R3:W-:Y:S04]  /*4cab0*/  @P0 STG.E.64 desc[UR4][R30.64], R34 ;  /* 0x000000221e000986 */ /* 0x0007e8000c101b04 */
[----:B------:R-:W2:Y:S04]  /*4cac0*/  @P0 LDG.E R0, desc[UR6][R48.64+0x1a0] ;  /* 0x0001a00630000981 */ /* 0x000ea8000c1e1900 */
[----:B------:R-:W5:Y:S01]  /*4cad0*/  @P0 LDG.E R25, desc[UR8][R48.64+0x1a4] ;  /* 0x0001a40830190981 */ /* 0x000f62000c1e1900 */
[----:B------:R-:W-:Y:S02]  /*4cae0*/  @!P0 R2UR UR6, R50 ;  /* 0x00000000320682ca */ /* 0x000fe400000e0000 */
[----:B------:R-:W-:-:S02]  /*4caf0*/  @!P0 R2UR UR7, R51 ;  /* 0x00000000330782ca */ /* 0x000fc400000e0000 */
[C---:B------:R-:W-:Y:S02]  /*4cb00*/  @!P0 R2UR UR8, R50.reuse ;  /* 0x00000000320882ca */ /* 0x040fe400000e0000 */
[C---:B------:R-:W-:Y:S02]  /*4cb10*/  @!P0 R2UR UR9, R51.reuse ;  /* 0x00000000330982ca */ /* 0x040fe400000e0000 */
[----:B------:R-:W-:Y:S02]  /*4cb20*/  @!P0 R2UR UR10, R50 ;  /* 0x00000000320a82ca */ /* 0x000fe400000e0000 */
[----:B------:R-:W-:Y:S01]  /*4cb30*/  @!P0 R2UR UR11, R51 ;  /* 0x00000000330b82ca */ /* 0x000fe200000e0000 */
[----:B0-----:R-:W-:Y:S02]  /*4cb40*/  @P0 IMAD.MOV.U32 R40, RZ, RZ, 0x0 ;  /* 0x00000000ff280424 */ /* 0x001fe400078e00ff */
[----:B------:R-:W-:Y:S02]  /*4cb50*/  @P0 IMAD.MOV.U32 R41, RZ, RZ, -0x40100000 ;  /* 0xbff00000ff290424 */ /* 0x000fe400078e00ff */
[----:B--2---:R-:W-:-:S02]  /*4cb60*/  @P0 VIADD R21, R0, 0xffffffff ;  /* 0xffffffff00150836 */ /* 0x004fc40000000000 */
[----:B-----5:R-:W-:-:S04]  /*4cb70*/  @P0 IMAD.IADD R25, R26, 0x1, R25 ;  /* 0x000000011a190824 */ /* 0x020fc800078e0219 */
[----:B------:R-:W-:-:S04]  /*4cb80*/  @P0 IMAD R21, R36, R21, R25 ;  /* 0x0000001524150224 */ /* 0x000fc800078e0219 */
[----:B------:R-:W-:-:S05]  /*4cb90*/  @P0 IMAD.WIDE R32, R21, 0x8, R14 ;  /* 0x0000000815200825 */ /* 0x000fca00078e020e */
[----:B------:R3:W-:Y:S04]  /*4cba0*/  @P0 STG.E.64 desc[UR4][R32.64], R40 ;  /* 0x0000002820000986 */ /* 0x0007e8000c101b04 */
[----:B------:R3:W-:Y:S04]  /*4cbb0*/  @!P0 STG.E.64 desc[UR6][R30.64], RZ ;  /* 0x000000ff1e008986 */ /* 0x0007e8000c101b06 */
[----:B------:R-:W2:Y:S04]  /*4cbc0*/  @!P0 LDG.E R0, desc[UR8][R48.64+0x1a0] ;  /* 0x0001a00830008981 */ /* 0x000ea8000c1e1900 */
[----:B------:R-:W5:Y:S01]  /*4cbd0*/  @!P0 LDG.E R25, desc[UR10][R48.64+0x1a4] ;  /* 0x0001a40a30198981 */ /* 0x000f62000c1e1900 */
[----:B------:R-:W-:-:S02]  /*4cbe0*/  @!P0 R2UR UR4, R50 ;  /* 0x00000000320482ca */ /* 0x000fc400000e0000 */
[C---:B------:R-:W-:Y:S02]  /*4cbf0*/  @!P0 R2UR UR5, R51.reuse ;  /* 0x00000000330582ca */ /* 0x040fe400000e0000 */
[----:B------:R-:W-:Y:S02]  /*4cc00*/  R2UR UR6, R50 ;  /* 0x00000000320672ca */ /* 0x000fe400000e0000 */
[----:B------:R-:W-:Y:S01]  /*4cc10*/  R2UR UR7, R51 ;  /* 0x00000000330772ca */ /* 0x000fe200000e0000 */
[----:B------:R-:W-:Y:S02]  /*4cc20*/  @!P0 IMAD.MOV.U32 R42, RZ, RZ, 0x0 ;  /* 0x00000000ff2a8424 */ /* 0x000fe400078e00ff */
[----:B------:R-:W-:Y:S02]  /*4cc30*/  @!P0 IMAD.MOV.U32 R43, RZ, RZ, -0x3f56d000 ;  /* 0xc0a93000ff2b8424 */ /* 0x000fe400078e00ff */
[----:B--2---:R-:W-:Y:S02]  /*4cc40*/  @!P0 VIADD R21, R0, 0xffffffff ;  /* 0xffffffff00158836 */ /* 0x004fe40000000000 */
[----:B-----5:R-:W-:-:S04]  /*4cc50*/  @!P0 IMAD.IADD R25, R26, 0x1, R25 ;  /* 0x000000011a198824 */ /* 0x020fc800078e0219 */
[----:B------:R-:W-:-:S04]  /*4cc60*/  @!P0 IMAD R21, R36, R21, R25 ;  /* 0x0000001524158224 */ /* 0x000fc800078e0219 */
[----:B------:R-:W-:-:S05]  /*4cc70*/  @!P0 IMAD.WIDE R34, R21, 0x8, R14 ;  /* 0x0000000815228825 */ /* 0x000fca00078e020e */
[----:B------:R3:W-:Y:S04]  /*4cc80*/  @!P0 STG.E.64 desc[UR4][R34.64], R42 ;  /* 0x0000002a22008986 */ /* 0x0007e8000c101b04 */
[----:B------:R-:W2:Y:S01]  /*4cc90*/  LDG.E R25, desc[UR6][R48.64+0x1a4] ;  /* 0x0001a40630197981 */ /* 0x000ea2000c1e1900 */
[----:B------:R-:W-:Y:S02]  /*4cca0*/  R2UR UR4, R50 ;  /* 0x00000000320472ca */ /* 0x000fe400000e0000 */
[----:B------:R-:W-:Y:S02]  /*4ccb0*/  R2UR UR5, R51 ;  /* 0x00000000330572ca */ /* 0x000fe400000e0000 */
[C---:B--2---:R-:W-:Y:S01]  /*4ccc0*/  ISETP.GE.AND P0, PT, R25.reuse, R36, PT ;  /* 0x000000241900720c */ /* 0x044fe20003f06270 */
[----:B------:R-:W-:-:S10]  /*4ccd0*/  VIADD R21, R25, 0x1 ;  /* 0x0000000119157836 */ /* 0x000fd40000000000 */
[----:B------:R3:W-:Y:S02]  /*4cce0*/  STG.E desc[UR4][R48.64+0x1a4], R21 ;  /* 0x0001a41530007986 */ /* 0x0007e4000c101904 */
[----:B------:R-:W-:Y:S05]  /*4ccf0*/  @!P0 BRA `(.L_x_1095) ;  /* 0xfffffffc00088947 */ /* 0x000fea000383ffff */
[----:B------:R-:W-:Y:S05]  /*4cd00*/  BSYNC.RECONVERGENT B1 ;  /* 0x0000000000017941 */ /* 0x000fea0003800200 */
.L_x_1094:
[----:B------:R-:W-:Y:S02]  /*4cd10*/  R2UR UR4, R50 ;  /* 0x00000000320472ca */ /* 0x000fe400000e0000 */
[----:B------:R-:W-:-:S13]  /*4cd20*/  R2UR UR5, R51 ;  /* 0x00000000330572ca */ /* 0x000fda00000e0000 */
[----:B---3--:R-:W2:Y:S02]  /*4cd30*/  LDG.E R21, desc[UR4][R48.64+0x1a0] ;  /* 0x0001a00430157981 */ /* 0x008ea4000c1e1900 */
[C---:B--2---:R-:W-:Y:S01]  /*4cd40*/  ISETP.GE.AND P0, PT, R21.reuse, R36, PT ;  /* 0x000000241500720c */ /* 0x044fe20003f06270 */
[----:B------:R-:W-:-:S05]  /*4cd50*/  VIADD R25, R21, 0x1 ;  /* 0x0000000115197836 */ /* 0x000fca0000000000 */
[----:B------:R3:W-:Y:S07]  /*4cd60*/  STG.E desc[UR4][R48.64+0x1a0], R25 ;  /* 0x0001a01930007986 */ /* 0x0007ee000c101904 */
[----:B------:R-:W-:Y:S05]  /*4cd70*/  @!P0 BRA `(.L_x_1096) ;  /* 0xfffffff800d08947 */ /* 0x000fea000383ffff */
[----:B------:R-:W-:Y:S05]  /*4cd80*/  BSYNC.RECONVERGENT B0 ;  /* 0x0000000000007941 */ /* 0x000fea0003800200 */
.L_x_1093:
[----:B---3--:R-:W-:Y:S02]  /*4cd90*/  VIADD R25, R24, 0x1a ;  /* 0x0000001a18197836 */ /* 0x008fe40000000000 */
[C---:B------:R-:W-:Y:S02]  /*4cda0*/  VIADD R24, R29.reuse, 0xfffffffe ;  /* 0xfffffffe1d187836 */ /* 0x040fe40000000000 */
[----:B------:R-:W-:Y:S02]  /*4cdb0*/  VIADD R21, R29, 0x26f ;  /* 0x0000026f1d157836 */ /* 0x000fe40000000000 */
[----:B------:R-:W-:-:S07]  /*4cdc0*/  IMAD.MOV.U32 R41, RZ, RZ, 0x1 ;  /* 0x00000001ff297424 */ /* 0x000fce00078e00ff */
.L_x_1175:
[----:B------:R-:W-:Y:S01]  /*4cdd0*/  R2UR UR4, R50 ;  /* 0x00000000320472ca */ /* 0x000fe200000e0000 */
[----:B------:R-:W-:Y:S01]  /*4cde0*/  IMAD.MOV.U32 R33, RZ, RZ, 0x1 ;  /* 0x00000001ff217424 */ /* 0x000fe200078e00ff */
[----:B------:R-:W-:Y:S01]  /*4cdf0*/  R2UR UR5, R51 ;  /* 0x00000000330572ca */ /* 0x000fe200000e0000 */
[C---:B------:R-:W-:Y:S01]  /*4ce00*/  VIADD R28, R41.reuse, 0xffffffff ;  /* 0xffffffff291c7836 */ /* 0x040fe20000000000 */
[C---:B------:R-:W-:Y:S01]  /*4ce10*/  IADD3 R82, P0, PT, R41.reuse, R46, RZ ;  /* 0x0000002e29527210 */ /* 0x040fe20007f1e0ff */
[----:B------:R-:W-:Y:S01]  /*4ce20*/  BSSY.RECONVERGENT B7, `(.L_x_1097) ;  /* 0x00006cc000077945 */ /* 0x000fe20003800200 */
[C---:B------:R-:W-:Y:S02]  /*4ce30*/  VIADD R30, R41.reuse, 0xc2d ;  /* 0x00000c2d291e7836 */ /* 0x040fe40000000000 */
[----:B------:R-:W-:Y:S01]  /*4ce40*/  IMAD R28, R36, R28, R27 ;  /* 0x0000001c241c7224 */ /* 0x000fe200078e021b */
[C---:B------:R-:W-:Y:S01]  /*4ce50*/  LEA.HI.X.SX32 R83, R41.reuse, R47, 0x1, P0 ;  /* 0x0000002f29537211 */ /* 0x040fe200000f0eff */
[----:B------:R-:W-:-:S02]  /*4ce60*/  VIADD R31, R41, 0xc4b ;  /* 0x00000c4b291f7836 */ /* 0x000fc40000000000 */
[----:B0-----:R-:W-:Y:S02]  /*4ce70*/  IMAD.MOV.U32 R37, RZ, RZ, 0x1 ;  /* 0x00000001ff257424 */ /* 0x001fe400078e00ff */
[----:B------:R-:W-:Y:S01]  /*4ce80*/  VIADD R32, R28, 0x271 ;  /* 0x000002711c207836 */ /* 0x000fe20000000000 */
[----:B--234-:R0:W-:Y:S06]  /*4ce90*/  STG.E desc[UR4][R48.64+0x1a8], R33 ;  /* 0x0001a82130007986 */ /* 0x01c1ec000c101904 */
.L_x_1174:
[----:B------:R-:W-:Y:S01]  /*4cea0*/  R2UR UR4, R50 ;  /* 0x00000000320472ca */ /* 0x000fe200000e0000 */
[----:B------:R-:W-:Y:S01]  /*4ceb0*/  IMAD.IADD R43, R28, 0x1, R37 ;  /* 0x000000011c2b7824 */ /* 0x000fe200078e0225 */
[----:B------:R-:W-:Y:S02]  /*4cec0*/  R2UR UR5, R51 ;  /* 0x00000000330572ca */ /* 0x000fe400000e0000 */
[----:B------:R-:W-:Y:S01]  /*4ced0*/  R2UR UR6, R50 ;  /* 0x00000000320672ca */ /* 0x000fe200000e0000 */
[----:B------:R-:W-:Y:S01]  /*4cee0*/  IMAD.WIDE R42, R43, 0x8, R14 ;  /* 0x000000082b2a7825 */ /* 0x000fe200078e020e */
[----:B------:R-:W-:-:S09]  /*4cef0*/  R2UR UR7, R51 ;  /* 0x00000000330772ca */ /* 0x000fd200000e0000 */
[----:B--2---:R2:W-:Y:S04]  /*4cf00*/  STG.E desc[UR4][R48.64+0x1a4], R41 ;  /* 0x0001a42930007986 */ /* 0x0045e8000c101904 */
[----:B---3--:R-:W3:Y:S01]  /*4cf10*/  LDG.E.64 R42, desc[UR6][R42.64] ;  /* 0x000000062a2a7981 */ /* 0x008ee2000c1e1b00 */
[----:B------:R-:W-:Y:S01]  /*4cf20*/  IMAD.MOV.U32 R34, RZ, RZ, -0x800000 ;  /* 0xff800000ff227424 */ /* 0x000fe200078e00ff */
[----:B------:R-:W-:Y:S01]  /*4cf30*/  BSSY.RECONVERGENT B6, `(.L_x_1098) ;  /* 0x00006b4000067945 */ /* 0x000fe20003800200 */
[----:B------:R-:W-:Y:S02]  /*4cf40*/  IMAD.MOV.U32 R35, RZ, RZ, 0x41cdcd64 ;  /* 0x41cdcd64ff237424 */ /* 0x000fe400078e00ff */
[----:B0-----:R-:W-:-:S04]  /*4cf50*/  IMAD.MOV.U32 R33, RZ, RZ, R37 ;  /* 0x000000ffff217224 */ /* 0x001fc800078e0025 */
[----:B---3--:R-:W-:-:S14]  /*4cf60*/  DSETP.GEU.AND P0, PT, |R42|, R34, PT ;  /* 0x000000222a00722a */ /* 0x008fdc0003f0e200 */
        /* <DEDUP_REMOVED lines=16> */
[----:B------:R-:W3:Y:S01]  /*4d070*/  LDG.E R37, desc[UR10][R48.64+0x1a8] ;  /* 0x0001a80a30257981 */ /* 0x000ee2000c1e1900 */
[----:B--2---:R-:W-:-:S02]  /*4d080*/  IADD3 R88, P0, PT, R33, R46, RZ ;  /* 0x0000002e21587210 */ /* 0x004fc40007f1e0ff */
[----:B---3--:R-:W-:Y:S02]  /*4d090*/  IADD3 R42, P1, PT, R37, R46, RZ ;  /* 0x0000002e252a7210 */ /* 0x008fe40007f3e0ff */
[-C--:B------:R-:W-:Y:S02]  /*4d0a0*/  LEA.HI.X.SX32 R89, R33, R47.reuse, 0x1, P0 ;  /* 0x0000002f21597211 */ /* 0x080fe400000f0eff */
[----:B------:R-:W-:-:S03]  /*4d0b0*/  LEA.HI.X.SX32 R43, R37, R47, 0x1, P1 ;  /* 0x0000002f252b7211 */ /* 0x000fc600008f0eff */
[----:B------:R-:W2:Y:S04]  /*4d0c0*/  LDG.E.U8 R40, desc[UR4][R88.64] ;  /* 0x0000000458287981 */ /* 0x000ea8000c1e1100 */
[----:B------:R-:W3:Y:S01]  /*4d0d0*/  LDG.E.U8 R70, desc[UR6][R42.64+0x1b] ;  /* 0x00001b062a467981 */ /* 0x000ee2000c1e1100 */
[----:B------:R-:W-:Y:S01]  /*4d0e0*/  BSSY.RECONVERGENT B1, `(.L_x_1100) ;  /* 0x000024e000017945 */ /* 0x000fe20003800200 */
[----:B--2---:R-:W-:Y:S02]  /*4d0f0*/  PRMT R71, R40, 0x8880, RZ ;  /* 0x0000888028477816 */ /* 0x004fe400000000ff */
[----:B---3--:R-:W-:-:S05]  /*4d100*/  PRMT R0, R70, 0x8880, RZ ;  /* 0x0000888046007816 */ /* 0x008fca00000000ff */
[----:B------:R-:W-:-:S05]  /*4d110*/  IMAD.IADD R0, R71, 0x1, R0 ;  /* 0x0000000147007824 */ /* 0x000fca00078e0200 */
[----:B------:R-:W-:-:S13]  /*4d120*/  ISETP.NE.AND P0, PT, R0, 0x3, PT ;  /* 0x000000030000780c */ /* 0x000fda0003f05270 */
[----:B0-----:R-:W-:Y:S05]  /*4d130*/  @!P0 BRA `(.L_x_1101) ;  /* 0x0000000000388947 */ /* 0x001fea0003800000 */
[----:B------:R-:W-:Y:S01]  /*4d140*/  VIADD R33, R33, 0xffffffff ;  /* 0xffffffff21217836 */ /* 0x000fe20000000000 */
[----:B------:R-:W-:Y:S01]  /*4d150*/  R2UR UR4, R50 ;  /* 0x00000000320472ca */ /* 0x000fe200000e0000 */
[----:B------:R-:W-:Y:S01]  /*4d160*/  IMAD.IADD R0, R26, 0x1, R37 ;  /* 0x000000011a007824 */ /* 0x000fe200078e0225 */
[C---:B------:R-:W-:Y:S02]  /*4d170*/  R2UR UR5, R51.reuse ;  /* 0x00000000330572ca */ /* 0x040fe400000e0000 */
[----:B------:R-:W-:Y:S01]  /*4d180*/  R2UR UR6, R50 ;  /* 0x00000000320672ca */ /* 0x000fe200000e0000 */
[----:B------:R-:W-:Y:S01]  /*4d190*/  IMAD R33, R36, R33, R0 ;  /* 0x0000002124217224 */ /* 0x000fe200078e0200 */
[----:B------:R-:W-:Y:S02]  /*4d1a0*/  R2UR UR7, R51 ;  /* 0x00000000330772ca */ /* 0x000fe400000e0000 */
[----:B------:R-:W-:Y:S01]  /*4d1b0*/  R2UR UR8, R50 ;  /* 0x00000000320872ca */ /* 0x000fe200000e0000 */
[----:B------:R-:W-:Y:S01]  /*4d1c0*/  IMAD.WIDE R42, R33, 0x8, R14 ;  /* 0x00000008212a7825 */ /* 0x000fe200078e020e */
[----:B------:R-:W-:-:S05]  /*4d1d0*/  R2UR UR9, R51 ;  /* 0x00000000330972ca */ /* 0x000fca00000e0000 */
[----:B------:R0:W-:Y:S04]  /*4d1e0*/  STG.E.64 desc[UR4][R42.64], R68 ;  /* 0x000000442a007986 */ /* 0x0001e8000c101b04 */
[----:B------:R0:W-:Y:S04]  /*4d1f0*/  STG.E.64 desc[UR6][R42.64+-0x1388], R66 ;  /* 0xffec78422a007986 */ /* 0x0001e8000c101b06 */
[----:B------:R0:W5:Y:S01]  /*4d200*/  LDG.E.64 R92, desc[UR8][R44.64+0x28f8] ;  /* 0x0028f8082c5c7981 */ /* 0x000162000c1e1b00 */
[----:B------:R-:W-:Y:S05]  /*4d210*/  BRA `(.L_x_1102) ;  /* 0x0000002000e87947 */ /* 0x000fea0003800000 */
.L_x_1101:
        /* <DEDUP_REMOVED lines=36> */
[----:B---3--:R-:W-:-:S04]  /*4d460*/  PRMT R71, R33, 0x3340, RZ ;  /* 0x0000334021477816 */ /* 0x008fc800000000ff */
[----:B------:R-:W-:Y:S01]  /*4d470*/  PRMT R71, R70, 0x5410, R71 ;  /* 0x0000541046477816 */ /* 0x000fe20000000047 */
[----:B------:R-:W-:-:S04]  /*4d480*/  IMAD.MOV.U32 R70, RZ, RZ, R37 ;  /* 0x000000ffff467224 */ /* 0x000fc800078e0025 */
[----:B-----5:R-:W-:Y:S01]  /*4d490*/  IDP.4A.S8.U8 R71, R71, UR4, R40 ;  /* 0x0000000447477c26 */ /* 0x020fe20008000228 */
[----:B------:R-:W-:Y:S01]  /*4d4a0*/  R2UR UR4, R50 ;  /* 0x00000000320472ca */ /* 0x000fe200000e0000 */
[----:B------:R-:W-:Y:S02]  /*4d4b0*/  IMAD R33, R33, 0x5, R70 ;  /* 0x0000000521217824 */ /* 0x000fe400078e0246 */
[----:B------:R-:W-:-:S03]  /*4d4c0*/  IMAD R71, R71, 0x8, R0 ;  /* 0x0000000847477824 */ /* 0x000fc600078e0200 */
[----:B------:R-:W-:Y:S01]  /*4d4d0*/  LEA R70, R33, 0x10000, 0x3 ;  /* 0x0001000021467811 */ /* 0x000fe200078e18ff */
[----:B------:R-:W-:-:S04]  /*4d4e0*/  VIADD R73, R71, 0x10000 ;  /* 0x0001000047497836 */ /* 0x000fc80000000000 */
[----:B------:R-:W0:Y:S08]  /*4d4f0*/  LDC.64 R102, c[0x3][R73+-0x6208] ;  /* 0x00e77e0049667b82 */ /* 0x000e300000000a00 */
        /* <DEDUP_REMOVED lines=20> */
[----:B------:R-:W-:-:S04]  /*4d640*/  PRMT R40, R40, 0x8880, RZ ;  /* 0x0000888028287816 */ /* 0x000fc800000000ff */
[----:B------:R-:W-:Y:S02]  /*4d650*/  PRMT R40, R40, 0x5410, R40 ;  /* 0x0000541028287816 */ /* 0x000fe40000000028 */
[----:B-----5:R-:W-:-:S05]  /*4d660*/  PRMT R70, R37, 0x5410, R72 ;  /* 0x0000541025467816 */ /* 0x020fca0000000048 */
[----:B------:R-:W-:-:S04]  /*4d670*/  IDP.2A.LO.S16.U8 R71, R70, R33, R71 ;  /* 0x0000002146477226 */ /* 0x000fc80000001247 */
[----:B------:R-:W-:-:S04]  /*4d680*/  IMAD R37, R71, 0x8, R0 ;  /* 0x0000000847257824 */ /* 0x000fc800078e0200 */
[----:B------:R-:W0:Y:S02]  /*4d690*/  LDC.64 R70, c[0x3][R37+0x5208] ;  /* 0x00d4820025467b82 */ /* 0x000e240000000a00 */
[----:B0-----:R-:W-:-:S14]  /*4d6a0*/  DSETP.GEU.AND P1, PT, |R70|, R34, PT ;  /* 0x000000224600722a */ /* 0x001fdc0003f2e200 */
        /* <DEDUP_REMOVED lines=23> */
[----:B------:R-:W0:Y:S01]  /*4d820*/  LDC.64 R72, c[0x3][R74+-0x4a38] ;  /* 0x00ed72004a487b82 */ /* 0x000e220000000a00 */
[C---:B------:R-:W-:Y:S01]  /*4d830*/  R2UR UR7, R51.reuse ;  /* 0x00000000330772ca */ /* 0x040fe200000e0000 */
[----:B------:R-:W3:Y:S01]  /*4d840*/  LDG.E.64 R98, desc[UR4][R44.64+0x28b8] ;  /* 0x0028b8042c627981 */ /* 0x000ee2000c1e1b00 */
[----:B------:R-:W-:Y:S02]  /*4d850*/  R2UR UR12, R50 ;  /* 0x00000000320c72ca */ /* 0x000fe400000e0000 */
[----:B------:R-:W-:Y:S01]  /*4d860*/  R2UR UR13, R51 ;  /* 0x00000000330d72ca */ /* 0x000fe200000e0000 */
[----:B------:R-:W5:Y:S08]  /*4d870*/  LDG.E.64 R100, desc[UR4][R44.64+0x28b0] ;  /* 0x0028b0042c647981 */ /* 0x000f70000c1e1b00 */
[----:B------:R-:W4:Y:S01]  /*4d880*/  LDG.E.64 R96, desc[UR6][R44.64+0x28c0] ;  /* 0x0028c0062c607981 */ /* 0x000f22000c1e1b00 */
[----:B0-----:R-:W-:-:S08]  /*4d890*/  DADD R70, R72, R70 ;  /* 0x0000000048467229 */ /* 0x001fd00000000046 */
[----:B--2---:R-:W-:-:S07]  /*4d8a0*/  DADD R94, R70, R94 ;  /* 0x00000000465e7229 */ /* 0x004fce000000005e */
[----:B------:R0:W-:Y:S04]  /*4d8b0*/  STG.E.64 desc[UR4][R44.64+0x2918], R94 ;  /* 0x0029185e2c007986 */ /* 0x0001e8000c101b04 */
[----:B------:R-:W2:Y:S04]  /*4d8c0*/  LDG.E.S8 R71, desc[UR8][R42.64+0x1b] ;  /* 0x00001b082a477981 */ /* 0x000ea8000c1e1300 */
[----:B------:R-:W2:Y:S04]  /*4d8d0*/  LDG.E.S8 R72, desc[UR10][R42.64+0x1a] ;  /* 0x00001a0a2a487981 */ /* 0x000ea8000c1e1300 */
[----:B------:R-:W3:Y:S04]  /*4d8e0*/  LDG.E.S8 R40, desc[UR6][R88.64] ;  /* 0x0000000658287981 */ /* 0x000ee8000c1e1300 */
[----:B------:R-:W5:Y:S01]  /*4d8f0*/  LDG.E.S8 R73, desc[UR12][R88.64+-0x1] ;  /* 0xffffff0c58497981 */ /* 0x000f62000c1e1300 */
[----:B------:R-:W-:Y:S01]  /*4d900*/  BSSY.RECONVERGENT B2, `(.L_x_1106) ;  /* 0x0000032000027945 */ /* 0x000fe20003800200 */
[--C-:B--2---:R-:W-:Y:S01]  /*4d910*/  PRMT R72, R72, 0x5410, R71.reuse ;  /* 0x0000541048487816 */ /* 0x104fe20000000047 */
[----:B---3--:R-:W-:-:S04]  /*4d920*/  IMAD R70, R40, 0x5, R71 ;  /* 0x0000000528467824 */ /* 0x008fc800078e0247 */
        /* <DEDUP_REMOVED lines=47> */
.L_x_1107:
[----:B------:R-:W-:Y:S05]  /*4dc20*/  BSYNC.RECONVERGENT B2 ;  /* 0x0000000000027941 */ /* 0x000fea0003800200 */
.L_x_1106:
        /* <DEDUP_REMOVED lines=8> */
[----:B------:R-:W-:Y:S01]  /*4dcb0*/  IMAD.MOV.U32 R70, RZ, RZ, 0x1 ;  /* 0x00000001ff467424 */ /* 0x000fe200078e00ff */
[----:B------:R-:W-:Y:S06]  /*4dcc0*/  BSSY.RECONVERGENT B2, `(.L_x_1109) ;  /* 0x0000013000027945 */ /* 0x000fec0003800200 */
[----:B------:R-:W-:-:S06]  /*4dcd0*/  DADD R68, R96, R68 ;  /* 0x0000000060447229 */ /* 0x000fcc0000000044 */
[----:B------:R-:W0:Y:S02]  /*4dce0*/  MUFU.RCP64H R71, R69 ;  /* 0x0000004500477308 */ /* 0x000e240000001800 */
[----:B0-----:R-:W-:-:S08]  /*4dcf0*/  DFMA R66, -R68, R70, 1 ;  /* 0x3ff000004442742b */ /* 0x001fd00000000146 */
[----:B------:R-:W-:-:S08]  /*4dd00*/  DFMA R66, R66, R66, R66 ;  /* 0x000000424242722b */ /* 0x000fd00000000042 */
[----:B------:R-:W-:Y:S02]  /*4dd10*/  DFMA R66, R70, R66, R70 ;  /* 0x000000424642722b */ /* 0x000fe40000000046 */
[----:B------:R-:W-:-:S06]  /*4dd20*/  DADD R70, R102, R100 ;  /* 0x0000000066467229 */ /* 0x000fcc0000000064 */
        /* <DEDUP_REMOVED lines=11> */
[----:B-1----:R-:W-:Y:S05]  /*4dde0*/  CALL.REL.NOINC `($__internal_0_$__cuda_sm20_div_rn_f64_full) ;  /* 0x0000015800207944 */ /* 0x002fea0003c00000 */
.L_x_1110:
[----:B------:R-:W-:Y:S05]  /*4ddf0*/  BSYNC.RECONVERGENT B2 ;  /* 0x0000000000027941 */ /* 0x000fea0003800200 */
.L_x_1109:
        /* <DEDUP_REMOVED lines=19> */
.L_x_1108:
        /* <DEDUP_REMOVED lines=14> */
.L_x_1105:
        /* <DEDUP_REMOVED lines=65> */
.L_x_1113:
[----:B------:R-:W-:Y:S05]  /*4e420*/  BSYNC.RECONVERGENT B2 ;  /* 0x0000000000027941 */ /* 0x000fea0003800200 */
.L_x_1112:
        /* <DEDUP_REMOVED lines=28> */
.L_x_1116:
[----:B------:R-:W-:Y:S05]  /*4e5f0*/  BSYNC.RECONVERGENT B2 ;  /* 0x0000000000027941 */ /* 0x000fea0003800200 */
.L_x_1115:
        /* <DEDUP_REMOVED lines=19> */
.L_x_1114:
        /* <DEDUP_REMOVED lines=14> */
.L_x_1104:
        /* <DEDUP_REMOVED lines=21> */
.L_x_1117:
[----:B------:R-:W-:Y:S01]  /*4e960*/  IMAD R0, R72, -0x18, R33 ;  /* 0xffffffe848007824 */ /* 0x000fe200078e0221 */
[----:B------:R-:W0:Y:S01]  /*4e970*/  LDC.64 R94, c[0x3][R40+0x5a38] ;  /* 0x00d68e00285e7b82 */ /* 0x000e220000000a00 */
[----:B------:R-:W-:Y:S02]  /*4e980*/  R2UR UR4, R50 ;  /* 0x00000000320472ca */ /* 0x000fe400000e0000 */
[C---:B------:R-:W-:Y:S02]  /*4e990*/  R2UR UR5, R51.reuse ;  /* 0x00000000330572ca */ /* 0x040fe400000e0000 */
[----:B------:R-:W-:Y:S02]  /*4e9a0*/  LEA R70, R0, 0x10000, 0x3 ;  /* 0x0001000000467811 */ /* 0x000fe400078e18ff */
[----:B------:R-:W-:Y:S02]  /*4e9b0*/  R2UR UR8, R50 ;  /* 0x00000000320872ca */ /* 0x000fe400000e0000 */
[----:B------:R-:W-:-:S02]  /*4e9c0*/  R2UR UR9, R51 ;  /* 0x00000000330972ca */ /* 0x000fc400000e0000 */
[----:B------:R-:W0:Y:S01]  /*4e9d0*/  LDC.64 R70, c[0x3][R70+-0x4a38] ;  /* 0x00ed720046467b82 */ /* 0x000e220000000a00 */
        /* <DEDUP_REMOVED lines=57> */
.L_x_1119:
[----:B------:R-:W-:Y:S05]  /*4ed70*/  BSYNC.RECONVERGENT B2 ;  /* 0x0000000000027941 */ /* 0x000fea0003800200 */
.L_x_1118:
        /* <DEDUP_REMOVED lines=28> */
.L_x_1122:
[----:B------:R-:W-:Y:S05]  /*4ef40*/  BSYNC.RECONVERGENT B2 ;  /* 0x0000000000027941 */ /* 0x000fea0003800200 */
.L_x_1121:
        /* <DEDUP_REMOVED lines=19> */
.L_x_1120:
        /* <DEDUP_REMOVED lines=13> */
.L_x_1111:
[----:B------:R-:W-:Y:S05]  /*4f150*/  BSYNC.RECONVERGENT B0 ;  /* 0x0000000000007941 */ /* 0x000fea0003800200 */
.L_x_1103:
[C---:B------:R-:W-:Y:S02]  /*4f160*/  R2UR UR4, R50.reuse ;  /* 0x00000000320472ca */ /* 0x040fe400000e0000 */
[C---:B------:R-:W-:Y:S02]  /*4f170*/  R2UR UR5, R51.reuse ;  /* 0x00000000330572ca */ /* 0x040fe400000e0000 */
[----:B------:R-:W-:Y:S02]  /*4f180*/  R2UR UR6, R50 ;  /* 0x00000000320672ca */ /* 0x000fe400000e0000 */
[----:B------:R-:W-:-:S09]  /*4f190*/  R2UR UR7, R51 ;  /* 0x00000000330772ca */ /* 0x000fd200000e0000 */
[----:B------:R-:W2:Y:S04]  /*4f1a0*/  LDG.E.S8 R0, desc[UR4][R88.64] ;  /* 0x0000000458007981 */ /* 0x000ea8000c1e1300 */
[----:B------:R-:W2:Y:S01]  /*4f1b0*/  LDG.E.S8 R33, desc[UR6][R42.64+0x1b] ;  /* 0x00001b062a217981 */ /* 0x000ea2000c1e1300 */
[----:B------:R-:W-:Y:S02]  /*4f1c0*/  R2UR UR8, R50 ;  /* 0x00000000320872ca */ /* 0x000fe400000e0000 */
[----:B------:R-:W-:Y:S01]  /*4f1d0*/  R2UR UR9, R51 ;  /* 0x00000000330972ca */ /* 0x000fe200000e0000 */
[----:B--2---:R-:W-:-:S05]  /*4f1e0*/  IMAD R0, R0, 0x5, R33 ;  /* 0x0000000500007824 */ /* 0x004fca00078e0221 */
[----:B0--34-:R-:W-:-:S06]  /*4f1f0*/  LEA R90, R0, 0x10000, 0x3 ;  /* 0x00010000005a7811 */ /* 0x019fcc00078e18ff */
        /* <DEDUP_REMOVED lines=26> */
[----:B------:R-:W-:Y:S05]  /*4f3a0*/  BMOV.32.CLEAR RZ, B11 ;  /* 0x000000000bff7355 */ /* 0x000fea0000100000 */
[----:B------:R-:W-:-:S07]  /*4f3b0*/  MOV R0, 0x4f3d0 ;  /* 0x0004f3d000007802 */ /* 0x000fce0000000f00 */
[----:B-1----:R-:W-:Y:S05]  /*4f3c0*/  CALL.REL.NOINC `($__internal_0_$__cuda_sm20_div_rn_f64_full) ;  /* 0x0000014000a87944 */ /* 0x002fea0003c00000 */
.L_x_1124:
[----:B------:R-:W-:Y:S05]  /*4f3d0*/  BSYNC.RECONVERGENT B0 ;  /* 0x0000000000007941 */ /* 0x000fea0003800200 */
.L_x_1123:
        /* <DEDUP_REMOVED lines=24> */
.L_x_1125:
[C---:B------:R-:W-:Y:S02]  /*4f560*/  R2UR UR4, R50.reuse ;  /* 0x00000000320472ca */ /* 0x040fe400000e0000 */
[C---:B------:R-:W-:Y:S02]  /*4f570*/  R2UR UR5, R51.reuse ;  /* 0x00000000330572ca */ /* 0x040fe400000e0000 */
[----:B------:R-:W-:Y:S02]  /*4f580*/  R2UR UR6, R50 ;  /* 0x00000000320672ca */ /* 0x000fe400000e0000 */
[----:B------:R-:W-:-:S09]  /*4f590*/  R2UR UR7, R51 ;  /* 0x00000000330772ca */ /* 0x000fd200000e0000 */
[----:B------:R3:W-:Y:S04]  /*4f5a0*/  STG.E.64 desc[UR4][R44.64+0x28f0], R90 ;  /* 0x0028f05a2c007986 */ /* 0x0007e8000c101b04 */
[----:B------:R3:W-:Y:S02]  /*4f5b0*/  STG.E.64 desc[UR6][R44.64+0x28f8], R92 ;  /* 0x0028f85c2c007986 */ /* 0x0007e4000c101b06 */
.L_x_1102:
[----:B------:R-:W-:Y:S05]  /*4f5c0*/  BSYNC.RECONVERGENT B1 ;  /* 0x0000000000017941 */ /* 0x000fea0003800200 */
.L_x_1100:
[----:B-----5:R-:W-:Y:S01]  /*4f5d0*/  DSETP.GEU.AND P0, PT, |R92|, R34, PT ;  /* 0x000000225c00722a */ /* 0x020fe20003f0e200 */
[----:B------:R-:W-:-:S13]  /*4f5e0*/  BSSY.RECONVERGENT B0, `(.L_x_1126) ;  /* 0x0000018000007945 */ /* 0x000fda0003800200 */
[----:B------:R-:W-:Y:S05]  /*4f5f0*/  @P0 BRA `(.L_x_1127) ;  /* 0x0000000000580947 */ /* 0x000fea0003800000 */
[C---:B------:R-:W-:Y:S02]  /*4f600*/  R2UR UR4, R50.reuse ;  /* 0x00000000320472ca */ /* 0x040fe400000e0000 */
[C---:B------:R-:W-:Y:S02]  /*4f610*/  R2UR UR5, R51.reuse ;  /* 0x00000000330572ca */ /* 0x040fe400000e0000 */
[----:B------:R-:W-:Y:S02]  /*4f620*/  R2UR UR6, R50 ;  /* 0x00000000320672ca */ /* 0x000fe400000e0000 */
[----:B------:R-:W-:-:S09]  /*4f630*/  R2UR UR7, R51 ;  /* 0x00000000330772ca */ /* 0x000fd200000e0000 */
[----:B------:R-:W5:Y:S04]  /*4f640*/  LDG.E R0, desc[UR4][R48.64+0x1a4] ;  /* 0x0001a40430007981 */ /* 0x000f68000c1e1900 */
[----:B------:R-:W2:Y:S04]  /*4f650*/  LDG.E R37, desc[UR6][R48.64+0x1a8] ;  /* 0x0001a80630257981 */ /* 0x000ea8000c1e1900 */
[----:B------:R-:W3:Y:S01]  /*4f660*/  LDG.E.64 R34, desc[UR4][R44.64+0x28f0] ;  /* 0x0028f0042c227981 */ /* 0x000ee2000c1e1b00 */
[----:B------:R-:W-:Y:S02]  /*4f670*/  R2UR UR8, R50 ;  /* 0x00000000320872ca */ /* 0x000fe400000e0000 */
[----:B------:R-:W-:Y:S01]  /*4f680*/  R2UR UR9, R51 ;  /* 0x00000000330972ca */ /* 0x000fe200000e0000 */
[----:B-----5:R-:W-:-:S02]  /*4f690*/  VIADD R33, R0, 0xffffffff ;  /* 0xffffffff00217836 */ /* 0x020fc40000000000 */
[----:B--2---:R-:W-:-:S04]  /*4f6a0*/  IMAD.IADD R37, R26, 0x1, R37 ;  /* 0x000000011a257824 */ /* 0x004fc800078e0225 */
[----:B------:R-:W-:-:S04]  /*4f6b0*/  IMAD R33, R36, R33, R37 ;  /* 0x0000002124217224 */ /* 0x000fc800078e0225 */
[----:B0-----:R-:W-:-:S05]  /*4f6c0*/  IMAD.WIDE R66, R33, 0x8, R14 ;  /* 0x0000000821427825 */ /* 0x001fca00078e020e */
[----:B---3--:R0:W-:Y:S04]  /*4f6d0*/  STG.E.64 desc[UR4][R66.64], R34 ;  /* 0x0000002242007986 */ /* 0x0081e8000c101b04 */
[----:B------:R-:W2:Y:S04]  /*4f6e0*/  LDG.E R0, desc[UR6][R48.64+0x1a4] ;  /* 0x0001a40630007981 */ /* 0x000ea8000c1e1900 */
[----:B------:R-:W3:Y:S04]  /*4f6f0*/  LDG.E R40, desc[UR8][R48.64+0x1a8] ;  /* 0x0001a80830287981 */ /* 0x000ee8000c1e1900 */
[----:B------:R-:W5:Y:S01]  /*4f700*/  LDG.E.64 R42, desc[UR4][R44.64+0x28f8] ;  /* 0x0028f8042c2a7981 */ /* 0x000f62000c1e1b00 */
[----:B--2---:R-:W-:-:S02]  /*4f710*/  VIADD R33, R0, 0xffffffff ;  /* 0xffffffff00217836 */ /* 0x004fc40000000000 */
[----:B---3--:R-:W-:-:S04]  /*4f720*/  IMAD.IADD R40, R27, 0x1, R40 ;  /* 0x000000011b287824 */ /* 0x008fc800078e0228 */
[----:B------:R-:W-:-:S04]  /*4f730*/  IMAD R33, R36, R33, R40 ;  /* 0x0000002124217224 */ /* 0x000fc800078e0228 */
[----:B------:R-:W-:-:S05]  /*4f740*/  IMAD.WIDE R68, R33, 0x8, R14 ;  /* 0x0000000821447825 */ /* 0x000fca00078e020e */
[----:B-----5:R0:W-:Y:S02]  /*4f750*/  STG.E.64 desc[UR4][R68.64], R42 ;  /* 0x0000002a44007986 */ /* 0x0201e4000c101b04 */
.L_x_1127:
[----:B------:R-:W-:Y:S05]  /*4f760*/  BSYNC.RECONVERGENT B0 ;  /* 0x0000000000007941 */ /* 0x000fea0003800200 */
.L_x_1126:
[C---:B------:R-:W-:Y:S02]  /*4f770*/  R2UR UR4, R50.reuse ;  /* 0x00000000320472ca */ /* 0x040fe400000e0000 */
[C---:B------:R-:W-:Y:S02]  /*4f780*/  R2UR UR5, R51.reuse ;  /* 0x00000000330572ca */ /* 0x040fe400000e0000 */
[----:B------:R-:W-:Y:S02]  /*4f790*/  R2UR UR6, R50 ;  /* 0x00000000320672ca */ /* 0x000fe400000e0000 */
[----:B------:R-:W-:-:S09]  /*4f7a0*/  R2UR UR7, R51 ;  /* 0x00000000330772ca */ /* 0x000fd200000e0000 */
[----:B0-----:R-:W5:Y:S04]  /*4f7b0*/  LDG.E R34, desc[UR4][R48.64+0x1a4] ;  /* 0x0001a40430227981 */ /* 0x001f68000c1e1900 */
[----:B------:R-:W5:Y:S02]  /*4f7c0*/  LDG.E R33, desc[UR6][R48.64+0x1a8] ;  /* 0x0001a80630217981 */ /* 0x000f64000c1e1900 */
[----:B-----5:R-:W-:-:S04]  /*4f7d0*/  VIMNMX R0, PT, PT, R34, R33, PT ;  /* 0x0000002122007248 */ /* 0x020fc80003fe0100 */
[----:B------:R-:W-:-:S13]  /*4f7e0*/  ISETP.GE.AND P0, PT, R0, 0x2, PT ;  /* 0x000000020000780c */ /* 0x000fda0003f06270 */
[----:B------:R-:W-:Y:S05]  /*4f7f0*/  @!P0 BRA `(.L_x_1099) ;  /* 0x00000040009c8947 */ /* 0x000fea0003800000 */
[----:B------:R-:W-:Y:S01]  /*4f800*/  VIADD R35, R34, 0xffffffff ;  /* 0xffffffff22237836 */ /* 0x000fe20000000000 */
[----:B------:R-:W-:Y:S01]  /*4f810*/  R2UR UR4, R50 ;  /* 0x00000000320472ca */ /* 0x000fe200000e0000 */
[----:B------:R-:W-:Y:S01]  /*4f820*/  IMAD.IADD R42, R26, 0x1, R33 ;  /* 0x000000011a2a7824 */ /* 0x000fe200078e0221 */
[----:B------:R-:W-:Y:S01]  /*4f830*/  R2UR UR5, R51 ;  /* 0x00000000330572ca */ /* 0x000fe200000e0000 */
[----:B------:R-:W-:-:S04]  /*4f840*/  IMAD R35, R36, R35, RZ ;  /* 0x0000002324237224 */ /* 0x000fc800078e02ff */
[----:B------:R-:W-:-:S04]  /*4f850*/  IMAD.IADD R95, R35, 0x1, R42 ;  /* 0x00000001235f7824 */ /* 0x000fc800078e022a */
[----:B------:R-:W-:Y:S01]  /*4f860*/  IMAD.WIDE R94, R95, 0x8, R14 ;  /* 0x000000085f5e7825 */ /* 0x000fe200078e020e */
[C---:B------:R-:W-:Y:S02]  /*4f870*/  R2UR UR6, R50.reuse ;  /* 0x00000000320672ca */ /* 0x040fe400000e0000 */
[----:B------:R-:W-:Y:S01]  /*4f880*/  R2UR UR7, R51 ;  /* 0x00000000330772ca */ /* 0x000fe200000e0000 */
[----:B--23--:R-:W2:Y:S04]  /*4f890*/  LDG.E.64 R90, desc[UR4][R44.64+0x28b8] ;  /* 0x0028b8042c5a7981 */ /* 0x00cea8000c1e1b00 */
[----:B------:R-:W3:Y:S08]  /*4f8a0*/  LDG.E.64 R100, desc[UR4][R94.64] ;  /* 0x000000045e647981 */ /* 0x000ef0000c1e1b00 */
[----:B------:R-:W5:Y:S01]  /*4f8b0*/  LDG.E.64 R88, desc[UR6][R44.64+0x28c0] ;  /* 0x0028c0062c587981 */ /* 0x000f62000c1e1b00 */
[----:B------:R-:W-:-:S02]  /*4f8c0*/  R2UR UR8, R50 ;  /* 0x00000000320872ca */ /* 0x000fc400000e0000 */
[----:B------:R-:W-:-:S13]  /*4f8d0*/  R2UR UR9, R51 ;  /* 0x00000000330972ca */ /* 0x000fda00000e0000 */
[----:B------:R-:W4:Y:S01]  /*4f8e0*/  LDG.E.64 R92, desc[UR8][R44.64+0x28b0] ;  /* 0x0028b0082c5c7981 */ /* 0x000f22000c1e1b00 */
[----:B------:R-:W-:-:S03]  /*4f8f0*/  IMAD.MOV.U32 R70, RZ, RZ, 0x1 ;  /* 0x00000001ff467424 */ /* 0x000fc600078e00ff */
[----:B---3--:R0:W-:Y:S04]  /*4f900*/  STG.E.64 desc[UR4][R44.64+0x2910], R100 ;  /* 0x002910642c007986 */ /* 0x0081e8000c101b04 */
[----:B------:R-:W4:Y:S01]  /*4f910*/  LDG.E.64 R98, desc[UR6][R94.64+-0x1388] ;  /* 0xffec78065e627981 */ /* 0x000f22000c1e1b00 */
[----:B--2---:R-:W-:-:S08]  /*4f920*/  DADD R68, R100, R90 ;  /* 0x0000000064447229 */ /* 0x004fd0000000005a */
[----:B-----5:R-:W-:-:S06]  /*4f930*/  DADD R68, R68, R88 ;  /* 0x0000000044447229 */ /* 0x020fcc0000000058 */
[----:B------:R-:W2:Y:S02]  /*4f940*/  MUFU.RCP64H R71, R69 ;  /* 0x0000004500477308 */ /* 0x000ea40000001800 */
[----:B--2---:R-:W-:-:S08]  /*4f950*/  DFMA R66, -R68, R70, 1 ;  /* 0x3ff000004442742b */ /* 0x004fd00000000146 */
[----:B------:R-:W-:-:S08]  /*4f960*/  DFMA R66, R66, R66, R66 ;  /* 0x000000424242722b */ /* 0x000fd00000000042 */
[----:B------:R-:W-:-:S08]  /*4f970*/  DFMA R66, R70, R66, R70 ;  /* 0x000000424642722b */ /* 0x000fd00000000046 */
[----:B------:R-:W-:-:S08]  /*4f980*/  DFMA R72, -R68, R66, 1 ;  /* 0x3ff000004448742b */ /* 0x000fd00000000142 */
[----:B------:R-:W-:Y:S01]  /*4f990*/  DFMA R72, R66, R72, R66 ;  /* 0x000000484248722b */ /* 0x000fe20000000042 */
[----:B------:R-:W-:Y:S01]  /*4f9a0*/  BSSY.RECONVERGENT B0, `(.L_x_1128) ;  /* 0x000000f000007945 */ /* 0x000fe20003800200 */
[----:B----4-:R-:W-:-:S08]  /*4f9b0*/  DADD R70, R98, R92 ;  /* 0x0000000062467229 */ /* 0x010fd0000000005c */
        /* <DEDUP_REMOVED lines=13> */
.L_x_1129:
[----:B------:R-:W-:Y:S05]  /*4fa90*/  BSYNC.RECONVERGENT B0 ;  /* 0x0000000000007941 */ /* 0x000fea0003800200 */
.L_x_1128:
[----:B------:R-:W-:Y:S02]  /*4faa0*/  IADD3 R35, PT, PT, R42, R35, -R36 ;  /* 0x000000232a237210 */ /* 0x000fe40007ffe824 */
[C---:B------:R-:W-:Y:S02]  /*4fab0*/  R2UR UR4, R50.reuse ;  /* 0x00000000320472ca */ /* 0x040fe400000e0000 */
[----:B------:R-:W-:Y:S01]  /*4fac0*/  R2UR UR5, R51 ;  /* 0x00000000330572ca */ /* 0x000fe200000e0000 */
[----:B------:R-:W-:Y:S01]  /*4fad0*/  VIADD R35, R35, 0xfffffd8e ;  /* 0xfffffd8e23237836 */ /* 0x000fe20000000000 */
[----:B------:R-:W-:Y:S02]  /*4fae0*/  R2UR UR6, R50 ;  /* 0x00000000320672ca */ /* 0x000fe400000e0000 */
[----:B------:R-:W-:Y:S01]  /*4faf0*/  R2UR UR7, R51 ;  /* 0x00000000330772ca */ /* 0x000fe200000e0000 */
[----:B------:R-:W-:-:S08]  /*4fb00*/  IMAD.WIDE R42, R35, 0x8, R14 ;  /* 0x00000008232a7825 */ /* 0x000fd000078e020e */
[----:B------:R2:W-:Y:S04]  /*4fb10*/  STG.E.64 desc[UR4][R44.64+0x2900], R96 ;  /* 0x002900602c007986 */ /* 0x0005e8000c101b04 */
[----:B------:R-:W3:Y:S01]  /*4fb20*/  LDG.E.64 R68, desc[UR6][R42.64] ;  /* 0x000000062a447981 */ /* 0x000ee2000c1e1b00 */
[----:B------:R-:W-:Y:S01]  /*4fb30*/  IMAD.MOV.U32 R66, RZ, RZ, -0x800000 ;  /* 0xff800000ff427424 */ /* 0x000fe200078e00ff */
[----:B------:R-:W-:Y:S01]  /*4fb40*/  BSSY.RECONVERGENT B0, `(.L_x_1130) ;  /* 0x000005d000007945 */ /* 0x000fe20003800200 */
[----:B------:R-:W-:-:S06]  /*4fb50*/  IMAD.MOV.U32 R67, RZ, RZ, 0x41cdcd64 ;  /* 0x41cdcd64ff437424 */ /* 0x000fcc00078e00ff */
[----:B---3--:R-:W-:-:S14]  /*4fb60*/  DSETP.GEU.AND P0, PT, |R68|, R66, PT ;  /* 0x000000424400722a */ /* 0x008fdc0003f0e200 */
[----:B--2---:R-:W-:Y:S05]  /*4fb70*/  @P0 BRA `(.L_x_1131) ;  /* 0x00000004002c0947 */ /* 0x004fea0003800000 */
[----:B------:R-:W-:Y:S01]  /*4fb80*/  IMAD.IADD R33, R25, 0x1, R33 ;  /* 0x0000000119217824 */ /* 0x000fe200078e0221 */
[C---:B------:R-:W-:Y:S02]  /*4fb90*/  R2UR UR6, R50.reuse ;  /* 0x00000000320672ca */ /* 0x040fe400000e0000 */
[C---:B------:R-:W-:Y:S02]  /*4fba0*/  R2UR UR7, R51.reuse ;  /* 0x00000000330772ca */ /* 0x040fe400000e0000 */
[C---:B------:R-:W-:Y:S02]  /*4fbb0*/  R2UR UR8, R50.reuse ;  /* 0x00000000320872ca */ /* 0x040fe400000e0000 */
[C---:B------:R-:W-:Y:S02]  /*4fbc0*/  R2UR UR9, R51.reuse ;  /* 0x00000000330972ca */ /* 0x040fe400000e0000 */
[----:B------:R-:W-:Y:S02]  /*4fbd0*/  R2UR UR10, R50 ;  /* 0x00000000320a72ca */ /* 0x000fe400000e0000 */
[----:B------:R-:W-:-:S02]  /*4fbe0*/  R2UR UR11, R51 ;  /* 0x00000000330b72ca */ /* 0x000fc400000e0000 */
[----:B------:R-:W-:Y:S02]  /*4fbf0*/  IADD3 R68, P0, PT, R34, R46, RZ ;  /* 0x0000002e22447210 */ /* 0x000fe40007f1e0ff */
[C---:B------:R-:W-:Y:S02]  /*4fc00*/  IADD3 R70, P1, PT, R33.reuse, R12, RZ ;  /* 0x0000000c21467210 */ /* 0x040fe40007f3e0ff */
[----:B------:R-:W-:Y:S01]  /*4fc10*/  R2UR UR4, R50 ;  /* 0x00000000320472ca */ /* 0x000fe200000e0000 */
[----:B------:R-:W-:Y:S01]  /*4fc20*/  IMAD.X R69, RZ, RZ, R47, P0 ;  /* 0x000000ffff457224 */ /* 0x000fe200000e062f */
[----:B------:R-:W-:Y:S02]  /*4fc30*/  LEA.HI.X.SX32 R71, R33, R13, 0x1, P1 ;  /* 0x0000000d21477211 */ /* 0x000fe400008f0eff */
[----:B------:R-:W-:Y:S02]  /*4fc40*/  R2UR UR5, R51 ;  /* 0x00000000330572ca */ /* 0x000fe400000e0000 */
[----:B------:R-:W2:Y:S04]  /*4fc50*/  LDG.E.U8 R0, desc[UR6][R68.64] ;  /* 0x0000000644007981 */ /* 0x000ea8000c1e1100 */
[----:B------:R-:W2:Y:S04]  /*4fc60*/  LDG.E.U8 R35, desc[UR8][R68.64+-0x1] ;  /* 0xffffff0844237981 */ /* 0x000ea8000c1e1100 */
[----:B------:R-:W3:Y:S04]  /*4fc70*/  LDG.E.U8 R34, desc[UR10][R70.64] ;  /* 0x0000000a46227981 */ /* 0x000ee8000c1e1100 */
[----:B------:R-:W4:Y:S01]  /*4fc80*/  LDG.E.S8 R33, desc[UR4][R70.64+0x1] ;  /* 0x0000010446217981 */ /* 0x000f22000c1e1300 */
[----:B--2---:R-:W-:Y:S01]  /*4fc90*/  PRMT R35, R35, 0x3340, R0 ;  /* 0x0000334023237816 */ /* 0x004fe20000000000 */
[----:B------:R-:W-:Y:S01]  /*4fca0*/  IMAD.MOV.U32 R0, RZ, RZ, 0x5197d ;  /* 0x0005197dff007424 */ /* 0x000fe200078e00ff */
[----:B---3--:R-:W-:-:S04]  /*4fcb0*/  PRMT R34, R34, 0x3340, RZ ;  /* 0x0000334022227816 */ /* 0x008fc800000000ff */
[----:B------:R-:W-:-:S05]  /*4fcc0*/  PRMT R34, R35, 0x5410, R34 ;  /* 0x0000541023227816 */ /* 0x000fca0000000022 */
[----:B----4-:R-:W-:Y:S02]  /*4fcd0*/  IDP.4A.S8.U8 R34, R34, R0, R33 ;  /* 0x0000000022227226 */ /* 0x010fe40000000221 */
[----:B------:R-:W-:-:S04]  /*4fce0*/  IMAD.MOV.U32 R33, RZ, RZ, 0x448 ;  /* 0x00000448ff217424 */ /* 0x000fc800078e00ff */
[----:B------:R-:W-:-:S06]  /*4fcf0*/  IMAD R72, R34, 0x8, R33 ;  /* 0x0000000822487824 */ /* 0x000fcc00078e0221 */
        /* <DEDUP_REMOVED lines=20> */
[----:B-----5:R-:W3:Y:S04]  /*4fe40*/  LDG.E.U8 R34, desc[UR6][R68.64] ;  /* 0x0000000644227981 */ /* 0x020ee8000c1e1100 */
[----:B------:R-:W3:Y:S04]  /*4fe50*/  LDG.E.U8 R37, desc[UR8][R68.64+-0x1] ;  /* 0xffffff0844257981 */ /* 0x000ee8000c1e1100 */
[----:B------:R-:W4:Y:S04]  /*4fe60*/  LDG.E.U8 R40, desc[UR10][R70.64] ;  /* 0x0000000a46287981 */ /* 0x000f28000c1e1100 */
[----:B------:R-:W2:Y:S01]  /*4fe70*/  LDG.E.S8 R35, desc[UR4][R70.64+0x1] ;  /* 0x0000010446237981 */ /* 0x000ea2000c1e1300 */
[----:B---3--:R-:W-:-:S02]  /*4fe80*/  PRMT R34, R37, 0x3340, R34 ;  /* 0x0000334025227816 */ /* 0x008fc40000000022 */
[----:B----4-:R-:W-:-:S04]  /*4fe90*/  PRMT R37, R40, 0x3340, RZ ;  /* 0x0000334028257816 */ /* 0x010fc800000000ff */
[----:B------:R-:W-:-:S05]  /*4fea0*/  PRMT R34, R34, 0x5410, R37 ;  /* 0x0000541022227816 */ /* 0x000fca0000000025 */
[----:B--2---:R-:W-:-:S04]  /*4feb0*/  IDP.4A.S8.U8 R34, R34, R0, R35 ;  /* 0x0000000022227226 */ /* 0x004fc80000000223 */
[----:B------:R-:W-:-:S06]  /*4fec0*/  IMAD R66, R34, 0x8, R33 ;  /* 0x0000000822427824 */ /* 0x000fcc00078e0221 */
[----:B------:R-:W2:Y:S02]  /*4fed0*/  LDC.64 R66, c[0x3][R66] ;  /* 0x00c0000042427b82 */ /* 0x000ea40000000a00 */
[----:B--2---:R2:W-:Y:S04]  /*4fee0*/  STG.E.64 desc[UR4][R44.64+0x2990], R66 ;  /* 0x002990422c007986 */ /* 0x0045e8000c101b04 */
[----:B------:R-:W3:Y:S01]  /*4fef0*/  LDG.E.64 R34, desc[UR6][R42.64+0x1388] ;  /* 0x001388062a227981 */ /* 0x000ee2000c1e1b00 */
[----:B------:R-:W-:Y:S02]  /*4ff00*/  R2UR UR12, R50 ;  /* 0x00000000320c72ca */ /* 0x000fe400000e0000 */
[----:B------:R-:W-:Y:S01]  /*4ff10*/  R2UR UR13, R51 ;  /* 0x00000000330d72ca */ /* 0x000fe200000e0000 */
[----:B---3--:R-:W-:-:S07]  /*4ff20*/  DADD R34, R66, R34 ;  /* 0x0000000042227229 */ /* 0x008fce0000000022 */
[----:B------:R3:W-:Y:S04]  /*4ff30*/  STG.E.64 desc[UR4][R44.64+0x2918], R34 ;  /* 0x002918222c007986 */ /* 0x0007e8000c101b04 */
[----:B------:R-:W4:Y:S04]  /*4ff40*/  LDG.E.U8 R40, desc[UR8][R68.64] ;  /* 0x0000000844287981 */ /* 0x000f28000c1e1100 */
[----:B------:R-:W4:Y:S04]  /*4ff50*/  LDG.E.U8 R73, desc[UR10][R68.64+-0x1] ;  /* 0xffffff0a44497981 */ /* 0x000f28000c1e1100 */
[----:B--2---:R-:W2:Y:S04]  /*4ff60*/  LDG.E.U8 R67, desc[UR12][R70.64] ;  /* 0x0000000c46437981 */ /* 0x004ea8000c1e1100 */
[----:B------:R-:W3:Y:S01]  /*4ff70*/  LDG.E.S8 R37, desc[UR6][R70.64+0x1] ;  /* 0x0000010646257981 */ /* 0x000ee2000c1e1300 */
[----:B----4-:R-:W-:-:S02]  /*4ff80*/  PRMT R40, R73, 0x3340, R40 ;  /* 0x0000334049287816 */ /* 0x010fc40000000028 */
[----:B--2---:R-:W-:-:S04]  /*4ff90*/  PRMT R67, R67, 0x3340, RZ ;  /* 0x0000334043437816 */ /* 0x004fc800000000ff */
[----:B------:R-:W-:-:S05]  /*4ffa0*/  PRMT R40, R40, 0x5410, R67 ;  /* 0x0000541028287816 */ /* 0x000fca0000000043 */
[----:B---3--:R-:W-:-:S04]  /*4ffb0*/  IDP.4A.S8.U8 R40, R40, R0, R37 ;  /* 0x0000000028287226 */ /* 0x008fc80000000225 */
[----:B------:R-:W-:-:S04]  /*4ffc0*/  IMAD R40, R40, 0x8, R33 ;  /* 0x0000000828287824 */ /* 0x000fc800078e0221 */
[----:B------:R-:W2:Y:S02]  /*4ffd0*/  LDC.64 R72, c[0x3][R40+0x1388] ;  /* 0x00c4e20028487b82 */ /* 0x000ea40000000a00 */
[----:B--2---:R3:W-:Y:S04]  /*4ffe0*/  STG.E.64 desc[UR4][R44.64+0x2990], R72 ;  /* 0x002990482c007986 */ /* 0x0047e8000c101b04 */
[----:B------:R-:W2:Y:S02]  /*4fff0*/  LDG.E.64 R42, desc[UR6][R42.64] ;  /* 0x000000062a2a7981 */ /* 0x000ea4000c1e1b00 */
[----:B--2---:R-:W-:-:S07]  /*50000*/  DADD R66, R72, R42 ;  /* 0x0000000048427229 */ /* 0x004fce000000002a */
[----:B------:R3:W-:Y:S01]  /*50010*/  STG.E.64 desc[UR4][R44.64+0x2928], R66 ;  /* 0x002928422c007986 */ /* 0x0007e2000c101b04 */
[----:B------:R-:W-:Y:S05]  /*50020*/  BRA `(.L_x_1132) ;  /* 0x0000000000387947 */ /* 0x000fea0003800000 */
.L_x_1131:
        /* <DEDUP_REMOVED lines=14> */
.L_x_1132:
[----:B------:R-:W-:Y:S05]  /*50110*/  BSYNC.RECONVERGENT B0 ;  /* 0x0000000000007941 */ /* 0x000fea0003800200 */
.L_x_1130:
[----:B----45:R-:W-:Y:S01]  /*50120*/  DADD R68, R90, R34 ;  /* 0x000000005a447229 */ /* 0x030fe20000000022 */
[----:B------:R-:W-:Y:S01]  /*50130*/  IMAD.MOV.U32 R42, RZ, RZ, 0x1 ;  /* 0x00000001ff2a7424 */ /* 0x000fe200078e00ff */
[----:B---3--:R-:W-:Y:S01]  /*50140*/  DADD R66, R92, R66 ;  /* 0x000000005c427229 */ /* 0x008fe20000000042 */
[----:B------:R-:W-:Y:S05]  /*50150*/  BSSY.RECONVERGENT B0, `(.L_x_1133) ;  /* 0x0000014000007945 */ /* 0x000fea0003800200 */
[----:B------:R-:W-:-:S04]  /*50160*/  DADD R68, R88, R68 ;  /* 0x0000000058447229 */ /* 0x000fc80000000044 */
[----:B------:R-:W-:Y:S02]  /*50170*/  FSETP.GEU.AND P1, PT, |R67|, 6.5827683646048100446e-37, PT ;  /* 0x036000004300780b */ /* 0x000fe40003f2e200 */
[----:B------:R-:W3:Y:S02]  /*50180*/  MUFU.RCP64H R43, R69 ;  /* 0x00000045002b7308 */ /* 0x000ee40000001800 */
[----:B---3--:R-:W-:-:S08]  /*50190*/  DFMA R70, -R68, R42, 1 ;  /* 0x3ff000004446742b */ /* 0x008fd0000000012a */
[----:B------:R-:W-:-:S08]  /*501a0*/  DFMA R70, R70, R70, R70 ;  /* 0x000000464646722b */ /* 0x000fd00000000046 */
[----:B------:R-:W-:-:S08]  /*501b0*/  DFMA R70, R42, R70, R42 ;  /* 0x000000462a46722b */ /* 0x000fd0000000002a */
[----:B------:R-:W-:-:S08]  /*501c0*/  DFMA R42, -R68, R70, 1 ;  /* 0x3ff00000442a742b */ /* 0x000fd00000000146 */
[----:B--2---:R-:W-:-:S08]  /*501d0*/  DFMA R72, R70, R42, R70 ;  /* 0x0000002a4648722b */ /* 0x004fd00000000046 */
[----:B------:R-:W-:-:S08]  /*501e0*/  DMUL R70, R66, R72 ;  /* 0x0000004842467228 */ /* 0x000fd00000000000 */
[----:B------:R-:W-:-:S08]  /*501f0*/  DFMA R42, -R68, R70, R66 ;  /* 0x00000046442a722b */ /* 0x000fd00000000142 */
[----:B------:R-:W-:-:S10]  /*50200*/  DFMA R74, R72, R42, R70 ;  /* 0x0000002a484a722b */ /* 0x000fd40000000046 */
[----:B------:R-:W-:-:S05]  /*50210*/  FFMA R0, RZ, R69, R75 ;  /* 0x00000045ff007223 */ /* 0x000fca000000004b */
[----:B------:R-:W-:-:S13]  /*50220*/  FSETP.GT.AND P0, PT, |R0|, 1.469367938527859385e-39, PT ;  /* 0x001000000000780b */ /* 0x000fda0003f04200 */
[----:B------:R-:W-:Y:S05]  /*50230*/  @P0 BRA P1, `(.L_x_1134) ;  /* 0x0000000000140947 */ /* 0x000fea0000800000 */
[----:B------:R-:W-:Y:S05]  /*50240*/  BMOV.32.CLEAR RZ, B11 ;  /* 0x000000000bff7355 */ /* 0x000fea0000100000 */
[----:B------:R-:W-:Y:S01]  /*50250*/  IMAD.MOV.U32 R70, RZ, RZ, R66 ;  /* 0x000000ffff467224 */ /* 0x000fe200078e0042 */
[----:B------:R-:W-:Y:S01]  /*50260*/  MOV R0, 0x50290 ;  /* 0x0005029000007802 */ /* 0x000fe20000000f00 */
[----:B------:R-:W-:-:S07]  /*50270*/  IMAD.MOV.U32 R71, RZ, RZ, R67 ;  /* 0x000000ffff477224 */ /* 0x000fce00078e0043 */
[----:B01----:R-:W-:Y:S05]  /*50280*/  CALL.REL.NOINC `($__internal_0_$__cuda_sm20_div_rn_f64_full) ;  /* 0x0000013000f87944 */ /* 0x003fea0003c00000 */
.L_x_1134:
[----:B------:R-:W-:Y:S05]  /*50290*/  BSYNC.RECONVERGENT B0 ;  /* 0x0000000000007941 */ /* 0x000fea0003800200 */
.L_x_1133:
[----:B------:R-:W-:Y:S01]  /*502a0*/  DSETP.GEU.AND P2, PT, R100, -2500, PT ;  /* 0xc0a388006400742a */ /* 0x000fe20003f4e000 */
[C---:B------:R-:W-:Y:S01]  /*502b0*/  R2UR UR4, R50.reuse ;  /* 0x00000000320472ca */ /* 0x040fe200000e0000 */
[----:B------:R-:W-:Y:S01]  /*502c0*/  DSETP.GEU.AND P1, PT, R34, -2500, PT ;  /* 0xc0a388002200742a */ /* 0x000fe20003f2e000 */
[----:B------:R-:W-:Y:S01]  /*502d0*/  R2UR UR5, R51 ;  /* 0x00000000330572ca */ /* 0x000fe200000e0000 */
[----:B------:R-:W-:Y:S10]  /*502e0*/  BSSY.RECONVERGENT B0, `(.L_x_1135) ;  /* 0x000002c000007945 */ /* 0x000ff40003800200 */
[----:B------:R-:W-:-:S02]  /*502f0*/  @!P2 R2UR UR10, R50 ;  /* 0x00000000320aa2ca */ /* 0x000fc400000e0000 */
[----:B0-----:R-:W-:Y:S02]  /*50300*/  @!P2 CS2R R98, SRZ ;  /* 0x000000000062a805 */ /* 0x001fe4000001ff00 */
        /* <DEDUP_REMOVED lines=29> */
[----:B0-----:R-:W3:Y:S04]  /*504e0*/  LDG.E.64 R42, desc[UR6][R44.64+0x2928] ;  /* 0x002928062c2a7981 */ /* 0x001ee8000c1e1b00 */
[----:B---3--:R2:W-:Y:S01]  /*504f0*/  STG.E.64 desc[UR4][R94.64+-0x1388], R42 ;  /* 0xffec782a5e007986 */ /* 0x0085e2000c101b04 */
[----:B------:R-:W-:Y:S05]  /*50500*/  BRA `(.L_x_1137) ;  /* 0x0000000000247947 */ /* 0x000fea0003800000 */
.L_x_1136:
[----:B------:R-:W-:-:S14]  /*50510*/  DSETP.GE.AND P0, PT, R96, R74, PT ;  /* 0x0000004a6000722a */ /* 0x000fdc0003f06000 */
[----:B------:R-:W-:Y:S05]  /*50520*/  @!P0 BRA `(.L_x_1137) ;  /* 0x00000000001c8947 */ /* 0x000fea0003800000 */
[C---:B------:R-:W-:Y:S02]  /*50530*/  R2UR UR4, R50.reuse ;  /* 0x00000000320472ca */ /* 0x040fe400000e0000 */
[C---:B------:R-:W-:Y:S02]  /*50540*/  R2UR UR5, R51.reuse ;  /* 0x00000000330572ca */ /* 0x040fe400000e0000 */
[----:B------:R-:W-:Y:S02]  /*50550*/  R2UR UR6, R50 ;  /* 0x00000000320672ca */ /* 0x000fe400000e0000 */
[----:B------:R-:W-:-:S09]  /*50560*/  R2UR UR7, R51 ;  /* 0x00000000330772ca */ /* 0x000fd200000e0000 */
[----:B------:R3:W-:Y:S04]  /*50570*/  STG.E.64 desc[UR4][R94.64], R100 ;  /* 0x000000645e007986 */ /* 0x0007e8000c101b04 */
[----:B------:R-:W2:Y:S04]  /*50580*/  LDG.E.64 R34, desc[UR6][R44.64+0x2920] ;  /* 0x002920062c227981 */ /* 0x000ea8000c1e1b00 */
[----:B--2---:R3:W-:Y:S02]  /*50590*/  STG.E.64 desc[UR4][R94.64+-0x1388], R34 ;  /* 0xffec78225e007986 */ /* 0x0047e4000c101b04 */
.L_x_1137:
[----:B------:R-:W-:Y:S05]  /*505a0*/  BSYNC.RECONVERGENT B0 ;  /* 0x0000000000007941 */ /* 0x000fea0003800200 */
.L_x_1135:
[----:B------:R-:W-:Y:S01]  /*505b0*/  R2UR UR4, R50 ;  /* 0x00000000320472ca */ /* 0x000fe200000e0000 */
[----:B------:R-:W-:Y:S01]  /*505c0*/  IMAD.MOV.U32 R33, RZ, RZ, 0x3 ;  /* 0x00000003ff217424 */ /* 0x000fe200078e00ff */
[----:B------:R-:W-:Y:S01]  /*505d0*/  R2UR UR5, R51 ;  /* 0x00000000330572ca */ /* 0x000fe200000e0000 */
[----:B------:R-:W-:Y:S01]  /*505e0*/  BSSY.RECONVERGENT B5, `(.L_x_1138) ;  /* 0x0000345000057945 */ /* 0x000fe20003800200 */
[----:B------:R-:W-:-:S11]  /*505f0*/  IMAD.MOV.U32 R0, RZ, RZ, 0x3 ;  /* 0x00000003ff007424 */ /* 0x000fd600078e00ff */
[----:B------:R4:W-:Y:S02]  /*50600*/  STG.E desc[UR4][R48.64+0x1a0], R33 ;  /* 0x0001a02130007986 */ /* 0x0009e4000c101904 */
.L_x_1173:
[----:B------:R-:W-:Y:S02]  /*50610*/  R2UR UR4, R50 ;  /* 0x00000000320472ca */ /* 0x000fe400000e0000 */
[----:B------:R-:W-:-:S13]  /*50620*/  R2UR UR5, R51 ;  /* 0x00000000330572ca */ /* 0x000fda00000e0000 */
[----:B0---4-:R-:W4:Y:S02]  /*50630*/  LDG.E R33, desc[UR4][R48.64+0x1a8] ;  /* 0x0001a80430217981 */ /* 0x011f24000c1e1900 */
[----:B----4-:R-:W-:-:S04]  /*50640*/  IADD3 R33, PT, PT, R33, 0x1, -R0 ;  /* 0x0000000121217810 */ /* 0x010fc80007ffe800 */
[----:B------:R-:W-:-:S13]  /*50650*/  ISETP.GT.AND P0, PT, R33, RZ, PT ;  /* 0x000000ff2100720c */ /* 0x000fda0003f04270 */
[C---:B------:R-:W-:Y:S02]  /*50660*/  @!P0 R2UR UR4, R50.reuse ;  /* 0x00000000320482ca */ /* 0x040fe400000e0000 */
[C---:B------:R-:W-:Y:S02]  /*50670*/  @!P0 R2UR UR5, R51.reuse ;  /* 0x00000000330582ca */ /* 0x040fe400000e0000 */
[----:B------:R-:W-:Y:S02]  /*50680*/  @P0 R2UR UR6, R50 ;  /* 0x00000000320602ca */ /* 0x000fe400000e0000 */
[----:B------:R-:W-:-:S09]  /*50690*/  @P0 R2UR UR7, R51 ;  /* 0x00000000330702ca */ /* 0x000fd200000e0000 */
[----:B--23--:R-:W2:Y:S04]  /*506a0*/  @!P0 LDG.E R34, desc[UR4][R48.64+0x1a4] ;  /* 0x0001a40430228981 */ /* 0x00cea8000c1e1900 */
[----:B------:R-:W3:Y:S01]  /*506b0*/  @P0 LDG.E R37, desc[UR6][R48.64+0x1a4] ;  /* 0x0001a40630250981 */ /* 0x000ee2000c1e1900 */
[C---:B------:R-:W-:Y:S01]  /*506c0*/  @!P0 R2UR UR6, R50.reuse ;  /* 0x00000000320682ca */ /* 0x040fe200000e0000 */
[----:B0-----:R-:W-:Y:S01]  /*506d0*/  @!P0 IMAD.MOV.U32 R43, RZ, RZ, 0x1 ;  /* 0x00000001ff2b8424 */ /* 0x001fe200078e00ff */
        /* <DEDUP_REMOVED lines=10> */
[----:B--2---:R-:W-:Y:S01]  /*50780*/  @!P0 IADD3 R35, PT, PT, R34, -0x2, R33 ;  /* 0xfffffffe22238810 */ /* 0x004fe20007ffe021 */
[----:B0-----:R-:W-:-:S04]  /*50790*/  @!P0 IMAD.MOV.U32 R33, RZ, RZ, 0x1 ;  /* 0x00000001ff218424 */ /* 0x001fc800078e00ff */
[----:B------:R4:W-:Y:S01]  /*507a0*/  @!P0 STG.E desc[UR6][R48.64+0x1ac], R35 ;  /* 0x0001ac2330008986 */ /* 0x0009e2000c101906 */
[----:B---3--:R-:W-:-:S05]  /*507b0*/  @P0 VIADD R35, R37, 0xffffffff ;  /* 0xffffffff25230836 */ /* 0x008fca0000000000 */
[----:B------:R-:W-:Y:S01]  /*507c0*/  ISETP.GE.AND P1, PT, R35, 0x1, PT ;  /* 0x000000012300780c */ /* 0x000fe20003f26270 */
[----:B------:R4:W-:-:S12]  /*507d0*/  @P0 STG.E desc[UR10][R48.64+0x1ac], R35 ;  /* 0x0001ac2330000986 */ /* 0x0009d8000c10190a */
[----:B----4-:R-:W-:Y:S05]  /*507e0*/  @!P1 BRA `(.L_x_1140) ;  /* 0x0000003000709947 */ /* 0x010fea0003800000 */
[----:B------:R-:W-:Y:S01]  /*507f0*/  BSSY.RECONVERGENT B3, `(.L_x_1141) ;  /* 0x0000318000037945 */ /* 0x000fe20003800200 */
.L_x_1172:
[----:B------:R-:W-:Y:S02]  /*50800*/  R2UR UR4, R50 ;  /* 0x00000000320472ca */ /* 0x000fe400000e0000 */
[----:B------:R-:W-:-:S13]  /*50810*/  R2UR UR5, R51 ;  /* 0x00000000330572ca */ /* 0x000fda00000e0000 */
[----:B------:R-:W2:Y:S02]  /*50820*/  LDG.E R0, desc[UR4][R48.64+0x1a8] ;  /* 0x0001a80430007981 */ /* 0x000ea4000c1e1900 */
[----:B--2---:R-:W-:-:S13]  /*50830*/  ISETP.GE.AND P0, PT, R33, R0, PT ;  /* 0x000000002100720c */ /* 0x004fda0003f06270 */
[----:B0--34-:R-:W-:Y:S05]  /*50840*/  @P0 BRA `(.L_x_1142) ;  /* 0x0000003000480947 */ /* 0x019fea0003800000 */
[----:B------:R-:W-:Y:S01]  /*50850*/  VIADD R35, R35, 0xffffffff ;  /* 0xffffffff23237836 */ /* 0x000fe20000000000 */
[----:B------:R-:W-:Y:S01]  /*50860*/  R2UR UR4, R50 ;  /* 0x00000000320472ca */ /* 0x000fe200000e0000 */
[----:B------:R-:W-:Y:S01]  /*50870*/  IMAD.IADD R33, R27, 0x1, R33 ;  /* 0x000000011b217824 */ /* 0x000fe200078e0221 */
[----:B------:R-:W-:-:S03]  /*50880*/  R2UR UR5, R51 ;  /* 0x00000000330572ca */ /* 0x000fc600000e0000 */
[----:B------:R-:W-:-:S04]  /*50890*/  IMAD R35, R36, R35, R33 ;  /* 0x0000002324237224 */ /* 0x000fc800078e0221 */
[----:B------:R-:W-:-:S06]  /*508a0*/  IMAD.WIDE R34, R35, 0x8, R14 ;  /* 0x0000000823227825 */ /* 0x000fcc00078e020e */
        /* <DEDUP_REMOVED lines=23> */
[----:B------:R-:W3:Y:S04]  /*50a20*/  LDG.E R37, desc[UR10][R48.64+0x1b0] ;  /* 0x0001b00a30257981 */ /* 0x000ee8000c1e1900 */
[----:B------:R-:W3:Y:S01]  /*50a30*/  LDG.E R33, desc[UR12][R48.64+0x1a8] ;  /* 0x0001a80c30217981 */ /* 0x000ee2000c1e1900 */
        /* <DEDUP_REMOVED lines=8> */
[----:B---3--:R-:W-:-:S05]  /*50ac0*/  IMAD.IADD R42, R37, 0x1, -R33 ;  /* 0x00000001252a7824 */ /* 0x008fca00078e0a21 */
        /* <DEDUP_REMOVED lines=8> */
.L_x_1147:
[----:B------:R-:W-:Y:S05]  /*50b50*/  BSYNC.RELIABLE B0 ;  /* 0x0000000000007941 */ /* 0x000fea0003800100 */
.L_x_1146:
        /* <DEDUP_REMOVED lines=13> */
[----:B------:R-:W-:-:S04]  /*50c30*/  ISETP.NE.AND P0, PT, R33, R34, PT ;  /* 0x000000222100720c */ /* 0x000fc80003f05270 */
[----:B------:R-:W-:Y:S02]  /*50c40*/  ISETP.NE.OR P0, PT, R35, -0x2, P0 ;  /* 0xfffffffe2300780c */ /* 0x000fe40000705670 */
[----:B------:R-:W-:-:S11]  /*50c50*/  CS2R R34, SRZ ;  /* 0x0000000000227805 */ /* 0x000fd6000001ff00 */
[----:B------:R-:W-:Y:S05]  /*50c60*/  @P0 BREAK.RELIABLE B10 ;  /* 0x00000000000a0942 */ /* 0x000fea0003800100 */
[----:B------:R-:W-:Y:S05]  /*50c70*/  @P0 BRA `(.L_x_1153) ;  /* 0x0000000000d40947 */ /* 0x000fea0003800000 */
.L_x_1152:
[----:B------:R-:W-:Y:S05]  /*50c80*/  BSYNC.RELIABLE B10 ;  /* 0x00000000000a7941 */ /* 0x000fea0003800100 */
.L_x_1151:
[C---:B------:R-:W-:Y:S02]  /*50c90*/  R2UR UR8, R50.reuse ;  /* 0x00000000320872ca */ /* 0x040fe400000e0000 */
[C---:B------:R-:W-:Y:S02]  /*50ca0*/  R2UR UR9, R51.reuse ;  /* 0x00000000330972ca */ /* 0x040fe400000e0000 */
[C---:B------:R-:W-:Y:S02]  /*50cb0*/  R2UR UR6, R50.reuse ;  /* 0x00000000320672ca */ /* 0x040fe400000e0000 */
[C---:B------:R-:W-:Y:S02]  /*50cc0*/  R2UR UR7, R51.reuse ;  /* 0x00000000330772ca */ /* 0x040fe400000e0000 */
[----:B------:R-:W-:Y:S02]  /*50cd0*/  R2UR UR10, R50 ;  /* 0x00000000320a72ca */ /* 0x000fe400000e0000 */
[----:B------:R-:W-:-:S02]  /*50ce0*/  R2UR UR11, R51 ;  /* 0x00000000330b72ca */ /* 0x000fc400000e0000 */
[CC--:B------:R-:W-:Y:S02]  /*50cf0*/  IADD3 R74, P0, PT, R0.reuse, R46.reuse, RZ ;  /* 0x0000002e004a7210 */ /* 0x0c0fe40007f1e0ff */
[C---:B------:R-:W-:Y:S01]  /*50d00*/  IADD3 R72, P1, PT, R37.reuse, R46, RZ ;  /* 0x0000002e25487210 */ /* 0x040fe20007f3e0ff */
[----:B------:R-:W2:Y:S01]  /*50d10*/  LDG.E.U8 R77, desc[UR8][R82.64] ;  /* 0x00000008524d7981 */ /* 0x000ea2000c1e1100 */
[-C--:B------:R-:W-:Y:S02]  /*50d20*/  LEA.HI.X.SX32 R75, R0, R47.reuse, 0x1, P0 ;  /* 0x0000002f004b7211 */ /* 0x080fe400000f0eff */
[----:B------:R-:W-:Y:S02]  /*50d30*/  LEA.HI.X.SX32 R73, R37, R47, 0x1, P1 ;  /* 0x0000002f25497211 */ /* 0x000fe400008f0eff */
[----:B------:R-:W-:Y:S01]  /*50d40*/  R2UR UR4, R50 ;  /* 0x00000000320472ca */ /* 0x000fe200000e0000 */
[----:B------:R-:W2:Y:S01]  /*50d50*/  LDG.E.U8 R34, desc[UR6][R74.64] ;  /* 0x000000064a227981 */ /* 0x000ea2000c1e1100 */
[----:B------:R-:W-:-:S02]  /*50d60*/  R2UR UR5, R51 ;  /* 0x00000000330572ca */ /* 0x000fc400000e0000 */
[C---:B------:R-:W-:Y:S01]  /*50d70*/  IADD3 R42, P0, PT, R33.reuse, R46, RZ ;  /* 0x0000002e212a7210 */ /* 0x040fe20007f1e0ff */
[----:B------:R-:W3:Y:S03]  /*50d80*/  LDG.E.U8 R40, desc[UR10][R72.64+0x1b] ;  /* 0x00001b0a48287981 */ /* 0x000ee6000c1e1100 */
[----:B------:R-:W-:-:S07]  /*50d90*/  LEA.HI.X.SX32 R43, R33, R47, 0x1, P0 ;  /* 0x0000002f212b7211 */ /* 0x000fce00000f0eff */
[----:B------:R-:W4:Y:S01]  /*50da0*/  LDG.E.S8 R35, desc[UR4][R42.64+0x1b] ;  /* 0x00001b042a237981 */ /* 0x000f22000c1e1300 */
[----:B------:R-:W-:Y:S01]  /*50db0*/  UMOV UR4, 0x5197d ;  /* 0x0005197d00047882 */ /* 0x000fe20000000000 */
[C---:B------:R-:W-:Y:S02]  /*50dc0*/  R2UR UR12, R50.reuse ;  /* 0x00000000320c72ca */ /* 0x040fe400000e0000 */
[C---:B------:R-:W-:Y:S02]  /*50dd0*/  R2UR UR13, R51.reuse ;  /* 0x00000000330d72ca */ /* 0x040fe400000e0000 */
[----:B------:R-:W-:Y:S02]  /*50de0*/  R2UR UR14, R50 ;  /* 0x00000000320e72ca */ /* 0x000fe400000e0000 */
[----:B------:R-:W-:Y:S02]  /*50df0*/  R2UR UR15, R51 ;  /* 0x00000000330f72ca */ /* 0x000fe400000e0000 */
[----:B--2---:R-:W-:-:S02]  /*50e00*/  PRMT R77, R34, 0x3340, R77 ;  /* 0x00003340224d7816 */ /* 0x004fc4000000004d */
[----:B---3--:R-:W-:Y:S02]  /*50e10*/  PRMT R40, R40, 0x3340, RZ ;  /* 0x0000334028287816 */ /* 0x008fe400000000ff */
[----:B------:R-:W-:Y:S02]  /*50e20*/  IADD3 R34, PT, PT, R31, -R0, -R37 ;  /* 0x800000001f227210 */ /* 0x000fe40007ffe825 */
[----:B------:R-:W-:-:S03]  /*50e30*/  PRMT R40, R77, 0x5410, R40 ;  /* 0x000054104d287816 */ /* 0x000fc60000000028 */
[----:B------:R-:W-:Y:S02]  /*50e40*/  IMAD.IADD R34, R33, 0x1, R34 ;  /* 0x0000000121227824 */ /* 0x000fe400078e0222 */
        /* <DEDUP_REMOVED lines=18> */
[----:B------:R-:W2:Y:S08]  /*50f70*/  LDC.64 R76, c[0x3][R40+-0x2d0] ;  /* 0x00ff4c00284c7b82 */ /* 0x000eb00000000a00 */
[----:B------:R-:W2:Y:S01]  /*50f80*/  LDC.64 R92, c[0x3][R79] ;  /* 0x00c000004f5c7b82 */ /* 0x000ea20000000a00 */
[----:B------:R-:W-:-:S02]  /*50f90*/  R2UR UR4, R50 ;  /* 0x00000000320472ca */ /* 0x000fc400000e0000 */
[----:B------:R-:W-:Y:S01]  /*50fa0*/  R2UR UR5, R51 ;  /* 0x00000000330572ca */ /* 0x000fe200000e0000 */
[----:B--2---:R-:W-:-:S12]  /*50fb0*/  DADD R92, R76, R92 ;  /* 0x000000004c5c7229 */ /* 0x004fd8000000005c */
[----:B------:R0:W-:Y:S02]  /*50fc0*/  STG.E.64 desc[UR4][R44.64+0x2910], R92 ;  /* 0x0029105c2c007986 */ /* 0x0001e4000c101b04 */
.L_x_1153:
[----:B------:R-:W-:Y:S05]  /*50fd0*/  BSYNC.RECONVERGENT B0 ;  /* 0x0000000000007941 */ /* 0x000fea0003800200 */
.L_x_1150:
[----:B------:R-:W-:Y:S01]  /*50fe0*/  VIADD R43, R0, 0xffffffff ;  /* 0xffffffff002b7836 */ /* 0x000fe20000000000 */
[----:B------:R-:W-:Y:S01]  /*50ff0*/  R2UR UR4, R50 ;  /* 0x00000000320472ca */ /* 0x000fe200000e0000 */
[----:B------:R-:W-:Y:S01]  /*51000*/  IMAD.IADD R37, R27, 0x1, R37 ;  /* 0x000000011b257824 */ /* 0x000fe200078e0225 */
[----:B------:R-:W-:-:S03]  /*51010*/  R2UR UR5, R51 ;  /* 0x00000000330572ca */ /* 0x000fc600000e0000 */
[----:B------:R-:W-:-:S04]  /*51020*/  IMAD R37, R36, R43, R37 ;  /* 0x0000002b24257224 */ /* 0x000fc800078e0225 */
[----:B------:R-:W-:-:S06]  /*51030*/  IMAD.WIDE R74, R37, 0x8, R14 ;  /* 0x00000008254a7825 */ /* 0x000fcc00078e020e */
[----:B------:R-:W2:Y:S01]  /*51040*/  LDG.E.64 R94, desc[UR4][R74.64] ;  /* 0x000000044a5e7981 */ /* 0x000ea2000c1e1b00 */
[----:B------:R-:W-:Y:S02]  /*51050*/  R2UR UR6, R50 ;  /* 0x00000000320672ca */ /* 0x000fe400000e0000 */
[----:B------:R-:W-:Y:S01]  /*51060*/  R2UR UR7, R51 ;  /* 0x00000000330772ca */ /* 0x000fe200000e0000 */
[----:B------:R-:W3:Y:S04]  /*51070*/  LDG.E.64 R42, desc[UR4][R44.64+0x28b8] ;  /* 0x0028b8042c2a7981 */ /* 0x000ee8000c1e1b00 */
[----:B------:R-:W4:Y:S01]  /*51080*/  LDG.E.64 R88, desc[UR4][R44.64+0x28b0] ;  /* 0x0028b0042c587981 */ /* 0x000f22000c1e1b00 */
[----:B--2---:R-:W-:-:S07]  /*51090*/  DADD R94, R94, R34 ;  /* 0x000000005e5e7229 */ /* 0x004fce0000000022 */
[----:B0-----:R-:W2:Y:S04]  /*510a0*/  LDG.E.64 R34, desc[UR6][R44.64+0x28c0] ;  /* 0x0028c0062c227981 */ /* 0x001ea8000c1e1b00 */
[----:B------:R0:W-:Y:S04]  /*510b0*/  STG.E.64 desc[UR4][R44.64+0x2918], R94 ;  /* 0x0029185e2c007986 */ /* 0x0001e8000c101b04 */
[----:B------:R-:W5:Y:S01]  /*510c0*/  LDG.E.64 R72, desc[UR6][R74.64+0x1388] ;  /* 0x001388064a487981 */ /* 0x000f62000c1e1b00 */
[----:B------:R-:W-:Y:S01]  /*510d0*/  DSETP.GT.AND P0, PT, |R94|, R70, PT ;  /* 0x000000465e00722a */ /* 0x000fe20003f04200 */
[----:B------:R-:W-:-:S13]  /*510e0*/  IMAD.MOV.U32 R70, RZ, RZ, 0x1 ;  /* 0x00000001ff467424 */ /* 0x000fda00078e00ff */
[----:B0-----:R-:W-:Y:S02]  /*510f0*/  @P0 IMAD.MOV.U32 R94, RZ, RZ, 0x0 ;  /* 0x00000000ff5e0424 */ /* 0x001fe400078e00ff */
        /* <DEDUP_REMOVED lines=8> */
[----:B---3--:R-:W-:-:S08]  /*51180*/  DADD R72, R42, R92 ;  /* 0x000000002a487229 */ /* 0x008fd0000000005c */
[----:B--2---:R-:W-:-:S06]  /*51190*/  DADD R72, R72, R34 ;  /* 0x0000000048487229 */ /* 0x004fcc0000000022 */
        /* <DEDUP_REMOVED lines=25> */
.L_x_1155:
[----:B------:R-:W-:Y:S05]  /*51330*/  BSYNC.RECONVERGENT B0 ;  /* 0x0000000000007941 */ /* 0x000fea0003800200 */
.L_x_1154:
[----:B------:R-:W-:Y:S01]  /*51340*/  R2UR UR4, R50 ;  /* 0x00000000320472ca */ /* 0x000fe200000e0000 */
[----:B------:R-:W-:Y:S01]  /*51350*/  IMAD.IADD R73, R28, 0x1, R33 ;  /* 0x000000011c497824 */ /* 0x000fe200078e0221 */
[----:B------:R-:W-:Y:S02]  /*51360*/  R2UR UR5, R51 ;  /* 0x00000000330572ca */ /* 0x000fe400000e0000 */
[----:B------:R-:W-:Y:S01]  /*51370*/  R2UR UR6, R50 ;  /* 0x00000000320672ca */ /* 0x000fe200000e0000 */
[----:B------:R-:W-:Y:S01]  /*51380*/  IMAD.WIDE R72, R73, 0x8, R14 ;  /* 0x0000000849487825 */ /* 0x000fe200078e020e */
        /* <DEDUP_REMOVED lines=25> */
.L_x_1157:
[----:B------:R-:W-:Y:S05]  /*51520*/  BSYNC.RECONVERGENT B0 ;  /* 0x0000000000007941 */ /* 0x000fea0003800200 */
.L_x_1156:
        /* <DEDUP_REMOVED lines=20> */
.L_x_1149:
[C---:B------:R-:W-:Y:S02]  /*51670*/  R2UR UR4, R50.reuse ;  /* 0x00000000320472ca */ /* 0x040fe400000e0000 */
[C---:B------:R-:W-:Y:S02]  /*51680*/  R2UR UR5, R51.reuse ;  /* 0x00000000330572ca */ /* 0x040fe400000e0000 */
[----:B------:R-:W-:Y:S02]  /*51690*/  R2UR UR6, R50 ;  /* 0x00000000320672ca */ /* 0x000fe400000e0000 */
[----:B------:R-:W-:Y:S02]  /*516a0*/  R2UR UR7, R51 ;  /* 0x00000000330772ca */ /* 0x000fe400000e0000 */
[-C--:B------:R-:W-:Y:S02]  /*516b0*/  IADD3 R72, P0, PT, R0, R46.reuse, RZ ;  /* 0x0000002e00487210 */ /* 0x080fe40007f1e0ff */
[----:B------:R-:W-:-:S02]  /*516c0*/  IADD3 R42, P1, PT, R37, R46, RZ ;  /* 0x0000002e252a7210 */ /* 0x000fc40007f3e0ff */
[----:B------:R-:W-:Y:S02]  /*516d0*/  R2UR UR8, R50 ;  /* 0x00000000320872ca */ /* 0x000fe400000e0000 */
        /* <DEDUP_REMOVED lines=14> */
[----:B------:R-:W-:Y:S01]  /*517c0*/  LEA R86, R74, UR4, 0x3 ;  /* 0x000000044a567c11 */ /* 0x000fe2000f8e18ff */
[----:B------:R-:W-:Y:S01]  /*517d0*/  IMAD.IADD R37, R27, 0x1, R37 ;  /* 0x000000011b257824 */ /* 0x000fe200078e0225 */
[C---:B------:R-:W-:Y:S02]  /*517e0*/  R2UR UR4, R50.reuse ;  /* 0x00000000320472ca */ /* 0x040fe400000e0000 */
[----:B------:R-:W-:Y:S02]  /*517f0*/  R2UR UR12, R50 ;  /* 0x00000000320c72ca */ /* 0x000fe400000e0000 */
[----:B------:R-:W-:-:S09]  /*51800*/  R2UR UR13, R51 ;  /* 0x00000000330d72ca */ /* 0x000fd200000e0000 */
[----:B------:R-:W4:Y:S01]  /*51810*/  LDG.E.64 R88, desc[UR4][R44.64+0x28b0] ;  /* 0x0028b0042c587981 */ /* 0x000f22000c1e1b00 */
[----:B--2---:R-:W-:-:S05]  /*51820*/  IMAD R40, R40, 0x5, R75 ;  /* 0x0000000528287824 */ /* 0x004fca00078e024b */
[----:B------:R-:W-:Y:S01]  /*51830*/  LEA R40, R40, 0x10000, 0x3 ;  /* 0x0001000028287811 */ /* 0x000fe200078e18ff */
[----:B------:R-:W0:Y:S01]  /*51840*/  LDC.64 R74, c[0x3][R86] ;  /* 0x00c00000564a7b82 */ /* 0x000e220000000a00 */
[----:B---3--:R-:W-:-:S07]  /*51850*/  IMAD R76, R76, 0x5, R77 ;  /* 0x000000054c4c7824 */ /* 0x008fce00078e024d */
[----:B------:R-:W0:Y:S01]  /*51860*/  LDC.64 R78, c[0x3][R40+-0x4970] ;  /* 0x00eda400284e7b82 */ /* 0x000e220000000a00 */
[----:B------:R-:W-:-:S07]  /*51870*/  LEA R84, R76, 0x10000, 0x3 ;  /* 0x000100004c547811 */ /* 0x000fce00078e18ff */
[----:B------:R-:W2:Y:S01]  /*51880*/  LDC.64 R76, c[0x3][R84+-0x4970] ;  /* 0x00eda400544c7b82 */ /* 0x000ea20000000a00 */
[----:B0-----:R-:W-:Y:S01]  /*51890*/  DADD R74, R74, R78 ;  /* 0x000000004a4a7229 */ /* 0x001fe2000000004e */
[----:B------:R-:W-:-:S04]  /*518a0*/  VIADD R79, R0, 0xffffffff ;  /* 0xffffffff004f7836 */ /* 0x000fc80000000000 */
[----:B------:R-:W-:-:S03]  /*518b0*/  IMAD R37, R36, R79, R37 ;  /* 0x0000004f24257224 */ /* 0x000fc600078e0225 */
[----:B--2---:R-:W-:Y:S01]  /*518c0*/  DADD R76, R74, R76 ;  /* 0x000000004a4c7229 */ /* 0x004fe2000000004c */
[----:B------:R-:W-:-:S06]  /*518d0*/  IMAD.WIDE R74, R37, 0x8, R14 ;  /* 0x00000008254a7825 */ /* 0x000fcc00078e020e */
[----:B------:R0:W-:Y:S04]  /*518e0*/  STG.E.64 desc[UR4][R44.64+0x2918], R76 ;  /* 0x0029184c2c007986 */ /* 0x0001e8000c101b04 */
[----:B------:R-:W2:Y:S02]  /*518f0*/  LDG.E.64 R94, desc[UR6][R74.64] ;  /* 0x000000064a5e7981 */ /* 0x000ea4000c1e1b00 */
[----:B--2---:R-:W-:-:S07]  /*51900*/  DADD R94, R76, R94 ;  /* 0x000000004c5e7229 */ /* 0x004fce000000005e */
[----:B------:R2:W-:Y:S04]  /*51910*/  STG.E.64 desc[UR4][R44.64+0x2918], R94 ;  /* 0x0029185e2c007986 */ /* 0x0005e8000c101b04 */
[----:B------:R-:W3:Y:S04]  /*51920*/  LDG.E.S8 R72, desc[UR6][R72.64] ;  /* 0x0000000648487981 */ /* 0x000ee8000c1e1300 */
[----:B------:R-:W3:Y:S04]  /*51930*/  LDG.E.S8 R43, desc[UR8][R42.64+0x1b] ;  /* 0x00001b082a2b7981 */ /* 0x000ee8000c1e1300 */
[----:B------:R-:W5:Y:S04]  /*51940*/  LDG.E.S8 R34, desc[UR12][R34.64+0x1b] ;  /* 0x00001b0c22227981 */ /* 0x000f68000c1e1300 */
[----:B------:R-:W5:Y:S01]  /*51950*/  LDG.E.S8 R37, desc[UR10][R82.64] ;  /* 0x0000000a52257981 */ /* 0x000f62000c1e1300 */
[----:B0-----:R-:W0:Y:S01]  /*51960*/  LDC.64 R76, c[0x3][R86+-0x2d0] ;  /* 0x00ff4c00564c7b82 */ /* 0x001e220000000a00 */
[----:B---3--:R-:W-:-:S02]  /*51970*/  IMAD R0, R72, 0x5, R43 ;  /* 0x0000000548007824 */ /* 0x008fc400078e022b */
[----:B------:R-:W3:Y:S03]  /*51980*/  LDG.E.64 R42, desc[UR4][R44.64+0x28b8] ;  /* 0x0028b8042c2a7981 */ /* 0x000ee6000c1e1b00 */
[----:B------:R-:W-:Y:S01]  /*51990*/  LEA R0, R0, 0x10000, 0x3 ;  /* 0x0001000000007811 */ /* 0x000fe200078e18ff */
[----:B-----5:R-:W-:-:S03]  /*519a0*/  IMAD R37, R37, 0x5, R34 ;  /* 0x0000000525257824 */ /* 0x020fc600078e0222 */
[----:B------:R-:W0:Y:S01]  /*519b0*/  LDC.64 R84, c[0x3][R0+-0x4a38] ;  /* 0x00ed720000547b82 */ /* 0x000e220000000a00 */
[----:B------:R-:W5:Y:S01]  /*519c0*/  LDG.E.64 R34, desc[UR6][R44.64+0x28c0] ;  /* 0x0028c0062c227981 */ /* 0x000f62000c1e1b00 */
[----:B------:R-:W-:-:S06]  /*519d0*/  LEA R37, R37, 0x10000, 0x3 ;  /* 0x0001000025257811 */ /* 0x000fcc00078e18ff */
[----:B------:R-:W1:Y:S01]  /*519e0*/  LDC.64 R78, c[0x3][R37+-0x4a38] ;  /* 0x00ed7200254e7b82 */ /* 0x000e620000000a00 */
[----:B0-----:R-:W-:-:S08]  /*519f0*/  DADD R72, R76, R84 ;  /* 0x000000004c487229 */ /* 0x001fd00000000054 */
[----:B-1----:R-:W-:-:S07]  /*51a00*/  DADD R72, R72, R78 ;  /* 0x0000000048487229 */ /* 0x002fce000000004e */
[----:B------:R-:W-:Y:S04]  /*51a10*/  STG.E.64 desc[UR4][R44.64+0x2910], R72 ;  /* 0x002910482c007986 */ /* 0x000fe8000c101b04 */
[----:B------:R-:W4:Y:S01]  /*51a20*/  LDG.E.64 R74, desc[UR6][R74.64+0x1388] ;  /* 0x001388064a4a7981 */ /* 0x000f22000c1e1b00 */
[----:B------:R-:W-:Y:S01]  /*51a30*/  DSETP.GT.AND P0, PT, |R94|, R70, PT ;  /* 0x000000465e00722a */ /* 0x000fe20003f04200 */
[----:B------:R-:W-:-:S13]  /*51a40*/  IMAD.MOV.U32 R70, RZ, RZ, 0x1 ;  /* 0x00000001ff467424 */ /* 0x000fda00078e00ff */
        /* <DEDUP_REMOVED lines=34> */
[----:B------:R-:W-:Y:S02]  /*51c70*/  IMAD.MOV.U32 R90, RZ, RZ, R74 ;  /* 0x000000ffff5a7224 */ /* 0x000fe400078e004a */
[----:B------:R-:W-:-:S07]  /*51c80*/  IMAD.MOV.U32 R91, RZ, RZ, R75 ;  /* 0x000000ffff5b7224 */ /* 0x000fce00078e004b */
.L_x_1160:
[----:B------:R-:W-:Y:S05]  /*51c90*/  BSYNC.RECONVERGENT B0 ;  /* 0x0000000000007941 */ /* 0x000fea0003800200 */
.L_x_1159:
        /* <DEDUP_REMOVED lines=29> */
[----:B------:R-:W-:Y:S05]  /*51e70*/  CALL.REL.NOINC `($__internal_0_$__cuda_sm20_div_rn_f64_full) ;  /* 0x0000011400fc7944 */ /* 0x000fea0003c00000 */
.L_x_1162:
[----:B------:R-:W-:Y:S05]  /*51e80*/  BSYNC.RECONVERGENT B0 ;  /* 0x0000000000007941 */ /* 0x000fea0003800200 */
.L_x_1161:
        /* <DEDUP_REMOVED lines=20> */
.L_x_1148:
        /* <DEDUP_REMOVED lines=27> */
[----:B------:R-:W3:Y:S04]  /*52180*/  LDG.E.U8 R78, desc[UR14][R34.64+0x1b] ;  /* 0x00001b0e224e7981 */ /* 0x000ee8000c1e1100 */
[----:B------:R-:W3:Y:S04]  /*52190*/  LDG.E.U8 R79, desc[UR16][R34.64+0x1a] ;  /* 0x00001a10224f7981 */ /* 0x000ee8000c1e1100 */
[----:B------:R-:W4:Y:S04]  /*521a0*/  LDG.E.U8 R76, desc[UR10][R42.64+0x1b] ;  /* 0x00001b0a2a4c7981 */ /* 0x000f28000c1e1100 */
[----:B------:R-:W5:Y:S04]  /*521b0*/  LDG.E.U8 R84, desc[UR18][R82.64] ;  /* 0x0000001252547981 */ /* 0x000f68000c1e1100 */
[----:B------:R-:W5:Y:S04]  /*521c0*/  LDG.E.S8 R37, desc[UR4][R42.64+0x1c] ;  /* 0x00001c042a257981 */ /* 0x000f68000c1e1300 */
[----:B------:R-:W5:Y:S01]  /*521d0*/  LDG.E.S8 R77, desc[UR12][R82.64+-0x1] ;  /* 0xffffff0c524d7981 */ /* 0x000f62000c1e1300 */
[----:B------:R-:W-:Y:S01]  /*521e0*/  UMOV UR4, 0x5197d ;  /* 0x0005197d00047882 */ /* 0x000fe20000000000 */
[----:B------:R-:W-:Y:S01]  /*521f0*/  UMOV UR6, 0x57d19 ;  /* 0x00057d1900067882 */ /* 0x000fe20000000000 */
[----:B------:R-:W-:Y:S01]  /*52200*/  UMOV UR5, 0x448 ;  /* 0x0000044800057882 */ /* 0x000fe20000000000 */
[----:B------:R-:W-:Y:S01]  /*52210*/  VIADD R0, R0, 0xffffffff ;  /* 0xffffffff00007836 */ /* 0x000fe20000000000 */
        /* <DEDUP_REMOVED lines=10> */
[----:B------:R-:W0:Y:S08]  /*522c0*/  LDC.64 R74, c[0x3][R37+0x2710] ;  /* 0x00c9c400254a7b82 */ /* 0x000e300000000a00 */
[----:B------:R-:W0:Y:S01]  /*522d0*/  LDC.64 R76, c[0x3][R78+0x2710] ;  /* 0x00c9c4004e4c7b82 */ /* 0x000e220000000a00 */
[----:B------:R-:W-:-:S04]  /*522e0*/  IMAD.IADD R79, R21, 0x1, R40 ;  /* 0x00000001154f7824 */ /* 0x000fc800078e0228 */
[----:B------:R-:W-:Y:S01]  /*522f0*/  IMAD R79, R36, R0, R79 ;  /* 0x00000000244f7224 */ /* 0x000fe200078e024f */
[----:B0-----:R-:W-:-:S03]  /*52300*/  DADD R76, R74, R76 ;  /* 0x000000004a4c7229 */ /* 0x001fc6000000004c */
[----:B------:R-:W-:-:S04]  /*52310*/  IMAD.WIDE R74, R79, 0x8, R14 ;  /* 0x000000084f4a7825 */ /* 0x000fc800078e020e */
[----:B------:R0:W-:Y:S04]  /*52320*/  STG.E.64 desc[UR8][R44.64+0x2910], R76 ;  /* 0x0029104c2c007986 */ /* 0x0001e8000c101b08 */
[----:B------:R-:W2:Y:S01]  /*52330*/  LDG.E.64 R94, desc[UR10][R74.64] ;  /* 0x0000000a4a5e7981 */ /* 0x000ea2000c1e1b00 */
[----:B------:R-:W-:Y:S02]  /*52340*/  R2UR UR20, R50 ;  /* 0x00000000321472ca */ /* 0x000fe400000e0000 */
[----:B------:R-:W-:Y:S01]  /*52350*/  R2UR UR21, R51 ;  /* 0x00000000331572ca */ /* 0x000fe200000e0000 */
[----:B--2---:R-:W-:-:S07]  /*52360*/  DADD R94, R76, R94 ;  /* 0x000000004c5e7229 */ /* 0x004fce000000005e */
[----:B------:R2:W-:Y:S04]  /*52370*/  STG.E.64 desc[UR8][R44.64+0x2910], R94 ;  /* 0x0029105e2c007986 */ /* 0x0005e8000c101b08 */
[----:B------:R-:W3:Y:S04]  /*52380*/  LDG.E.U8 R40, desc[UR10][R72.64+0x1] ;  /* 0x0000010a48287981 */ /* 0x000ee8000c1e1100 */
[----:B------:R-:W3:Y:S04]  /*52390*/  LDG.E.U8 R37, desc[UR12][R72.64] ;  /* 0x0000000c48257981 */ /* 0x000ee8000c1e1100 */
[----:B------:R-:W4:Y:S04]  /*523a0*/  LDG.E.U8 R78, desc[UR16][R34.64+0x1b] ;  /* 0x00001b10224e7981 */ /* 0x000f28000c1e1100 */
[----:B------:R-:W4:Y:S04]  /*523b0*/  LDG.E.U8 R79, desc[UR18][R34.64+0x1a] ;  /* 0x00001a12224f7981 */ /* 0x000f28000c1e1100 */
[----:B0-----:R-:W5:Y:S04]  /*523c0*/  LDG.E.U8 R76, desc[UR14][R42.64+0x1b] ;  /* 0x00001b0e2a4c7981 */ /* 0x001f68000c1e1100 */
        /* <DEDUP_REMOVED lines=15> */
[----:B------:R-:W-:-:S02]  /*524c0*/  R2UR UR4, R50 ;  /* 0x00000000320472ca */ /* 0x000fc400000e0000 */
[----:B------:R-:W-:Y:S02]  /*524d0*/  R2UR UR5, R51 ;  /* 0x00000000330572ca */ /* 0x000fe400000e0000 */
[----:B------:R-:W-:-:S11]  /*524e0*/  R2UR UR6, R50 ;  /* 0x00000000320672ca */ /* 0x000fd600000e0000 */
[----:B------:R-:W2:Y:S04]  /*524f0*/  LDG.E.64 R42, desc[UR4][R44.64+0x28b8] ;  /* 0x0028b8042c2a7981 */ /* 0x000ea8000c1e1b00 */
[----:B------:R-:W3:Y:S01]  /*52500*/  LDG.E.64 R88, desc[UR4][R44.64+0x28b0] ;  /* 0x0028b0042c587981 */ /* 0x000ee2000c1e1b00 */
[----:B0-----:R-:W-:-:S03]  /*52510*/  DADD R72, R34, R72 ;  /* 0x0000000022487229 */ /* 0x001fc60000000048 */
[----:B------:R-:W4:Y:S04]  /*52520*/  LDG.E.64 R34, desc[UR6][R44.64+0x28c0] ;  /* 0x0028c0062c227981 */ /* 0x000f28000c1e1b00 */
[----:B------:R2:W-:Y:S04]  /*52530*/  STG.E.64 desc[UR4][R44.64+0x2918], R72 ;  /* 0x002918482c007986 */ /* 0x0005e8000c101b04 */
[----:B------:R-:W5:Y:S01]  /*52540*/  LDG.E.64 R92, desc[UR6][R74.64+-0x1388] ;  /* 0xffec78064a5c7981 */ /* 0x000f62000c1e1b00 */
[----:B------:R-:W-:Y:S01]  /*52550*/  BSSY.RECONVERGENT B11, `(.L_x_1164) ;  /* 0x00000250000b7945 */ /* 0x000fe20003800200 */
[----:B-----5:R-:W-:-:S08]  /*52560*/  DADD R92, R72, R92 ;  /* 0x00000000485c7229 */ /* 0x020fd0000000005c */
[----:B------:R-:W-:-:S14]  /*52570*/  DSETP.GT.AND P0, PT, |R92|, R70, PT ;  /* 0x000000465c00722a */ /* 0x000fdc0003f04200 */
[----:B------:R-:W-:Y:S02]  /*52580*/  @P0 IMAD.MOV.U32 R94, RZ, RZ, 0x0 ;  /* 0x00000000ff5e0424 */ /* 0x000fe400078e00ff */
        /* <DEDUP_REMOVED lines=27> */
[----:B------:R-:W-:Y:S01]  /*52740*/  IMAD.MOV.U32 R68, RZ, RZ, R72 ;  /* 0x000000ffff447224 */ /* 0x000fe200078e0048 */
[----:B------:R-:W-:Y:S01]  /*52750*/  MOV R0, 0x52780 ;  /* 0x0005278000007802 */ /* 0x000fe20000000f00 */
[----:B------:R-:W-:-:S07]  /*52760*/  IMAD.MOV.U32 R69, RZ, RZ, R73 ;  /* 0x000000ffff457224 */ /* 0x000fce00078e0049 */
[----:B-1----:R-:W-:Y:S05]  /*52770*/  CALL.REL.NOINC `($__internal_0_$__cuda_sm20_div_rn_f64_full) ;  /* 0x0000010c00bc7944 */ /* 0x002fea0003c00000 */
[----:B------:R-:W-:Y:S02]  /*52780*/  IMAD.MOV.U32 R90, RZ, RZ, R74 ;  /* 0x000000ffff5a7224 */ /* 0x000fe400078e004a */
[----:B------:R-:W-:-:S07]  /*52790*/  IMAD.MOV.U32 R91, RZ, RZ, R75 ;  /* 0x000000ffff5b7224 */ /* 0x000fce00078e004b */
.L_x_1165:
[----:B------:R-:W-:Y:S05]  /*527a0*/  BSYNC.RECONVERGENT B11 ;  /* 0x00000000000b7941 */ /* 0x000fea0003800200 */
.L_x_1164:
        /* <DEDUP_REMOVED lines=29> */
.L_x_1167:
[----:B------:R-:W-:Y:S05]  /*52980*/  BSYNC.RECONVERGENT B11 ;  /* 0x00000000000b7941 */ /* 0x000fea0003800200 */
.L_x_1166:
[----:B------:R-:W-:Y:S01]  /*52990*/  R2UR UR4, R50 ;  /* 0x00000000320472ca */ /* 0x000fe200000e0000 */
[----:B------:R-:W-:Y:S01]  /*529a0*/  DADD R34, -R74, R90 ;  /* 0x000000004a227229 */ /* 0x000fe2000000015a */
        /* <DEDUP_REMOVED lines=22> */
.L_x_1163:
        /* <DEDUP_REMOVED lines=8> */
[----:B------:R-:W2:Y:S01]  /*52b90*/  LDG.E.S8 R86, desc[UR6][R82.64+-0x1] ;  /* 0xffffff0652567981 */ /* 0x000ea2000c1e1300 */
        /* <DEDUP_REMOVED lines=13> */
[----:B------:R-:W-:-:S04]  /*52c70*/  IADD3 R34, P2, PT, R33, R46, RZ ;  /* 0x0000002e21227210 */ /* 0x000fc80007f5e0ff */
[----:B------:R-:W-:-:S03]  /*52c80*/  LEA.HI.X.SX32 R35, R33, R47, 0x1, P2 ;  /* 0x0000002f21237211 */ /* 0x000fc600010f0eff */
[----:B------:R-:W5:Y:S04]  /*52c90*/  LDG.E.U8 R84, desc[UR16][R82.64] ;  /* 0x0000001052547981 */ /* 0x000f68000c1e1100 */
[----:B------:R-:W2:Y:S04]  /*52ca0*/  LDG.E.U8 R78, desc[UR12][R34.64+0x1b] ;  /* 0x00001b0c224e7981 */ /* 0x000ea8000c1e1100 */
[----:B------:R-:W2:Y:S04]  /*52cb0*/  LDG.E.U8 R79, desc[UR14][R34.64+0x1a] ;  /* 0x00001a0e224f7981 */ /* 0x000ea8000c1e1100 */
[----:B------:R-:W2:Y:S01]  /*52cc0*/  LDG.E.S8 R75, desc[UR4][R42.64+0x1c] ;  /* 0x00001c042a4b7981 */ /* 0x000ea2000c1e1300 */
[----:B------:R-:W-:Y:S01]  /*52cd0*/  UMOV UR5, 0x5197d ;  /* 0x0005197d00057882 */ /* 0x000fe20000000000 */
[----:B------:R-:W-:Y:S01]  /*52ce0*/  UMOV UR4, 0x448 ;  /* 0x0000044800047882 */ /* 0x000fe20000000000 */
[----:B------:R-:W-:Y:S01]  /*52cf0*/  UMOV UR6, 0x57d19 ;  /* 0x00057d1900067882 */ /* 0x000fe20000000000 */
[----:B---3--:R-:W-:-:S02]  /*52d00*/  PRMT R74, R77, 0x3340, R74 ;  /* 0x000033404d4a7816 */ /* 0x008fc4000000004a */
[----:B----4-:R-:W-:-:S04]  /*52d10*/  PRMT R77, R76, 0x3340, RZ ;  /* 0x000033404c4d7816 */ /* 0x010fc800000000ff */
[----:B------:R-:W-:Y:S02]  /*52d20*/  PRMT R76, R74, 0x5410, R77 ;  /* 0x000054104a4c7816 */ /* 0x000fe4000000004d */
[----:B------:R-:W-:-:S05]  /*52d30*/  IADD3 R74, PT, PT, R30, -R0, -R37 ;  /* 0x800000001e4a7210 */ /* 0x000fca0007ffe825 */
[----:B------:R-:W-:Y:S01]  /*52d40*/  IMAD.IADD R74, R33, 0x1, R74 ;  /* 0x00000001214a7824 */ /* 0x000fe200078e024a */
[----:B-----5:R-:W-:-:S04]  /*52d50*/  PRMT R77, R84, 0x3340, RZ ;  /* 0x00003340544d7816 */ /* 0x020fc800000000ff */
[----:B------:R-:W-:Y:S02]  /*52d60*/  LEA R84, R74, UR4, 0x3 ;  /* 0x000000044a547c11 */ /* 0x000fe4000f8e18ff */
[----:B--2---:R-:W-:Y:S01]  /*52d70*/  PRMT R78, R79, 0x3340, R78 ;  /* 0x000033404f4e7816 */ /* 0x004fe2000000004e */
        /* <DEDUP_REMOVED lines=8> */
[----:B0-----:R-:W-:Y:S01]  /*52e00*/  DADD R74, R78, R74 ;  /* 0x000000004e4a7229 */ /* 0x001fe2000000004a */
[----:B------:R-:W-:-:S02]  /*52e10*/  IMAD.IADD R79, R24, 0x1, R40 ;  /* 0x00000001184f7824 */ /* 0x000fc400078e0228 */
[----:B------:R-:W-:-:S04]  /*52e20*/  VIADD R40, R0, 0xffffffff ;  /* 0xffffffff00287836 */ /* 0x000fc80000000000 */
[----:B------:R-:W-:Y:S01]  /*52e30*/  IMAD R79, R36, R40, R79 ;  /* 0x00000028244f7224 */ /* 0x000fe200078e024f */
[----:B--2---:R-:W-:-:S03]  /*52e40*/  DADD R76, R74, R76 ;  /* 0x000000004a4c7229 */ /* 0x004fc6000000004c */
[----:B------:R-:W-:-:S04]  /*52e50*/  IMAD.WIDE R74, R79, 0x8, R14 ;  /* 0x000000084f4a7825 */ /* 0x000fc800078e020e */
        /* <DEDUP_REMOVED lines=10> */
[----:B0-----:R-:W3:Y:S04]  /*52f00*/  LDG.E.U8 R76, desc[UR12][R72.64+0x1] ;  /* 0x0000010c484c7981 */ /* 0x001ee8000c1e1100 */
[----:B------:R-:W3:Y:S04]  /*52f10*/  LDG.E.U8 R77, desc[UR14][R72.64] ;  /* 0x0000000e484d7981 */ /* 0x000ee8000c1e1100 */
[----:B------:R-:W4:Y:S04]  /*52f20*/  LDG.E.U8 R78, desc[UR16][R42.64+0x1b] ;  /* 0x00001b102a4e7981 */ /* 0x000f28000c1e1100 */
[----:B------:R-:W5:Y:S04]  /*52f30*/  LDG.E.U8 R85, desc[UR18][R34.64+0x1b] ;  /* 0x00001b1222557981 */ /* 0x000f68000c1e1100 */
[----:B------:R-:W5:Y:S04]  /*52f40*/  LDG.E.U8 R86, desc[UR20][R34.64+0x1a] ;  /* 0x00001a1422567981 */ /* 0x000f68000c1e1100 */
[----:B------:R-:W2:Y:S04]  /*52f50*/  LDG.E.U8 R87, desc[UR22][R82.64] ;  /* 0x0000001652577981 */ /* 0x000ea8000c1e1100 */
[----:B------:R-:W2:Y:S04]  /*52f60*/  LDG.E.S8 R40, desc[UR10][R42.64+0x1c] ;  /* 0x00001c0a2a287981 */ /* 0x000ea8000c1e1300 */
[----:B------:R-:W2:Y:S01]  /*52f70*/  LDG.E.S8 R79, desc[UR8][R82.64+-0x1] ;  /* 0xffffff08524f7981 */ /* 0x000ea2000c1e1300 */
[----:B------:R-:W-:-:S05]  /*52f80*/  IMAD.IADD R0, R0, 0x1, R33 ;  /* 0x0000000100007824 */ /* 0x000fca00078e0221 */
[----:B------:R-:W-:-:S04]  /*52f90*/  IADD3 R0, PT, PT, -R0, R37, R41 ;  /* 0x0000002500007210 */ /* 0x000fc80007ffe129 */
        /* <DEDUP_REMOVED lines=14> */
[----:B------:R-:W-:Y:S01]  /*53080*/  R2UR UR6, R50 ;  /* 0x00000000320672ca */ /* 0x000fe200000e0000 */
[----:B------:R-:W-:Y:S01]  /*53090*/  UMOV UR4, 0x64b31d04 ;  /* 0x64b31d0400047882 */ /* 0x000fe20000000000 */
[----:B------:R-:W-:Y:S01]  /*530a0*/  UMOV UR5, 0x3feef3e8 ;  /* 0x3feef3e800057882 */ /* 0x000fe20000000000 */
[----:B0-----:R-:W-:Y:S01]  /*530b0*/  DADD R42, R72, R42 ;  /* 0x00000000482a7229 */ /* 0x001fe2000000002a */
[----:B------:R-:W0:Y:S07]  /*530c0*/  I2F.F64 R72, R0 ;  /* 0x0000000000487312 */ /* 0x000e2e0000201c00 */
[----:B--2---:R-:W-:-:S08]  /*530d0*/  DADD R34, R42, R34 ;  /* 0x000000002a227229 */ /* 0x004fd00000000022 */
[----:B0-----:R-:W-:Y:S01]  /*530e0*/  DFMA R72, R72, -UR4, R34 ;  /* 0x8000000448487c2b */ /* 0x001fe20008000022 */
[----:B------:R-:W-:Y:S01]  /*530f0*/  R2UR UR4, R50 ;  /* 0x00000000320472ca */ /* 0x000fe200000e0000 */
[----:B------:R-:W2:Y:S01]  /*53100*/  LDG.E.64 R34, desc[UR6][R44.64+0x28c0] ;  /* 0x0028c0062c227981 */ /* 0x000ea2000c1e1b00 */
[----:B------:R-:W-:-:S04]  /*53110*/  R2UR UR5, R51 ;  /* 0x00000000330572ca */ /* 0x000fc800000e0000 */
[----:B------:R-:W-:Y:S04]  /*53120*/  STG.E.64 desc[UR6][R44.64+0x2910], R72 ;  /* 0x002910482c007986 */ /* 0x000fe8000c101b06 */
[----:B------:R-:W3:Y:S05]  /*53130*/  LDG.E.64 R74, desc[UR8][R74.64+0x1388] ;  /* 0x001388084a4a7981 */ /* 0x000eea000c1e1b00 */
        /* <DEDUP_REMOVED lines=9> */
[----:B---3--:R-:W-:-:S07]  /*531d0*/  DADD R92, R72, R74 ;  /* 0x00000000485c7229 */ /* 0x008fce000000004a */
        /* <DEDUP_REMOVED lines=29> */
.L_x_1169:
[----:B------:R-:W-:Y:S05]  /*533b0*/  BSYNC.RECONVERGENT B11 ;  /* 0x00000000000b7941 */ /* 0x000fea0003800200 */
.L_x_1168:
        /* <DEDUP_REMOVED lines=29> */
.L_x_1171:
[----:B------:R-:W-:Y:S05]  /*53590*/  BSYNC.RECONVERGENT B11 ;  /* 0x00000000000b7941 */ /* 0x000fea0003800200 */
.L_x_1170:
[----:B------:R-:W-:Y:S01]  /*535a0*/  DSETP.GT.AND P0, PT, R90, R74, PT ;  /* 0x0000004a5a00722a */ /* 0x000fe20003f04000 */
[----:B------:R-:W-:Y:S01]  /*535b0*/  R2UR UR4, R50 ;  /* 0x00000000320472ca */ /* 0x000fe200000e0000 */
[----:B------:R-:W-:Y:S01]  /*535c0*/  IMAD.MOV.U32 R34, RZ, RZ, 0x0 ;  /* 0x00000000ff227424 */ /* 0x000fe200078e00ff */
        /* <DEDUP_REMOVED lines=15> */
.L_x_1158:
[----:B------:R-:W-:Y:S05]  /*536c0*/  BSYNC.RECONVERGENT B1 ;  /* 0x0000000000017941 */ /* 0x000fea0003800200 */
.L_x_1145:
        /* <DEDUP_REMOVED lines=14> */
[----:B------:R-:W-:Y:S02]  /*537b0*/  R2UR UR4, R50 ;  /* 0x00000000320472ca */ /* 0x000fe400000e0000 */
[----:B------:R-:W-:-:S13]  /*537c0*/  R2UR UR5, R51 ;  /* 0x00000000330572ca */ /* 0x000fda00000e0000 */
[----:B------:R-:W5:Y:S01]  /*537d0*/  LDG.E R33, desc[UR4][R48.64+0x1a8] ;  /* 0x0001a80430217981 */ /* 0x000f62000c1e1900 */
[C---:B------:R-:W-:Y:S02]  /*537e0*/  R2UR UR8, R50.reuse ;  /* 0x00000000320872ca */ /* 0x040fe400000e0000 */
[C---:B------:R-:W-:Y:S02]  /*537f0*/  R2UR UR9, R51.reuse ;  /* 0x00000000330972ca */ /* 0x040fe400000e0000 */
[----:B------:R-:W-:Y:S02]  /*53800*/  R2UR UR6, R50 ;  /* 0x00000000320672ca */ /* 0x000fe400000e0000 */
[----:B------:R-:W-:Y:S01]  /*53810*/  R2UR UR7, R51 ;  /* 0x00000000330772ca */ /* 0x000fe200000e0000 */
[----:B-----5:R-:W-:-:S04]  /*53820*/  IMAD.IADD R33, R28, 0x1, R33 ;  /* 0x000000011c217824 */ /* 0x020fc800078e0221 */
[----:B------:R-:W-:-:S05]  /*53830*/  IMAD.WIDE R66, R33, 0x8, R14 ;  /* 0x0000000821427825 */ /* 0x000fca00078e020e */
[----:B------:R0:W-:Y:S04]  /*53840*/  STG.E.64 desc[UR4][R66.64], R34 ;  /* 0x0000002242007986 */ /* 0x0001e8000c101b04 */
[----:B------:R-:W5:Y:S04]  /*53850*/  LDG.E R33, desc[UR8][R48.64+0x1a8] ;  /* 0x0001a80830217981 */ /* 0x000f68000c1e1900 */
[----:B------:R-:W2:Y:S01]  /*53860*/  LDG.E.64 R42, desc[UR6][R44.64+0x28f0] ;  /* 0x0028f0062c2a7981 */ /* 0x000ea2000c1e1b00 */
[----:B-----5:R-:W-:-:S04]  /*53870*/  IMAD.IADD R33, R32, 0x1, R33 ;  /* 0x0000000120217824 */ /* 0x020fc800078e0221 */
[----:B------:R-:W-:-:S05]  /*53880*/  IMAD.WIDE R68, R33, 0x8, R14 ;  /* 0x0000000821447825 */ /* 0x000fca00078e020e */
[----:B--2---:R0:W-:Y:S02]  /*53890*/  STG.E.64 desc[UR4][R68.64], R42 ;  /* 0x0000002a44007986 */ /* 0x0041e4000c101b04 */
.L_x_1144:
[----:B------:R-:W-:Y:S05]  /*538a0*/  BSYNC.RECONVERGENT B2 ;  /* 0x0000000000027941 */ /* 0x000fea0003800200 */
.L_x_1143:
[C---:B------:R-:W-:Y:S02]  /*538b0*/  R2UR UR4, R50.reuse ;  /* 0x00000000320472ca */ /* 0x040fe400000e0000 */
[C---:B------:R-:W-:Y:S02]  /*538c0*/  R2UR UR5, R51.reuse ;  /* 0x00000000330572ca */ /* 0x040fe400000e0000 */
[----:B------:R-:W-:Y:S02]  /*538d0*/  R2UR UR6, R50 ;  /* 0x00000000320672ca */ /* 0x000fe400000e0000 */
[----:B------:R-:W-:-:S09]  /*538e0*/  R2UR UR7, R51 ;  /* 0x00000000330772ca */ /* 0x000fd200000e0000 */
[----:B------:R-:W5:Y:S04]  /*538f0*/  LDG.E R0, desc[UR4][R48.64+0x1ac] ;  /* 0x0001ac0430007981 */ /* 0x000f68000c1e1900 */
[----:B------:R-:W2:Y:S01]  /*53900*/  LDG.E R33, desc[UR6][R48.64+0x1b0] ;  /* 0x0001b00630217981 */ /* 0x000ea2000c1e1900 */
[C---:B-----5:R-:W-:Y:S01]  /*53910*/  ISETP.GT.AND P0, PT, R0.reuse, 0x1, PT ;  /* 0x000000010000780c */ /* 0x060fe20003f04270 */
[----:B0-----:R-:W-:Y:S02]  /*53920*/  VIADD R35, R0, 0xffffffff ;  /* 0xffffffff00237836 */ /* 0x001fe40000000000 */
[----:B--2---:R-:W-:-:S03]  /*53930*/  VIADD R33, R33, 0x1 ;  /* 0x0000000121217836 */ /* 0x004fc60000000000 */
[----:B------:R0:W-:Y:S04]  /*53940*/  STG.E desc[UR4][R48.64+0x1ac], R35 ;  /* 0x0001ac2330007986 */ /* 0x0001e8000c101904 */
[----:B------:R0:W-:Y:S03]  /*53950*/  STG.E desc[UR6][R48.64+0x1b0], R33 ;  /* 0x0001b02130007986 */ /* 0x0001e6000c101906 */
[----:B------:R-:W-:Y:S05]  /*53960*/  @P0 BRA `(.L_x_1172) ;  /* 0xffffffcc00a40947 */ /* 0x000fea000383ffff */
.L_x_1142:
[----:B------:R-:W-:Y:S05]  /*53970*/  BSYNC.RECONVERGENT B3 ;  /* 0x0000000000037941 */ /* 0x000fea0003800200 */
.L_x_1141:
[----:B------:R-:W-:Y:S02]  /*53980*/  R2UR UR4, R50 ;  /* 0x00000000320472ca */ /* 0x000fe400000e0000 */
[----:B------:R-:W-:-:S13]  /*53990*/  R2UR UR5, R51 ;  /* 0x00000000330572ca */ /* 0x000fda00000e0000 */
[----:B------:R2:W5:Y:S02]  /*539a0*/  LDG.E R0, desc[UR4][R48.64+0x1a0] ;  /* 0x0001a00430007981 */ /* 0x000564000c1e1900 */
.L_x_1140:
[----:B------:R-:W-:Y:S05]  /*539b0*/  BSYNC.RECONVERGENT B4 ;  /* 0x0000000000047941 */ /* 0x000fea0003800200 */
.L_x_1139:
        /* <DEDUP_REMOVED lines=8> */
.L_x_1138:
[----:B------:R-:W-:Y:S02]  /*53a40*/  R2UR UR4, R50 ;  /* 0x00000000320472ca */ /* 0x000fe400000e0000 */
[----:B------:R-:W-:-:S13]  /*53a50*/  R2UR UR5, R51 ;  /* 0x00000000330572ca */ /* 0x000fda00000e0000 */
[----:B0-----:R0:W5:Y:S02]  /*53a60*/  LDG.E R33, desc[UR4][R48.64+0x1a8] ;  /* 0x0001a80430217981 */ /* 0x001164000c1e1900 */
.L_x_1099:
[----:B------:R-:W-:Y:S05]  /*53a70*/  BSYNC.RECONVERGENT B6 ;  /* 0x0000000000067941 */ /* 0x000fea0003800200 */
.L_x_1098:
[----:B------:R-:W-:Y:S01]  /*53a80*/  R2UR UR4, R50 ;  /* 0x00000000320472ca */ /* 0x000fe200000e0000 */
[----:B-----5:R-:W-:Y:S01]  /*53a90*/  VIADD R37, R33, 0x1 ;  /* 0x0000000121257836 */ /* 0x020fe20000000000 */
[----:B------:R-:W-:Y:S02]  /*53aa0*/  R2UR UR5, R51 ;  /* 0x00000000330572ca */ /* 0x000fe400000e0000 */
[----:B------:R-:W-:-:S11]  /*53ab0*/  ISETP.GE.AND P0, PT, R33, R36, PT ;  /* 0x000000242100720c */ /* 0x000fd60003f06270 */
[----:B------:R0:W-:Y:S02]  /*53ac0*/  STG.E desc[UR4][R48.64+0x1a8], R37 ;  /* 0x0001a82530007986 */ /* 0x0001e4000c101904 */
[----:B------:R-:W-:Y:S05]  /*53ad0*/  @!P0 BRA `(.L_x_1174) ;  /* 0xffffff9000f08947 */ /* 0x000fea000383ffff */
[----:B------:R-:W-:Y:S05]  /*53ae0*/  BSYNC.RECONVERGENT B7 ;  /* 0x0000000000077941 */ /* 0x000fea0003800200 */
.L_x_1097:
[C---:B------:R-:W-:Y:S01]  /*53af0*/  ISETP.NE.AND P0, PT, R41.reuse, R36, PT ;  /* 0x000000242900720c */ /* 0x040fe20003f05270 */
[----:B------:R-:W-:-:S12]  /*53b00*/  VIADD R41, R41, 0x1 ;  /* 0x0000000129297836 */ /* 0x000fd80000000000 */
[----:B------:R-:W-:Y:S05]  /*53b10*/  @P0 BRA `(.L_x_1175) ;  /* 0xffffff9000ac0947 */ /* 0x000fea000383ffff */
.L_x_1092:
[----:B------:R-:W-:Y:S05]  /*53b20*/  BSYNC.RECONVERGENT B8 ;  /* 0x0000000000087941 */ /* 0x000fea0003800200 */
.L_x_1091:
[C---:B------:R-:W-:Y:S01]  /*53b30*/  R2UR UR4, R50.reuse ;  /* 0x00000000320472ca */ /* 0x040fe200000e0000 */
[----:B------:R-:W-:Y:S01]  /*53b40*/  IMAD.MOV.U32 R24, RZ, RZ, 0x0 ;  /* 0x00000000ff187424 */ /* 0x000fe200078e00ff */
[C---:B------:R-:W-:Y:S01]  /*53b50*/  R2UR UR5, R51.reuse ;  /* 0x00000000330572ca */ /* 0x040fe200000e0000 */
[----:B------:R-:W-:Y:S01]  /*53b60*/  IMAD.MOV.U32 R25, RZ, RZ, -0x100000 ;  /* 0xfff00000ff197424 */ /* 0x000fe200078e00ff */
[C---:B------:R-:W-:Y:S01]  /*53b70*/  R2UR UR6, R50.reuse ;  /* 0x00000000320672ca */ /* 0x040fe200000e0000 */
[----:B------:R-:W-:Y:S01]  /*53b80*/  BSSY.RECONVERGENT B4, `(.L_x_1176) ;  /* 0x00005d9000047945 */ /* 0x000fe20003800200 */
[C---:B------:R-:W-:Y:S02]  /*53b90*/  R2UR UR7, R51.reuse ;  /* 0x00000000330772ca */ /* 0x040fe400000e0000 */
[----:B------:R-:W-:Y:S02]  /*53ba0*/  R2UR UR8, R50 ;  /* 0x00000000320872ca */ /* 0x000fe400000e0000 */
[----:B------:R-:W-:-:S02]  /*53bb0*/  R2UR UR9, R51 ;  /* 0x00000000330972ca */ /* 0x000fc400000e0000 */
[----:B------:R-:W-:-:S03]  /*53bc0*/  ISETP.NE.AND P0, PT, R23, 0x2, PT ;  /* 0x000000021700780c */ /* 0x000fc60003f05270 */
[----:B------:R0:W-:Y:S04]  /*53bd0*/  STG.E.64 desc[UR4][R44.64+0x28c8], R24 ;  /* 0x0028c8182c007986 */ /* 0x0001e8000c101b04 */
[----:B------:R0:W-:Y:S04]  /*53be0*/  STG.E desc[UR6][R48.64+0x194], RZ ;  /* 0x000194ff30007986 */ /* 0x0001e8000c101906 */
[----:B------:R0:W-:Y:S02]  /*53bf0*/  STG.E desc[UR8][R48.64+0x190], RZ ;  /* 0x000190ff30007986 */ /* 0x0001e4000c101908 */
[----:B------:R-:W-:Y:S05]  /*53c00*/  @!P0 BRA `(.L_x_1177) ;  /* 0x0000002c00cc8947 */ /* 0x000fea0003800000 */
[----:B------:R-:W-:Y:S01]  /*53c10*/  ISETP.NE.AND P0, PT, R23, 0x1, PT ;  /* 0x000000011700780c */ /* 0x000fe20003f05270 */
[----:B------:R-:W-:-:S12]  /*53c20*/  BSSY.RECONVERGENT B3, `(.L_x_1178) ;  /* 0x00002f0000037945 */ /* 0x000fd80003800200 */
[----:B------:R-:W-:Y:S05]  /*53c30*/  @P0 BRA `(.L_x_1179) ;  /* 0x0000002c00b80947 */ /* 0x000fea0003800000 */
[----:B------:R-:W-:Y:S01]  /*53c40*/  R2UR UR4, R50 ;  /* 0x00000000320472ca */ /* 0x000fe200000e0000 */
[----:B--2---:R-:W-:Y:S01]  /*53c50*/  IMAD.MOV.U32 R21, RZ, RZ, 0x1 ;  /* 0x00000001ff157424 */ /* 0x004fe200078e00ff */
[----:B------:R-:W-:Y:S02]  /*53c60*/  R2UR UR5, R51 ;  /* 0x00000000330572ca */ /* 0x000fe400000e0000 */
[----:B------:R-:W-:-:S11]  /*53c70*/  ISETP.GE.AND P0, PT, R36, 0x1, PT ;  /* 0x000000012400780c */ /* 0x000fd60003f06270 */
[----:B------:R2:W-:Y:S02]  /*53c80*/  STG.E desc[UR4][R48.64+0x198], R21 ;  /* 0x0001981530007986 */ /* 0x0005e4000c101904 */
[----:B------:R-:W-:Y:S05]  /*53c90*/  @!P0 BRA `(.L_x_1179) ;  /* 0x0000002c00a08947 */ /* 0x000fea0003800000 */
[C---:B------:R-:W-:Y:S02]  /*53ca0*/  VIADD R23, R29.reuse, 0xffffffff ;  /* 0xffffffff1d177836 */ /* 0x040fe40000000000 */
[----:B--2---:R-:W-:-:S07]  /*53cb0*/  VIADD R21, R29, 0x270 ;  /* 0x000002701d157836 */ /* 0x004fce0000000000 */
.L_x_1213:
[----:B------:R-:W-:Y:S01]  /*53cc0*/  R2UR UR4, R50 ;  /* 0x00000000320472ca */ /* 0x000fe200000e0000 */
[----:B--2---:R-:W-:Y:S01]  /*53cd0*/  IMAD.MOV.U32 R27, RZ, RZ, 0x1 ;  /* 0x00000001ff1b7424 */ /* 0x004fe200078e00ff */
[----:B------:R-:W-:Y:S01]  /*53ce0*/  R2UR UR5, R51 ;  /* 0x00000000330572ca */ /* 0x000fe200000e0000 */
[----:B------:R-:W-:Y:S01]  /*53cf0*/  BSSY.RECONVERGENT B2, `(.L_x_1180) ;  /* 0x00002db000027945 */ /* 0x000fe20003800200 */
[----:B0-----:R-:W-:-:S11]  /*53d00*/  IMAD.MOV.U32 R25, RZ, RZ, 0x1 ;  /* 0x00000001ff197424 */ /* 0x001fd600078e00ff */
[----:B------:R0:W-:Y:S02]  /*53d10*/  STG.E desc[UR4][R48.64+0x19c], R27 ;  /* 0x00019c1b30007986 */ /* 0x0001e4000c101904 */
.L_x_1212:
[----:B------:R-:W-:Y:S02]  /*53d20*/  R2UR UR4, R50 ;  /* 0x00000000320472ca */ /* 0x000fe400000e0000 */
[----:B------:R-:W-:-:S13]  /*53d30*/  R2UR UR5, R51 ;  /* 0x00000000330572ca */ /* 0x000fda00000e0000 */
[----:B0-2---:R-:W2:Y:S01]  /*53d40*/  LDG.E R27, desc[UR4][R48.64+0x198] ;  /* 0x00019804301b7981 */ /* 0x005ea2000c1e1900 */
[----:B------:R-:W-:Y:S02]  /*53d50*/  R2UR UR6, R50 ;  /* 0x00000000320672ca */ /* 0x000fe400000e0000 */
[----:B------:R-:W-:Y:S02]  /*53d60*/  R2UR UR7, R51 ;  /* 0x00000000330772ca */ /* 0x000fe400000e0000 */
[----:B------:R-:W-:-:S04]  /*53d70*/  IADD3 R32, P1, PT, R25, R46, RZ ;  /* 0x0000002e19207210 */ /* 0x000fc80007f3e0ff */
[----:B------:R-:W-:-:S07]  /*53d80*/  LEA.HI.X.SX32 R33, R25, R47, 0x1, P1 ;  /* 0x0000002f19217211 */ /* 0x000fce00008f0eff */
[----:B------:R-:W5:Y:S01]  /*53d90*/  LDG.E.U8 R26, desc[UR6][R32.64+0x1b] ;  /* 0x00001b06201a7981 */ /* 0x000f62000c1e1100 */
[----:B--2---:R-:W-:-:S04]  /*53da0*/  IADD3 R34, P0, PT, R27, R46, RZ ;  /* 0x0000002e1b227210 */ /* 0x004fc80007f1e0ff */
[----:B------:R-:W-:-:S05]  /*53db0*/  LEA.HI.X.SX32 R35, R27, R47, 0x1, P0 ;  /* 0x0000002f1b237211 */ /* 0x000fca00000f0eff */
[----:B------:R-:W2:Y:S01]  /*53dc0*/  LDG.E.U8 R27, desc[UR4][R34.64] ;  /* 0x00000004221b7981 */ /* 0x000ea2000c1e1100 */
[----:B-----5:R-:W-:Y:S01]  /*53dd0*/  PRMT R0, R26, 0x8880, RZ ;  /* 0x000088801a007816 */ /* 0x020fe200000000ff */
[----:B------:R-:W-:Y:S01]  /*53de0*/  BSSY.RECONVERGENT B1, `(.L_x_1181) ;  /* 0x0000269000017945 */ /* 0x000fe20003800200 */
[----:B--2---:R-:W-:-:S05]  /*53df0*/  PRMT R31, R27, 0x8880, RZ ;  /* 0x000088801b1f7816 */ /* 0x004fca00000000ff */
        /* <DEDUP_REMOVED lines=17> */
.L_x_1182:
[C---:B------:R-:W-:Y:S02]  /*53f10*/  R2UR UR6, R50.reuse ;  /* 0x00000000320672ca */ /* 0x040fe400000e0000 */
[C---:B------:R-:W-:Y:S02]  /*53f20*/  R2UR UR7, R51.reuse ;  /* 0x00000000330772ca */ /* 0x040fe400000e0000 */
[----:B------:R-:W-:Y:S02]  /*53f30*/  R2UR UR4, R50 ;  /* 0x00000000320472ca */ /* 0x000fe400000e0000 */
[----:B------:R-:W-:-:S09]  /*53f40*/  R2UR UR5, R51 ;  /* 0x00000000330572ca */ /* 0x000fd200000e0000 */
[----:B------:R-:W2:Y:S04]  /*53f50*/  LDG.E.U8 R24, desc[UR6][R34.64+0x1] ;  /* 0x0000010622187981 */ /* 0x000ea8000c1e1100 */
[----:B------:R-:W5:Y:S01]  /*53f60*/  LDG.E.S8 R0, desc[UR4][R32.64+0x1c] ;  /* 0x00001c0420007981 */ /* 0x000f62000c1e1300 */
[C---:B------:R-:W-:Y:S01]  /*53f70*/  PRMT R25, R26.reuse, 0x3340, RZ ;  /* 0x000033401a197816 */ /* 0x040fe200000000ff */
[----:B------:R-:W-:Y:S01]  /*53f80*/  UMOV UR4, 0x5197d ;  /* 0x0005197d00047882 */ /* 0x000fe20000000000 */
[----:B------:R-:W-:Y:S02]  /*53f90*/  PRMT R26, R26, 0x8880, RZ ;  /* 0x000088801a1a7816 */ /* 0x000fe400000000ff */
        /* <DEDUP_REMOVED lines=11> */
[----:B-----5:R-:W-:Y:S02]  /*54050*/  IDP.4A.S8.U8 R25, R25, UR4, R0 ;  /* 0x0000000419197c26 */ /* 0x020fe40008000200 */
[----:B------:R-:W-:Y:S02]  /*54060*/  IMAD.MOV.U32 R0, RZ, RZ, 0x448 ;  /* 0x00000448ff007424 */ /* 0x000fe400078e00ff */
[----:B------:R-:W-:Y:S02]  /*54070*/  IMAD R24, R31, 0x5, R24 ;  /* 0x000000051f187824 */ /* 0x000fe400078e0218 */
[----:B------:R-:W-:-:S03]  /*54080*/  IMAD R25, R25, 0x8, R0 ;  /* 0x0000000819197824 */ /* 0x000fc600078e0200 */
[----:B------:R-:W-:Y:S01]  /*54090*/  LEA R30, R24, 0x10000, 0x3 ;  /* 0x00010000181e7811 */ /* 0x000fe200078e18ff */
[----:B------:R-:W-:-:S03]  /*540a0*/  VIADD R37, R25, 0x10000 ;  /* 0x0001000019257836 */ /* 0x000fc60000000000 */
[----:B---3--:R-:W0:Y:S08]  /*540b0*/  LDC.64 R90, c[0x3][R30+-0x4a38] ;  /* 0x00ed72001e5a7b82 */ /* 0x008e300000000a00 */
[----:B------:R-:W0:Y:S02]  /*540c0*/  LDC.64 R24, c[0x3][R37+-0x7590] ;  /* 0x00e29c0025187b82 */ /* 0x000e240000000a00 */
[----:B0-----:R-:W-:-:S07]  /*540d0*/  DADD R90, R90, R24 ;  /* 0x000000005a5a7229 */ /* 0x001fce0000000018 */
[----:B------:R-:W-:Y:S04]  /*540e0*/  STG.E.64 desc[UR6][R44.64+0x28f0], R90 ;  /* 0x0028f05a2c007986 */ /* 0x000fe8000c101b06 */
[----:B------:R-:W2:Y:S04]  /*540f0*/  LDG.E.U8 R25, desc[UR10][R32.64+0x1b] ;  /* 0x00001b0a20197981 */ /* 0x000ea8000c1e1100 */
[----:B------:R-:W3:Y:S04]  /*54100*/  LDG.E.S8 R24, desc[UR8][R34.64] ;  /* 0x0000000822187981 */ /* 0x000ee8000c1e1300 */
[----:B------:R-:W3:Y:S04]  /*54110*/  LDG.E.U8 R27, desc[UR14][R34.64+0x1] ;  /* 0x0000010e221b7981 */ /* 0x000ee8000c1e1100 */
[----:B------:R-:W5:Y:S01]  /*54120*/  LDG.E.S8 R26, desc[UR12][R32.64+0x1c] ;  /* 0x00001c0c201a7981 */ /* 0x000f62000c1e1300 */
[----:B------:R-:W-:-:S02]  /*54130*/  IMAD.MOV.U32 R40, RZ, RZ, -0x800000 ;  /* 0xff800000ff287424 */ /* 0x000fc400078e00ff */
[----:B------:R-:W-:Y:S01]  /*54140*/  IMAD.MOV.U32 R41, RZ, RZ, 0x41cdcd64 ;  /* 0x41cdcd64ff297424 */ /* 0x000fe200078e00ff */
[C---:B--2---:R-:W-:Y:S02]  /*54150*/  PRMT R28, R25.reuse, 0x3340, RZ ;  /* 0x00003340191c7816 */ /* 0x044fe400000000ff */
[----:B------:R-:W-:Y:S02]  /*54160*/  PRMT R25, R25, 0x8880, RZ ;  /* 0x0000888019197816 */ /* 0x000fe400000000ff */
[----:B---3--:R-:W-:-:S03]  /*54170*/  PRMT R27, R24, 0x3340, R27 ;  /* 0x00003340181b7816 */ /* 0x008fc6000000001b */
[----:B------:R-:W-:Y:S01]  /*54180*/  IMAD R24, R24, 0x5, R25 ;  /* 0x0000000518187824 */ /* 0x000fe200078e0219 */
[----:B------:R-:W-:-:S04]  /*54190*/  PRMT R27, R27, 0x5410, R28 ;  /* 0x000054101b1b7816 */ /* 0x000fc8000000001c */
[----:B------:R-:W-:Y:S01]  /*541a0*/  LEA R31, R24, 0x10000, 0x3 ;  /* 0x00010000181f7811 */ /* 0x000fe200078e18ff */
[----:B-----5:R-:W-:-:S03]  /*541b0*/  IDP.4A.S8.U8 R27, R27, UR4, R26 ;  /* 0x000000041b1b7c26 */ /* 0x020fc6000800021a */
[----:B------:R-:W0:Y:S01]  /*541c0*/  LDC.64 R88, c[0x3][R31+-0x4970] ;  /* 0x00eda4001f587b82 */ /* 0x000e220000000a00 */
[----:B------:R-:W-:Y:S01]  /*541d0*/  R2UR UR4, R50 ;  /* 0x00000000320472ca */ /* 0x000fe200000e0000 */
[----:B------:R-:W-:-:S04]  /*541e0*/  IMAD R27, R27, 0x8, R0 ;  /* 0x000000081b1b7824 */ /* 0x000fc800078e0200 */
[----:B------:R-:W-:-:S04]  /*541f0*/  VIADD R37, R27, 0x10000 ;  /* 0x000100001b257836 */ /* 0x000fc80000000000 */
        /* <DEDUP_REMOVED lines=15> */
[----:B------:R-:W4:Y:S04]  /*542f0*/  LDG.E.S8 R43, desc[UR10][R34.64] ;  /* 0x0000000a222b7981 */ /* 0x000f28000c1e1300 */
[----:B------:R-:W4:Y:S01]  /*54300*/  LDG.E.S8 R28, desc[UR12][R34.64+0x1] ;  /* 0x0000010c221c7981 */ /* 0x000f22000c1e1300 */
[----:B------:R-:W-:Y:S01]  /*54310*/  IMAD.MOV.U32 R69, RZ, RZ, 0x519 ;  /* 0x00000519ff457424 */ /* 0x000fe200078e00ff */
[----:B------:R-:W-:Y:S01]  /*54320*/  BSSY.RECONVERGENT B0, `(.L_x_1184) ;  /* 0x00000a1000007945 */ /* 0x000fe20003800200 */
[----:B0-----:R-:W-:-:S02]  /*54330*/  @P0 IMAD.MOV.U32 R88, RZ, RZ, 0x0 ;  /* 0x00000000ff580424 */ /* 0x001fc400078e00ff */
[----:B------:R-:W-:Y:S02]  /*54340*/  @P0 IMAD.MOV.U32 R89, RZ, RZ, 0x7ff00000 ;  /* 0x7ff00000ff590424 */ /* 0x000fe400078e00ff */
[----:B------:R-:W-:Y:S02]  /*54350*/  @P0 IMAD.MOV.U32 R90, RZ, RZ, 0x0 ;  /* 0x00000000ff5a0424 */ /* 0x000fe400078e00ff */
[----:B------:R-:W-:Y:S01]  /*54360*/  @P0 IMAD.MOV.U32 R91, RZ, RZ, -0x40100000 ;  /* 0xbff00000ff5b0424 */ /* 0x000fe200078e00ff */
[----:B-----5:R-:W-:Y:S02]  /*54370*/  PRMT R31, R30, 0x8880, RZ ;  /* 0x000088801e1f7816 */ /* 0x020fe400000000ff */
[----:B----4-:R-:W-:-:S05]  /*54380*/  PRMT R28, R43, 0x5410, R28 ;  /* 0x000054102b1c7816 */ /* 0x010fca000000001c */
        /* <DEDUP_REMOVED lines=46> */
[----:B------:R-:W-:Y:S02]  /*54670*/  IMAD R37, R37, 0x8, R0 ;  /* 0x0000000825257824 */ /* 0x000fe400078e0200 */
[----:B--2---:R-:W-:Y:S02]  /*54680*/  IDP.2A.LO.S16.U8 R69, R43, R69, R68 ;  /* 0x000000452b457226 */ /* 0x004fe40000001244 */
[----:B------:R-:W2:Y:S02]  /*54690*/  LDC.64 R42, c[0x3][R28+-0x4970] ;  /* 0x00eda4001c2a7b82 */ /* 0x000ea40000000a00 */
[----:B------:R-:W-:-:S06]  /*546a0*/  IMAD R0, R69, 0x8, R0 ;  /* 0x0000000845007824 */ /* 0x000fcc00078e0200 */
        /* <DEDUP_REMOVED lines=42> */
.L_x_1187:
[----:B------:R-:W-:Y:S05]  /*54950*/  BSYNC.RECONVERGENT B5 ;  /* 0x0000000000057941 */ /* 0x000fea0003800200 */
.L_x_1186:
        /* <DEDUP_REMOVED lines=28> */
.L_x_1190:
[----:B------:R-:W-:Y:S05]  /*54b20*/  BSYNC.RECONVERGENT B5 ;  /* 0x0000000000057941 */ /* 0x000fea0003800200 */
.L_x_1189:
        /* <DEDUP_REMOVED lines=19> */
.L_x_1188:
        /* <DEDUP_REMOVED lines=13> */
.L_x_1185:
[----:B------:R-:W-:Y:S05]  /*54d30*/  BSYNC.RECONVERGENT B0 ;  /* 0x0000000000007941 */ /* 0x000fea0003800200 */
.L_x_1184:
        /* <DEDUP_REMOVED lines=8> */
[----:B------:R-:W5:Y:S01]  /*54dc0*/  LDG.E.S8 R0, desc[UR6][R34.64+0x1] ;  /* 0x0000010622007981 */ /* 0x000f62000c1e1300 */
        /* <DEDUP_REMOVED lines=9> */
[----:B------:R-:W4:Y:S02]  /*54e60*/  LDC.64 R24, c[0x3][R0+0x5208] ;  /* 0x00d4820000187b82 */ /* 0x000f240000000a00 */
[----:B----4-:R-:W-:-:S14]  /*54e70*/  DSETP.GEU.AND P0, PT, |R24|, R40, PT ;  /* 0x000000281800722a */ /* 0x010fdc0003f0e200 */
        /* <DEDUP_REMOVED lines=8> */
[----:B------:R-:W4:Y:S01]  /*54f00*/  LDC.64 R24, c[0x3][R0+0x4e20] ;  /* 0x00d3880000187b82 */ /* 0x000f220000000a00 */
[C---:B------:R-:W-:Y:S02]  /*54f10*/  R2UR UR6, R50.reuse ;  /* 0x00000000320672ca */ /* 0x040fe400000e0000 */
[C---:B------:R-:W-:Y:S02]  /*54f20*/  R2UR UR7, R51.reuse ;  /* 0x00000000330772ca */ /* 0x040fe400000e0000 */
[----:B------:R-:W-:Y:S01]  /*54f30*/  R2UR UR10, R50 ;  /* 0x00000000320a72ca */ /* 0x000fe200000e0000 */
[----:B------:R-:W5:Y:S01]  /*54f40*/  LDG.E.64 R26, desc[UR4][R44.64+0x28b8] ;  /* 0x0028b8042c1a7981 */ /* 0x000f62000c1e1b00 */
[----:B------:R-:W-:Y:S01]  /*54f50*/  R2UR UR11, R51 ;  /* 0x00000000330b72ca */ /* 0x000fe200000e0000 */
[----:B--23--:R-:W4:Y:S02]  /*54f60*/  LDC.64 R82, c[0x3][R66+-0x4a38] ;  /* 0x00ed720042527b82 */ /* 0x00cf240000000a00 */
[----:B------:R-:W2:Y:S01]  /*54f70*/  LDG.E.64 R30, desc[UR4][R44.64+0x28b0] ;  /* 0x0028b0042c1e7981 */ /* 0x000ea2000c1e1b00 */
[----:B----4-:R-:W-:-:S05]  /*54f80*/  DADD R82, R82, R24 ;  /* 0x0000000052527229 */ /* 0x010fca0000000018 */
[----:B------:R-:W3:Y:S04]  /*54f90*/  LDG.E.64 R24, desc[UR6][R44.64+0x28c0] ;  /* 0x0028c0062c187981 */ /* 0x000ee8000c1e1b00 */
[----:B------:R4:W-:Y:S04]  /*54fa0*/  STG.E.64 desc[UR4][R44.64+0x28f8], R82 ;  /* 0x0028f8522c007986 */ /* 0x0009e8000c101b04 */
[----:B------:R-:W4:Y:S04]  /*54fb0*/  LDG.E.U8 R37, desc[UR8][R32.64+0x1b] ;  /* 0x00001b0820257981 */ /* 0x000f28000c1e1100 */
[----:B------:R-:W5:Y:S04]  /*54fc0*/  LDG.E.S8 R28, desc[UR6][R34.64] ;  /* 0x00000006221c7981 */ /* 0x000f68000c1e1300 */
[----:B------:R-:W5:Y:S01]  /*54fd0*/  LDG.E.S8 R43, desc[UR10][R34.64+0x1] ;  /* 0x0000010a222b7981 */ /* 0x000f62000c1e1300 */
[----:B------:R-:W-:Y:S01]  /*54fe0*/  BSSY.RECONVERGENT B5, `(.L_x_1193) ;  /* 0x0000033000057945 */ /* 0x000fe20003800200 */
[----:B----4-:R-:W-:-:S02]  /*54ff0*/  PRMT R42, R37, 0x8880, RZ ;  /* 0x00008880252a7816 */ /* 0x010fc400000000ff */
[----:B------:R-:W-:-:S03]  /*55000*/  PRMT R68, R37, 0x8880, RZ ;  /* 0x0000888025447816 */ /* 0x000fc600000000ff */
[----:B------:R-:W-:Y:S02]  /*55010*/  IMAD.MOV.U32 R37, RZ, RZ, R42 ;  /* 0x000000ffff257224 */ /* 0x000fe400078e002a */
[----:B------:R-:W-:Y:S01]  /*55020*/  IMAD.MOV.U32 R42, RZ, RZ, R68 ;  /* 0x000000ffff2a7224 */ /* 0x000fe200078e0044 */
[C---:B-----5:R-:W-:Y:S01]  /*55030*/  PRMT R43, R28.reuse, 0x5410, R43 ;  /* 0x000054101c2b7816 */ /* 0x060fe2000000002b */
[----:B------:R-:W-:-:S04]  /*55040*/  IMAD R0, R28, 0x5, R37 ;  /* 0x000000051c007824 */ /* 0x000fc800078e0225 */
[----:B------:R-:W-:Y:S01]  /*55050*/  IDP.2A.LO.S16.U8 R42, R43, R67, R42 ;  /* 0x000000432b2a7226 */ /* 0x000fe2000000122a */
[----:B------:R-:W-:-:S03]  /*55060*/  LEA R28, R0, 0x10000, 0x3 ;  /* 0x00010000001c7811 */ /* 0x000fc600078e18ff */
[----:B------:R-:W-:Y:S01]  /*55070*/  IMAD R0, R42, 0x8, R69 ;  /* 0x000000082a007824 */ /* 0x000fe200078e0245 */
[----:B------:R-:W4:Y:S08]  /*55080*/  LDC.64 R80, c[0x3][R28+-0x4970] ;  /* 0x00eda4001c507b82 */ /* 0x000f300000000a00 */
[----:B------:R-:W4:Y:S02]  /*55090*/  LDC.64 R42, c[0x3][R0+0x5208] ;  /* 0x00d48200002a7b82 */ /* 0x000f240000000a00 */
[----:B----4-:R-:W-:-:S08]  /*550a0*/  DADD R80, R80, R42 ;  /* 0x0000000050507229 */ /* 0x010fd0000000002a */
[----:B------:R-:W-:-:S14]  /*550b0*/  DSETP.GT.AND P0, PT, |R80|, R40, PT ;  /* 0x000000285000722a */ /* 0x000fdc0003f04200 */
[----:B------:R-:W-:Y:S02]  /*550c0*/  @P0 IMAD.MOV.U32 R82, RZ, RZ, 0x0 ;  /* 0x00000000ff520424 */ /* 0x000fe400078e00ff */
[----:B------:R-:W-:-:S06]  /*550d0*/  @P0 IMAD.MOV.U32 R83, RZ, RZ, -0x40100000 ;  /* 0xbff00000ff530424 */ /* 0x000fcc00078e00ff */
[----:B------:R-:W-:-:S08]  /*550e0*/  DADD R68, R26, R82 ;  /* 0x000000001a447229 */ /* 0x000fd00000000052 */
[----:B---3--:R-:W-:-:S06]  /*550f0*/  DADD R68, R68, R24 ;  /* 0x0000000044447229 */ /* 0x008fcc0000000018 */
[----:B------:R-:W3:Y:S01]  /*55100*/  MUFU.RCP64H R41, R69 ;  /* 0x0000004500297308 */ /* 0x000ee20000001800 */
[----:B------:R-:W-:-:S06]  /*55110*/  IMAD.MOV.U32 R40, RZ, RZ, 0x1 ;  /* 0x00000001ff287424 */ /* 0x000fcc00078e00ff */
[----:B---3--:R-:W-:-:S08]  /*55120*/  DFMA R42, -R68, R40, 1 ;  /* 0x3ff00000442a742b */ /* 0x008fd00000000128 */
[----:B------:R-:W-:-:S08]  /*55130*/  DFMA R42, R42, R42, R42 ;  /* 0x0000002a2a2a722b */ /* 0x000fd0000000002a */
[----:B------:R-:W-:Y:S01]  /*55140*/  DFMA R42, R40, R42, R40 ;  /* 0x0000002a282a722b */ /* 0x000fe20000000028 */
[----:B------:R3:W-:Y:S07]  /*55150*/  STG.E.64 desc[UR4][R44.64+0x2908], R80 ;  /* 0x002908502c007986 */ /* 0x0007ee000c101b04 */
[----:B------:R-:W-:Y:S01]  /*55160*/  DFMA R66, -R68, R42, 1 ;  /* 0x3ff000004442742b */ /* 0x000fe2000000012a */
[----:B---3--:R-:W-:Y:S02]  /*55170*/  @P0 IMAD.MOV.U32 R80, RZ, RZ, 0x0 ;  /* 0x00000000ff500424 */ /* 0x008fe400078e00ff */
[----:B------:R-:W-:-:S05]  /*55180*/  @P0 IMAD.MOV.U32 R81, RZ, RZ, 0x7ff00000 ;  /* 0x7ff00000ff510424 */ /* 0x000fca00078e00ff */
[----:B------:R-:W-:Y:S02]  /*55190*/  DFMA R66, R42, R66, R42 ;  /* 0x000000422a42722b */ /* 0x000fe4000000002a */
[----:B--2---:R-:W-:-:S08]  /*551a0*/  DADD R70, R30, R80 ;  /* 0x000000001e467229 */ /* 0x004fd00000000050 */
        /* <DEDUP_REMOVED lines=17> */
[----:B------:R-:W-:Y:S05]  /*552c0*/  BMOV.32.CLEAR RZ, B11 ;  /* 0x000000000bff7355 */ /* 0x000fea0000100000 */
[----:B------:R-:W-:-:S07]  /*552d0*/  MOV R0, 0x552f0 ;  /* 0x000552f000007802 */ /* 0x000fce0000000f00 */
[----:B01----:R-:W-:Y:S05]  /*552e0*/  CALL.REL.NOINC `($__internal_0_$__cuda_sm20_div_rn_f64_full) ;  /* 0x000000e000e07944 */ /* 0x003fea0003c00000 */
[----:B------:R-:W-:Y:S02]  /*552f0*/  IMAD.MOV.U32 R42, RZ, RZ, R74 ;  /* 0x000000ffff2a7224 */ /* 0x000fe400078e004a */
[----:B------:R-:W-:-:S07]  /*55300*/  IMAD.MOV.U32 R43, RZ, RZ, R75 ;  /* 0x000000ffff2b7224 */ /* 0x000fce00078e004b */
.L_x_1194:
[----:B------:R-:W-:Y:S05]  /*55310*/  BSYNC.RECONVERGENT B5 ;  /* 0x0000000000057941 */ /* 0x000fea0003800200 */
.L_x_1193:
        /* <DEDUP_REMOVED lines=28> */
.L_x_1197:
[----:B------:R-:W-:Y:S05]  /*554e0*/  BSYNC.RECONVERGENT B5 ;  /* 0x0000000000057941 */ /* 0x000fea0003800200 */
.L_x_1196:
        /* <DEDUP_REMOVED lines=19> */
.L_x_1195:
        /* <DEDUP_REMOVED lines=13> */
.L_x_1192:
[----:B------:R-:W-:Y:S05]  /*556f0*/  BSYNC.RECONVERGENT B0 ;  /* 0x0000000000007941 */ /* 0x000fea0003800200 */
.L_x_1191:
        /* <DEDUP_REMOVED lines=8> */
[----:B------:R-:W3:Y:S01]  /*55780*/  LDG.E.S8 R0, desc[UR8][R32.64+0x1c] ;  /* 0x00001c0820007981 */ /* 0x000ee2000c1e1300 */
[----:B------:R-:W-:Y:S01]  /*55790*/  IMAD.MOV.U32 R41, RZ, RZ, 0x519 ;  /* 0x00000519ff297424 */ /* 0x000fe200078e00ff */
[----:B------:R-:W-:Y:S01]  /*557a0*/  BSSY.RECONVERGENT B0, `(.L_x_1198) ;  /* 0x0000095000007945 */ /* 0x000fe20003800200 */
[----:B------:R-:W-:-:S02]  /*557b0*/  IMAD.MOV.U32 R67, RZ, RZ, 0x448 ;  /* 0x00000448ff437424 */ /* 0x000fc400078e00ff */
[----:B------:R-:W-:Y:S01]  /*557c0*/  IMAD.MOV.U32 R24, RZ, RZ, -0x800000 ;  /* 0xff800000ff187424 */ /* 0x000fe200078e00ff */
[----:B-----5:R-:W-:-:S05]  /*557d0*/  PRMT R25, R28, 0x5410, R31 ;  /* 0x000054101c197816 */ /* 0x020fca000000001f */
[----:B---3--:R-:W-:Y:S02]  /*557e0*/  IDP.2A.LO.S16.U8 R0, R25, R41, R0 ;  /* 0x0000002919007226 */ /* 0x008fe40000001200 */
[----:B------:R-:W-:Y:S02]  /*557f0*/  IMAD.MOV.U32 R25, RZ, RZ, 0x41cdcd64 ;  /* 0x41cdcd64ff197424 */ /* 0x000fe400078e00ff */
        /* <DEDUP_REMOVED lines=10> */
[----:B0-2---:R0:W5:Y:S04]  /*558a0*/  LDG.E.64 R82, desc[UR4][R44.64+0x28b0] ;  /* 0x0028b0042c527981 */ /* 0x005168000c1e1b00 */
[----:B------:R0:W5:Y:S04]  /*558b0*/  LDG.E.64 R80, desc[UR6][R44.64+0x28b8] ;  /* 0x0028b8062c507981 */ /* 0x000168000c1e1b00 */
[----:B------:R0:W5:Y:S01]  /*558c0*/  LDG.E.64 R42, desc[UR8][R44.64+0x28c0] ;  /* 0x0028c0082c2a7981 */ /* 0x000162000c1e1b00 */
[----:B------:R-:W-:Y:S05]  /*558d0*/  BRA `(.L_x_1200) ;  /* 0x0000000800047947 */ /* 0x000fea0003800000 */
.L_x_1199:
        /* <DEDUP_REMOVED lines=11> */
[----:B0-2---:R-:W2:Y:S01]  /*55990*/  LDG.E.64 R80, desc[UR4][R44.64+0x28b8] ;  /* 0x0028b8042c507981 */ /* 0x005ea2000c1e1b00 */
[----:B------:R-:W-:-:S03]  /*559a0*/  R2UR UR11, R51 ;  /* 0x00000000330b72ca */ /* 0x000fc600000e0000 */
[----:B------:R-:W5:Y:S04]  /*559b0*/  LDG.E.64 R82, desc[UR4][R44.64+0x28b0] ;  /* 0x0028b0042c527981 */ /* 0x000f68000c1e1b00 */
[----:B------:R-:W4:Y:S01]  /*559c0*/  LDG.E.64 R42, desc[UR6][R44.64+0x28c0] ;  /* 0x0028c0062c2a7981 */ /* 0x000f22000c1e1b00 */
[----:B---3--:R-:W-:-:S07]  /*559d0*/  DADD R30, R30, R26 ;  /* 0x000000001e1e7229 */ /* 0x008fce000000001a */
[----:B------:R0:W-:Y:S04]  /*559e0*/  STG.E.64 desc[UR4][R44.64+0x28f8], R30 ;  /* 0x0028f81e2c007986 */ /* 0x0001e8000c101b04 */
[----:B------:R-:W3:Y:S04]  /*559f0*/  LDG.E.S8 R26, desc[UR6][R34.64] ;  /* 0x00000006221a7981 */ /* 0x000ee8000c1e1300 */
[----:B------:R-:W3:Y:S04]  /*55a00*/  LDG.E.S8 R27, desc[UR8][R32.64+0x1b] ;  /* 0x00001b08201b7981 */ /* 0x000ee8000c1e1300 */
[----:B------:R-:W2:Y:S01]  /*55a10*/  LDG.E.S8 R37, desc[UR10][R32.64+0x1c] ;  /* 0x00001c0a20257981 */ /* 0x000ea2000c1e1300 */
[----:B------:R-:W-:Y:S01]  /*55a20*/  BSSY.RECONVERGENT B5, `(.L_x_1201) ;  /* 0x000002f000057945 */ /* 0x000fe20003800200 */
[C-C-:B---3--:R-:W-:Y:S01]  /*55a30*/  IMAD R28, R26.reuse, 0x5, R27.reuse ;  /* 0x000000051a1c7824 */ /* 0x148fe200078e021b */
[----:B------:R-:W-:-:S05]  /*55a40*/  PRMT R26, R26, 0x5410, R27 ;  /* 0x000054101a1a7816 */ /* 0x000fca000000001b */
[----:B--2---:R-:W-:Y:S01]  /*55a50*/  IDP.2A.LO.S16.U8 R26, R26, R41, R37 ;  /* 0x000000291a1a7226 */ /* 0x004fe20000001225 */
        /* <DEDUP_REMOVED lines=43> */
.L_x_1202:
[----:B------:R-:W-:Y:S05]  /*55d10*/  BSYNC.RECONVERGENT B5 ;  /* 0x0000000000057941 */ /* 0x000fea0003800200 */
.L_x_1201:
        /* <DEDUP_REMOVED lines=9> */
[----:B------:R-:W-:Y:S01]  /*55db0*/  DADD R70, R82, R88 ;  /* 0x0000000052467229 */ /* 0x000fe20000000058 */
[----:B------:R-:W-:Y:S05]  /*55dc0*/  BSSY.RECONVERGENT B5, `(.L_x_1204) ;  /* 0x0000012000057945 */ /* 0x000fea0003800200 */
[----:B------:R-:W-:-:S04]  /*55dd0*/  DADD R68, R42, R68 ;  /* 0x000000002a447229 */ /* 0x000fc80000000044 */
        /* <DEDUP_REMOVED lines=16> */
.L_x_1205:
[----:B------:R-:W-:Y:S05]  /*55ee0*/  BSYNC.RECONVERGENT B5 ;  /* 0x0000000000057941 */ /* 0x000fea0003800200 */
.L_x_1204:
        /* <DEDUP_REMOVED lines=19> */
.L_x_1203:
        /* <DEDUP_REMOVED lines=13> */
.L_x_1200:
[----:B------:R-:W-:Y:S05]  /*560f0*/  BSYNC.RECONVERGENT B0 ;  /* 0x0000000000007941 */ /* 0x000fea0003800200 */
.L_x_1198:
[C---:B------:R-:W-:Y:S02]  /*56100*/  R2UR UR4, R50.reuse ;  /* 0x00000000320472ca */ /* 0x040fe400000e0000 */
[C---:B------:R-:W-:Y:S02]  /*56110*/  R2UR UR5, R51.reuse ;  /* 0x00000000330572ca */ /* 0x040fe400000e0000 */
[----:B------:R-:W-:Y:S02]  /*56120*/  R2UR UR6, R50 ;  /* 0x00000000320672ca */ /* 0x000fe400000e0000 */
[----:B------:R-:W-:-:S09]  /*56130*/  R2UR UR7, R51 ;  /* 0x00000000330772ca */ /* 0x000fd200000e0000 */
[----:B------:R-:W4:Y:S04]  /*56140*/  LDG.E.S8 R0, desc[UR4][R34.64] ;  /* 0x0000000422007981 */ /* 0x000f28000c1e1300 */
[----:B0--3--:R-:W4:Y:S01]  /*56150*/  LDG.E.S8 R25, desc[UR6][R32.64+0x1b] ;  /* 0x00001b0620197981 */ /* 0x009f22000c1e1300 */
[----:B------:R-:W-:Y:S02]  /*56160*/  R2UR UR8, R50 ;  /* 0x00000000320872ca */ /* 0x000fe400000e0000 */
[----:B------:R-:W-:Y:S01]  /*56170*/  R2UR UR9, R51 ;  /* 0x00000000330972ca */ /* 0x000fe200000e0000 */
[----:B----4-:R-:W-:-:S05]  /*56180*/  IMAD R0, R0, 0x5, R25 ;  /* 0x0000000500007824 */ /* 0x010fca00078e0219 */
[----:B------:R-:W-:-:S06]  /*56190*/  LEA R24, R0, 0x10000, 0x3 ;  /* 0x0001000000187811 */ /* 0x000fcc00078e18ff */
[----:B------:R-:W0:Y:S02]  /*561a0*/  LDC.64 R24, c[0x3][R24+-0x4a38] ;  /* 0x00ed720018187b82 */ /* 0x000e240000000a00 */
[----:B0-----:R0:W-:Y:S04]  /*561b0*/  STG.E.64 desc[UR4][R44.64+0x28f8], R24 ;  /* 0x0028f8182c007986 */ /* 0x0011e8000c101b04 */
[----:B------:R-:W3:Y:S04]  /*561c0*/  LDG.E.S8 R0, desc[UR6][R34.64] ;  /* 0x0000000622007981 */ /* 0x000ee8000c1e1300 */
[----:B------:R-:W3:Y:S01]  /*561d0*/  LDG.E.S8 R27, desc[UR8][R32.64+0x1b] ;  /* 0x00001b08201b7981 */ /* 0x000ee2000c1e1300 */
[----:B-----5:R-:W-:Y:S01]  /*561e0*/  DADD R68, R80, R24 ;  /* 0x0000000050447229 */ /* 0x020fe20000000018 */
[----:B------:R-:W-:Y:S01]  /*561f0*/  IMAD.MOV.U32 R30, RZ, RZ, 0x1 ;  /* 0x00000001ff1e7424 */ /* 0x000fe200078e00ff */
[----:B------:R-:W-:Y:S06]  /*56200*/  BSSY.RECONVERGENT B0, `(.L_x_1206) ;  /* 0x0000017000007945 */ /* 0x000fec0003800200 */
[----:B------:R-:W-:-:S06]  /*56210*/  DADD R68, R42, R68 ;  /* 0x000000002a447229 */ /* 0x000fcc0000000044 */
[----:B------:R-:W4:Y:S02]  /*56220*/  MUFU.RCP64H R31, R69 ;  /* 0x00000045001f7308 */ /* 0x000f240000001800 */
[----:B----4-:R-:W-:-:S08]  /*56230*/  DFMA R40, -R68, R30, 1 ;  /* 0x3ff000004428742b */ /* 0x010fd0000000011e */
[----:B------:R-:W-:-:S08]  /*56240*/  DFMA R40, R40, R40, R40 ;  /* 0x000000282828722b */ /* 0x000fd00000000028 */
[----:B------:R-:W-:-:S08]  /*56250*/  DFMA R40, R30, R40, R30 ;  /* 0x000000281e28722b */ /* 0x000fd0000000001e */
[----:B------:R-:W-:-:S08]  /*56260*/  DFMA R30, -R68, R40, 1 ;  /* 0x3ff00000441e742b */ /* 0x000fd00000000128 */
[----:B------:R-:W-:Y:S01]  /*56270*/  DFMA R30, R40, R30, R40 ;  /* 0x0000001e281e722b */ /* 0x000fe20000000028 */
[----:B---3--:R-:W-:-:S05]  /*56280*/  IMAD R0, R0, 0x5, R27 ;  /* 0x0000000500007824 */ /* 0x008fca00078e021b */
[----:B------:R-:W-:-:S06]  /*56290*/  LEA R26, R0, 0x10000, 0x3 ;  /* 0x00010000001a7811 */ /* 0x000fcc00078e18ff */
[----:B------:R-:W3:Y:S02]  /*562a0*/  LDC.64 R26, c[0x3][R26+-0x4970] ;  /* 0x00eda4001a1a7b82 */ /* 0x000ee40000000a00 */
[----:B---3--:R-:W-:Y:S01]  /*562b0*/  DADD R70, R82, R26 ;  /* 0x0000000052467229 */ /* 0x008fe2000000001a */
[----:B------:R0:W-:Y:S07]  /*562c0*/  STG.E.64 desc[UR4][R44.64+0x2908], R26 ;  /* 0x0029081a2c007986 */ /* 0x0001ee000c101b04 */
[----:B--2---:R-:W-:-:S02]  /*562d0*/  DMUL R74, R70, R30 ;  /* 0x0000001e464a7228 */ /* 0x004fc40000000000 */
        /* <DEDUP_REMOVED lines=9> */
.L_x_1207:
[----:B------:R-:W-:Y:S05]  /*56370*/  BSYNC.RECONVERGENT B0 ;  /* 0x0000000000007941 */ /* 0x000fea0003800200 */
.L_x_1206:
        /* <DEDUP_REMOVED lines=15> */
.L_x_1183:
[----:B------:R-:W-:Y:S05]  /*56470*/  BSYNC.RECONVERGENT B1 ;  /* 0x0000000000017941 */ /* 0x000fea0003800200 */
.L_x_1181:
        /* <DEDUP_REMOVED lines=8> */
[----:B------:R-:W-:Y:S02]  /*56500*/  R2UR UR10, R50 ;  /* 0x00000000320a72ca */ /* 0x000fe400000e0000 */
[----:B------:R-:W-:-:S02]  /*56510*/  R2UR UR11, R51 ;  /* 0x00000000330b72ca */ /* 0x000fc400000e0000 */
[C---:B------:R-:W-:Y:S02]  /*56520*/  R2UR UR12, R50.reuse ;  /* 0x00000000320c72ca */ /* 0x040fe400000e0000 */
[----:B------:R-:W-:Y:S01]  /*56530*/  R2UR UR13, R51 ;  /* 0x00000000330d72ca */ /* 0x000fe200000e0000 */
[----:B------:R2:W-:Y:S04]  /*56540*/  STG.E.64 desc[UR6][R44.64+0x28d0], R24 ;  /* 0x0028d0182c007986 */ /* 0x0005e8000c101b06 */
[----:B------:R2:W-:Y:S04]  /*56550*/  STG.E.64 desc[UR8][R44.64+0x28d8], R26 ;  /* 0x0028d81a2c007986 */ /* 0x0005e8000c101b08 */
[----:B------:R-:W3:Y:S04]  /*56560*/  LDG.E R0, desc[UR10][R48.64+0x198] ;  /* 0x0001980a30007981 */ /* 0x000ee8000c1e1900 */
[----:B------:R-:W4:Y:S01]  /*56570*/  LDG.E R28, desc[UR12][R48.64+0x19c] ;  /* 0x00019c0c301c7981 */ /* 0x000f22000c1e1900 */
[----:B------:R-:W-:-:S02]  /*56580*/  R2UR UR4, R50 ;  /* 0x00000000320472ca */ /* 0x000fc400000e0000 */
[----:B------:R-:W-:Y:S01]  /*56590*/  R2UR UR5, R51 ;  /* 0x00000000330572ca */ /* 0x000fe200000e0000 */
[----:B---3--:R-:W-:Y:S02]  /*565a0*/  VIADD R31, R0, 0xffffffff ;  /* 0xffffffff001f7836 */ /* 0x008fe40000000000 */
[----:B----4-:R-:W-:-:S04]  /*565b0*/  IMAD.IADD R28, R23, 0x1, R28 ;  /* 0x00000001171c7824 */ /* 0x010fc800078e021c */
[----:B------:R-:W-:-:S04]  /*565c0*/  IMAD R31, R36, R31, R28 ;  /* 0x0000001f241f7224 */ /* 0x000fc800078e021c */
[----:B------:R-:W-:-:S05]  /*565d0*/  IMAD.WIDE R32, R31, 0x8, R14 ;  /* 0x000000081f207825 */ /* 0x000fca00078e020e */
[----:B------:R-:W3:Y:S04]  /*565e0*/  LDG.E.64 R34, desc[UR4][R32.64+0x1388] ;  /* 0x0013880420227981 */ /* 0x000ee8000c1e1b00 */
[----:B------:R-:W4:Y:S01]  /*565f0*/  LDG.E.64 R30, desc[UR4][R32.64] ;  /* 0x00000004201e7981 */ /* 0x000f22000c1e1b00 */
[----:B------:R-:W-:Y:S01]  /*56600*/  BSSY.RECONVERGENT B0, `(.L_x_1208) ;  /* 0x0000017000007945 */ /* 0x000fe20003800200 */
[----:B---3--:R-:W-:Y:S02]  /*56610*/  DADD R34, R24, R34 ;  /* 0x0000000018227229 */ /* 0x008fe40000000022 */
[----:B----4-:R-:W-:-:S06]  /*56620*/  DADD R30, R26, R30 ;  /* 0x000000001a1e7229 */ /* 0x010fcc000000001e */
[----:B-----5:R-:W-:Y:S02]  /*56630*/  DADD R34, R34, R80 ;  /* 0x0000000022227229 */ /* 0x020fe40000000050 */
[----:B------:R-:W-:-:S06]  /*56640*/  DADD R70, R30, R82 ;  /* 0x000000001e467229 */ /* 0x000fcc0000000052 */
        /* <DEDUP_REMOVED lines=16> */
[----:B------:R-:W-:-:S07]  /*56750*/  MOV R0, 0x56770 ;  /* 0x0005677000007802 */ /* 0x000fce0000000f00 */
[----:B01----:R-:W-:Y:S05]  /*56760*/  CALL.REL.NOINC `($__internal_0_$__cuda_sm20_div_rn_f64_full) ;  /* 0x000000cc00c07944 */ /* 0x003fea0003c00000 */
.L_x_1209:
[----:B------:R-:W-:Y:S05]  /*56770*/  BSYNC.RECONVERGENT B0 ;  /* 0x0000000000007941 */ /* 0x000fea0003800200 */
.L_x_1208:
        /* <DEDUP_REMOVED lines=14> */
[----:B---3--:R-:W-:Y:S05]  /*56860*/  @!P0 BRA `(.L_x_1211) ;  /* 0x0000000000708947 */ /* 0x008fea0003800000 */
[----:B------:R-:W-:Y:S02]  /*56870*/  R2UR UR4, R50 ;  /* 0x00000000320472ca */ /* 0x000fe400000e0000 */
[----:B------:R-:W-:-:S13]  /*56880*/  R2UR UR5, R51 ;  /* 0x00000000330572ca */ /* 0x000fda00000e0000 */
[----:B------:R-:W2:Y:S01]  /*56890*/  LDG.E R0, desc[UR4][R48.64+0x198] ;  /* 0x0001980430007981 */ /* 0x000ea2000c1e1900 */
[----:B-----5:R-:W-:Y:S02]  /*568a0*/  IMAD.IADD R28, R21, 0x1, R35 ;  /* 0x00000001151c7824 */ /* 0x020fe400078e0223 */
[----:B--2---:R-:W-:-:S04]  /*568b0*/  VIADD R31, R0, 0xffffffff ;  /* 0xffffffff001f7836 */ /* 0x004fc80000000000 */
[----:B------:R-:W-:-:S04]  /*568c0*/  IMAD R31, R36, R31, R28 ;  /* 0x0000001f241f7224 */ /* 0x000fc800078e021c */
[----:B------:R-:W-:-:S05]  /*568d0*/  IMAD.WIDE R32, R31, 0x8, R14 ;  /* 0x000000081f207825 */ /* 0x000fca00078e020e */
        /* <DEDUP_REMOVED lines=17> */
[----:B------:R-:W3:Y:S04]  /*569f0*/  LDG.E R25, desc[UR6][R48.64+0x198] ;  /* 0x0001980630197981 */ /* 0x000ee8000c1e1900 */
[----:B------:R-:W4:Y:S04]  /*56a00*/  LDG.E R35, desc[UR8][R48.64+0x19c] ;  /* 0x00019c0830237981 */ /* 0x000f28000c1e1900 */
[----:B---3--:R2:W-:Y:S04]  /*56a10*/  STG.E desc[UR4][R48.64+0x190], R25 ;  /* 0x0001901930007986 */ /* 0x0085e8000c101904 */
[----:B----4-:R2:W-:Y:S02]  /*56a20*/  STG.E desc[UR6][R48.64+0x194], R35 ;  /* 0x0001942330007986 */ /* 0x0105e4000c101906 */
.L_x_1211:
[----:B------:R-:W-:Y:S05]  /*56a30*/  BSYNC.RECONVERGENT B0 ;  /* 0x0000000000007941 */ /* 0x000fea0003800200 */
.L_x_1210:
[----:B------:R-:W-:Y:S01]  /*56a40*/  R2UR UR4, R50 ;  /* 0x00000000320472ca */ /* 0x000fe200000e0000 */
[----:B--2--5:R-:W-:Y:S01]  /*56a50*/  VIADD R25, R35, 0x1 ;  /* 0x0000000123197836 */ /* 0x024fe20000000000 */
[----:B------:R-:W-:Y:S02]  /*56a60*/  R2UR UR5, R51 ;  /* 0x00000000330572ca */ /* 0x000fe400000e0000 */
[----:B------:R-:W-:-:S11]  /*56a70*/  ISETP.GE.AND P0, PT, R35, R36, PT ;  /* 0x000000242300720c */ /* 0x000fd60003f06270 */
[----:B------:R2:W-:Y:S02]  /*56a80*/  STG.E desc[UR4][R48.64+0x19c], R25 ;  /* 0x00019c1930007986 */ /* 0x0005e4000c101904 */
[----:B------:R-:W-:Y:S05]  /*56a90*/  @!P0 BRA `(.L_x_1212) ;  /* 0xffffffd000a08947 */ /* 0x000fea000383ffff */
[----:B------:R-:W-:Y:S05]  /*56aa0*/  BSYNC.RECONVERGENT B2 ;  /* 0x0000000000027941 */ /* 0x000fea0003800200 */
.L_x_1180:
[----:B------:R-:W-:Y:S02]  /*56ab0*/  R2UR UR4, R50 ;  /* 0x00000000320472ca */ /* 0x000fe400000e0000 */
[----:B------:R-:W-:-:S13]  /*56ac0*/  R2UR UR5, R51 ;  /* 0x00000000330572ca */ /* 0x000fda00000e0000 */
[----:B--2---:R-:W2:Y:S02]  /*56ad0*/  LDG.E R25, desc[UR4][R48.64+0x198] ;  /* 0x0001980430197981 */ /* 0x004ea4000c1e1900 */
[C---:B--2---:R-:W-:Y:S01]  /*56ae0*/  ISETP.GE.AND P0, PT, R25.reuse, R36, PT ;  /* 0x000000241900720c */ /* 0x044fe20003f06270 */
[----:B------:R-:W-:-:S05]  /*56af0*/  VIADD R27, R25, 0x1 ;  /* 0x00000001191b7836 */ /* 0x000fca0000000000 */
[----:B------:R2:W-:Y:S07]  /*56b00*/  STG.E desc[UR4][R48.64+0x198], R27 ;  /* 0x0001981b30007986 */ /* 0x0005ee000c101904 */
[----:B------:R-:W-:Y:S05]  /*56b10*/  @!P0 BRA `(.L_x_1213) ;  /* 0xffffffd000688947 */ /* 0x000fea000383ffff */
.L_x_1179:
[----:B------:R-:W-:Y:S05]  /*56b20*/  BSYNC.RECONVERGENT B3 ;  /* 0x0000000000037941 */ /* 0x000fea0003800200 */
.L_x_1178:
[----:B------:R-:W-:Y:S05]  /*56b30*/  BRA `(.L_x_1214) ;  /* 0x0000002c00747947 */ /* 0x000fea0003800000 */
.L_x_1177:
[C---:B------:R-:W-:Y:S01]  /*56b40*/  R2UR UR4, R50.reuse ;  /* 0x00000000320472ca */ /* 0x040fe200000e0000 */
[----:B--2---:R-:W-:Y:S01]  /*56b50*/  IMAD.MOV.U32 R21, RZ, RZ, 0x1 ;  /* 0x00000001ff157424 */ /* 0x004fe200078e00ff */
[C---:B------:R-:W-:Y:S02]  /*56b60*/  R2UR UR5, R51.reuse ;  /* 0x00000000330572ca */ /* 0x040fe400000e0000 */
[C---:B------:R-:W-:Y:S02]  /*56b70*/  R2UR UR6, R50.reuse ;  /* 0x00000000320672ca */ /* 0x040fe400000e0000 */
[C---:B------:R-:W-:Y:S02]  /*56b80*/  R2UR UR7, R51.reuse ;  /* 0x00000000330772ca */ /* 0x040fe400000e0000 */
[----:B------:R-:W-:Y:S02]  /*56b90*/  R2UR UR8, R50 ;  /* 0x00000000320872ca */ /* 0x000fe400000e0000 */
[----:B------:R-:W-:-:S02]  /*56ba0*/  R2UR UR9, R51 ;  /* 0x00000000330972ca */ /* 0x000fc400000e0000 */
[----:B------:R-:W-:Y:S02]  /*56bb0*/  R2UR UR10, R50 ;  /* 0x00000000320a72ca */ /* 0x000fe400000e0000 */
[----:B------:R-:W-:Y:S01]  /*56bc0*/  R2UR UR11, R51 ;  /* 0x00000000330b72ca */ /* 0x000fe200000e0000 */
[----:B------:R2:W-:Y:S01]  /*56bd0*/  STG.E desc[UR4][R48.64+0x194], RZ ;  /* 0x000194ff30007986 */ /* 0x0005e2000c101904 */
[----:B------:R-:W-:-:S03]  /*56be0*/  ISETP.GE.AND P0, PT, R36, 0x1, PT ;  /* 0x000000012400780c */ /* 0x000fc60003f06270 */
[----:B------:R2:W-:Y:S04]  /*56bf0*/  STG.E desc[UR6][R48.64+0x190], R36 ;  /* 0x0001902430007986 */ /* 0x0005e8000c101906 */
[----:B------:R2:W-:Y:S04]  /*56c00*/  STG.E.64 desc[UR8][R44.64+0x28c8], R24 ;  /* 0x0028c8182c007986 */ /* 0x0005e8000c101b08 */
[----:B------:R2:W-:Y:S02]  /*56c10*/  STG.E desc[UR10][R48.64+0x19c], R21 ;  /* 0x00019c1530007986 */ /* 0x0005e4000c10190a */
[----:B------:R-:W-:Y:S05]  /*56c20*/  @!P0 BRA `(.L_x_1214) ;  /* 0x0000002c00388947 */ /* 0x000fea0003800000 */
[C---:B--2---:R-:W-:Y:S02]  /*56c30*/  VIADD R21, R36.reuse, 0xffffffff ;  /* 0xffffffff24157836 */ /* 0x044fe40000000000 */
[----:B0-----:R-:W-:Y:S02]  /*56c40*/  IMAD.MOV.U32 R25, RZ, RZ, 0x1 ;  /* 0x00000001ff197424 */ /* 0x001fe400078e00ff */
[----:B------:R-:W-:-:S04]  /*56c50*/  IMAD R21, R36, R21, R29 ;  /* 0x0000001524157224 */ /* 0x000fc800078e021d */
[C---:B------:R-:W-:Y:S02]  /*56c60*/  VIADD R23, R21.reuse, 0xffffffff ;  /* 0xffffffff15177836 */ /* 0x040fe40000000000 */
[----:B------:R-:W-:-:S07]  /*56c70*/  VIADD R21, R21, 0x270 ;  /* 0x0000027015157836 */ /* 0x000fce0000000000 */
.L_x_1246:
[C---:B------:R-:W-:Y:S02]  /*56c80*/  R2UR UR4, R50.reuse ;  /* 0x00000000320472ca */ /* 0x040fe400000e0000 */
[C---:B------:R-:W-:Y:S02]  /*56c90*/  R2UR UR5, R51.reuse ;  /* 0x00000000330572ca */ /* 0x040fe400000e0000 */
[----:B------:R-:W-:Y:S02]  /*56ca0*/  R2UR UR6, R50 ;  /* 0x00000000320672ca */ /* 0x000fe400000e0000 */
[----:B------:R-:W-:Y:S02]  /*56cb0*/  R2UR UR7, R51 ;  /* 0x00000000330772ca */ /* 0x000fe400000e0000 */
[----:B------:R-:W-:-:S04]  /*56cc0*/  IADD3 R32, P0, PT, R25, R46, RZ ;  /* 0x0000002e19207210 */ /* 0x000fc80007f1e0ff */
[----:B------:R-:W-:-:S03]  /*56cd0*/  LEA.HI.X.SX32 R33, R25, R47, 0x1, P0 ;  /* 0x0000002f19217211 */ /* 0x000fc600000f0eff */
[----:B--2---:R-:W2:Y:S04]  /*56ce0*/  LDG.E.U8 R27, desc[UR4][R80.64+-0x1c] ;  /* 0xffffe404501b7981 */ /* 0x004ea8000c1e1100 */
[----:B------:R-:W5:Y:S01]  /*56cf0*/  LDG.E.U8 R26, desc[UR6][R32.64+0x1b] ;  /* 0x00001b06201a7981 */ /* 0x000f62000c1e1100 */
[----:B------:R-:W-:Y:S01]  /*56d00*/  BSSY.RECONVERGENT B1, `(.L_x_1215) ;  /* 0x000026a000017945 */ /* 0x000fe20003800200 */
[----:B--2---:R-:W-:Y:S02]  /*56d10*/  PRMT R31, R27, 0x8880, RZ ;  /* 0x000088801b1f7816 */ /* 0x004fe400000000ff */
[----:B-----5:R-:W-:-:S05]  /*56d20*/  PRMT R0, R26, 0x8880, RZ ;  /* 0x000088801a007816 */ /* 0x020fca00000000ff */
[----:B------:R-:W-:-:S05]  /*56d30*/  IMAD.IADD R0, R31, 0x1, R0 ;  /* 0x000000011f007824 */ /* 0x000fca00078e0200 */
[----:B------:R-:W-:-:S13]  /*56d40*/  ISETP.NE.AND P0, PT, R0, 0x3, PT ;  /* 0x000000030000780c */ /* 0x000fda0003f05270 */
[----:B0--3--:R-:W-:Y:S05]  /*56d50*/  @!P0 BRA `(.L_x_1216) ;  /* 0x0000000000388947 */ /* 0x009fea0003800000 */
        /* <DEDUP_REMOVED lines=14> */
.L_x_1216:
        /* <DEDUP_REMOVED lines=164> */
.L_x_1221:
[----:B------:R-:W-:Y:S05]  /*57880*/  BSYNC.RECONVERGENT B2 ;  /* 0x0000000000027941 */ /* 0x000fea0003800200 */
.L_x_1220:
        /* <DEDUP_REMOVED lines=28> */
.L_x_1224:
[----:B------:R-:W-:Y:S05]  /*57a50*/  BSYNC.RECONVERGENT B2 ;  /* 0x0000000000027941 */ /* 0x000fea0003800200 */
.L_x_1223:
        /* <DEDUP_REMOVED lines=19> */
.L_x_1222:
        /* <DEDUP_REMOVED lines=13> */
.L_x_1219:
[----:B------:R-:W-:Y:S05]  /*57c60*/  BSYNC.RECONVERGENT B0 ;  /* 0x0000000000007941 */ /* 0x000fea0003800200 */
.L_x_1218:
        /* <DEDUP_REMOVED lines=9> */
[----:B--23--:R-:W-:Y:S01]  /*57d00*/  IMAD.MOV.U32 R43, RZ, RZ, 0x519 ;  /* 0x00000519ff2b7424 */ /* 0x00cfe200078e00ff */
        /* <DEDUP_REMOVED lines=25> */
[----:B------:R-:W4:Y:S01]  /*57ea0*/  LDG.E.64 R30, desc[UR4][R44.64+0x28b0] ;  /* 0x0028b0042c1e7981 */ /* 0x000f22000c1e1b00 */
[----:B--2---:R-:W-:-:S05]  /*57eb0*/  DADD R82, R82, R24 ;  /* 0x0000000052527229 */ /* 0x004fca0000000018 */
[----:B------:R-:W2:Y:S04]  /*57ec0*/  LDG.E.64 R24, desc[UR6][R44.64+0x28c0] ;  /* 0x0028c0062c187981 */ /* 0x000ea8000c1e1b00 */
[----:B------:R5:W-:Y:S04]  /*57ed0*/  STG.E.64 desc[UR4][R44.64+0x28f8], R82 ;  /* 0x0028f8522c007986 */ /* 0x000be8000c101b04 */
[----:B------:R-:W5:Y:S04]  /*57ee0*/  LDG.E.U8 R37, desc[UR8][R32.64+0x1b] ;  /* 0x00001b0820257981 */ /* 0x000f68000c1e1100 */
[----:B------:R-:W3:Y:S04]  /*57ef0*/  LDG.E.S8 R28, desc[UR6][R80.64+-0x1c] ;  /* 0xffffe406501c7981 */ /* 0x000ee8000c1e1300 */
[----:B------:R-:W3:Y:S01]  /*57f00*/  LDG.E.S8 R41, desc[UR10][R80.64+-0x1b] ;  /* 0xffffe50a50297981 */ /* 0x000ee2000c1e1300 */
[----:B------:R-:W-:Y:S01]  /*57f10*/  BSSY.RECONVERGENT B2, `(.L_x_1227) ;  /* 0x0000033000027945 */ /* 0x000fe20003800200 */
[----:B-----5:R-:W-:-:S02]  /*57f20*/  PRMT R40, R37, 0x8880, RZ ;  /* 0x0000888025287816 */ /* 0x020fc400000000ff */
[----:B------:R-:W-:-:S03]  /*57f30*/  PRMT R66, R37, 0x8880, RZ ;  /* 0x0000888025427816 */ /* 0x000fc600000000ff */
[----:B------:R-:W-:Y:S02]  /*57f40*/  IMAD.MOV.U32 R37, RZ, RZ, R40 ;  /* 0x000000ffff257224 */ /* 0x000fe400078e0028 */
[----:B------:R-:W-:Y:S01]  /*57f50*/  IMAD.MOV.U32 R40, RZ, RZ, R66 ;  /* 0x000000ffff287224 */ /* 0x000fe200078e0042 */
[C---:B---3--:R-:W-:Y:S01]  /*57f60*/  PRMT R41, R28.reuse, 0x5410, R41 ;  /* 0x000054101c297816 */ /* 0x048fe20000000029 */
[----:B------:R-:W-:-:S04]  /*57f70*/  IMAD R0, R28, 0x5, R37 ;  /* 0x000000051c007824 */ /* 0x000fc800078e0225 */
[----:B------:R-:W-:Y:S01]  /*57f80*/  IDP.2A.LO.S16.U8 R40, R41, R43, R40 ;  /* 0x0000002b29287226 */ /* 0x000fe20000001228 */
        /* <DEDUP_REMOVED lines=43> */
.L_x_1228:
[----:B------:R-:W-:Y:S05]  /*58240*/  BSYNC.RECONVERGENT B2 ;  /* 0x0000000000027941 */ /* 0x000fea0003800200 */
.L_x_1227:
        /* <DEDUP_REMOVED lines=28> */
.L_x_1231:
[----:B------:R-:W-:Y:S05]  /*58410*/  BSYNC.RECONVERGENT B2 ;  /* 0x0000000000027941 */ /* 0x000fea0003800200 */
.L_x_1230:
        /* <DEDUP_REMOVED lines=19> */
.L_x_1229:
        /* <DEDUP_REMOVED lines=13> */
.L_x_1226:
[----:B------:R-:W-:Y:S05]  /*58620*/  BSYNC.RECONVERGENT B0 ;  /* 0x0000000000007941 */ /* 0x000fea0003800200 */
.L_x_1225:
        /* <DEDUP_REMOVED lines=8> */
[----:B------:R-:W2:Y:S01]  /*586b0*/  LDG.E.S8 R0, desc[UR8][R32.64+0x1c] ;  /* 0x00001c0820007981 */ /* 0x000ea2000c1e1300 */
[----:B------:R-:W-:Y:S01]  /*586c0*/  IMAD.MOV.U32 R41, RZ, RZ, 0x519 ;  /* 0x00000519ff297424 */ /* 0x000fe200078e00ff */
[----:B------:R-:W-:Y:S01]  /*586d0*/  BSSY.RECONVERGENT B0, `(.L_x_1232) ;  /* 0x0000095000007945 */ /* 0x000fe20003800200 */
[----:B------:R-:W-:-:S02]  /*586e0*/  IMAD.MOV.U32 R67, RZ, RZ, 0x448 ;  /* 0x00000448ff437424 */ /* 0x000fc400078e00ff */
[----:B------:R-:W-:Y:S01]  /*586f0*/  IMAD.MOV.U32 R24, RZ, RZ, -0x800000 ;  /* 0xff800000ff187424 */ /* 0x000fe200078e00ff */
[----:B-----5:R-:W-:-:S05]  /*58700*/  PRMT R25, R28, 0x5410, R31 ;  /* 0x000054101c197816 */ /* 0x020fca000000001f */
[----:B--2---:R-:W-:Y:S02]  /*58710*/  IDP.2A.LO.S16.U8 R0, R25, R41, R0 ;  /* 0x0000002919007226 */ /* 0x004fe40000001200 */
[----:B------:R-:W-:Y:S02]  /*58720*/  IMAD.MOV.U32 R25, RZ, RZ, 0x41cdcd64 ;  /* 0x41cdcd64ff197424 */ /* 0x000fe400078e00ff */
[----:B------:R-:W-:-:S04]  /*58730*/  IMAD R0, R0, 0x8, R67 ;  /* 0x0000000800007824 */ /* 0x000fc800078e0243 */
[----:B------:R-:W2:Y:S02]  /*58740*/  LDC.64 R26, c[0x3][R0+0x59d8] ;  /* 0x00d67600001a7b82 */ /* 0x000ea40000000a00 */
[----:B--2---:R-:W-:-:S14]  /*58750*/  DSETP.GEU.AND P0, PT, |R26|, R24, PT ;  /* 0x000000181a00722a */ /* 0x004fdc0003f0e200 */
[----:B------:R-:W-:Y:S05]  /*58760*/  @!P0 BRA `(.L_x_1233) ;  /* 0x0000000000288947 */ /* 0x000fea0003800000 */
[C---:B------:R-:W-:Y:S02]  /*58770*/  R2UR UR4, R50.reuse ;  /* 0x00000000320472ca */ /* 0x040fe400000e0000 */
[C---:B------:R-:W-:Y:S02]  /*58780*/  R2UR UR5, R51.reuse ;  /* 0x00000000330572ca */ /* 0x040fe400000e0000 */
[C---:B------:R-:W-:Y:S02]  /*58790*/  R2UR UR6, R50.reuse ;  /* 0x00000000320672ca */ /* 0x040fe400000e0000 */
[C---:B------:R-:W-:Y:S02]  /*587a0*/  R2UR UR7, R51.reuse ;  /* 0x00000000330772ca */ /* 0x040fe400000e0000 */
[----:B------:R-:W-:Y:S02]  /*587b0*/  R2UR UR8, R50 ;  /* 0x00000000320872ca */ /* 0x000fe400000e0000 */
[----:B------:R-:W-:-:S05]  /*587c0*/  R2UR UR9, R51 ;  /* 0x00000000330972ca */ /* 0x000fca00000e0000 */
[----:B---34-:R2:W5:Y:S04]  /*587d0*/  LDG.E.64 R82, desc[UR4][R44.64+0x28b0] ;  /* 0x0028b0042c527981 */ /* 0x018568000c1e1b00 */
[----:B------:R2:W5:Y:S04]  /*587e0*/  LDG.E.64 R42, desc[UR6][R44.64+0x28b8] ;  /* 0x0028b8062c2a7981 */ /* 0x000568000c1e1b00 */
[----:B------:R2:W5:Y:S01]  /*587f0*/  LDG.E.64 R34, desc[UR8][R44.64+0x28c0] ;  /* 0x0028c0082c227981 */ /* 0x000562000c1e1b00 */
[----:B------:R-:W-:Y:S05]  /*58800*/  BRA `(.L_x_1234) ;  /* 0x0000000800047947 */ /* 0x000fea0003800000 */
.L_x_1233:
[----:B------:R-:W-:Y:S01]  /*58810*/  IMAD R26, R28, 0x5, R31 ;  /* 0x000000051c1a7824 */ /* 0x000fe200078e021f */
[----:B------:R-:W-:Y:S02]  /*58820*/  R2UR UR4, R50 ;  /* 0x00000000320472ca */ /* 0x000fe400000e0000 */
[C---:B------:R-:W-:Y:S02]  /*58830*/  R2UR UR5, R51.reuse ;  /* 0x00000000330572ca */ /* 0x040fe400000e0000 */
[----:B------:R-:W-:Y:S02]  /*58840*/  LEA R40, R26, 0x10000, 0x3 ;  /* 0x000100001a287811 */ /* 0x000fe400078e18ff */
[----:B------:R-:W2:Y:S01]  /*58850*/  LDC.64 R26, c[0x3][R0+0x55f0] ;  /* 0x00d57c00001a7b82 */ /* 0x000ea20000000a00 */
[----:B------:R-:W-:Y:S02]  /*58860*/  R2UR UR6, R50 ;  /* 0x00000000320672ca */ /* 0x000fe400000e0000 */
[----:B------:R-:W-:-:S02]  /*58870*/  R2UR UR7, R51 ;  /* 0x00000000330772ca */ /* 0x000fc400000e0000 */
[C---:B------:R-:W-:Y:S02]  /*58880*/  R2UR UR8, R50.reuse ;  /* 0x00000000320872ca */ /* 0x040fe400000e0000 */
[C---:B------:R-:W-:Y:S01]  /*58890*/  R2UR UR9, R51.reuse ;  /* 0x00000000330972ca */ /* 0x040fe200000e0000 */
[----:B------:R-:W2:Y:S01]  /*588a0*/  LDC.64 R30, c[0x3][R40+-0x4a38] ;  /* 0x00ed7200281e7b82 */ /* 0x000ea20000000a00 */
[----:B------:R-:W-:Y:S01]  /*588b0*/  R2UR UR10, R50 ;  /* 0x00000000320a72ca */ /* 0x000fe200000e0000 */
[----:B---34-:R-:W3:Y:S01]  /*588c0*/  LDG.E.64 R42, desc[UR4][R44.64+0x28b8] ;  /* 0x0028b8042c2a7981 */ /* 0x018ee2000c1e1b00 */
[----:B------:R-:W-:-:S03]  /*588d0*/  R2UR UR11, R51 ;  /* 0x00000000330b72ca */ /* 0x000fc600000e0000 */
[----:B------:R-:W4:Y:S04]  /*588e0*/  LDG.E.64 R82, desc[UR4][R44.64+0x28b0] ;  /* 0x0028b0042c527981 */ /* 0x000f28000c1e1b00 */
[----:B------:R-:W5:Y:S01]  /*588f0*/  LDG.E.64 R34, desc[UR6][R44.64+0x28c0] ;  /* 0x0028c0062c227981 */ /* 0x000f62000c1e1b00 */
[----:B--2---:R-:W-:-:S07]  /*58900*/  DADD R30, R30, R26 ;  /* 0x000000001e1e7229 */ /* 0x004fce000000001a */
[----:B------:R2:W-:Y:S04]  /*58910*/  STG.E.64 desc[UR4][R44.64+0x28f8], R30 ;  /* 0x0028f81e2c007986 */ /* 0x0005e8000c101b04 */
[----:B------:R-:W2:Y:S04]  /*58920*/  LDG.E.S8 R26, desc[UR6][R80.64+-0x1c] ;  /* 0xffffe406501a7981 */ /* 0x000ea8000c1e1300 */
[----:B------:R-:W2:Y:S04]  /*58930*/  LDG.E.S8 R27, desc[UR8][R32.64+0x1b] ;  /* 0x00001b08201b7981 */ /* 0x000ea8000c1e1300 */
[----:B------:R-:W3:Y:S01]  /*58940*/  LDG.E.S8 R37, desc[UR10][R32.64+0x1c] ;  /* 0x00001c0a20257981 */ /* 0x000ee2000c1e1300 */
[----:B------:R-:W-:Y:S01]  /*58950*/  BSSY.RECONVERGENT B2, `(.L_x_1235) ;  /* 0x000002f000027945 */ /* 0x000fe20003800200 */
[C-C-:B--2---:R-:W-:Y:S01]  /*58960*/  IMAD R28, R26.reuse, 0x5, R27.reuse ;  /* 0x000000051a1c7824 */ /* 0x144fe200078e021b */
[----:B------:R-:W-:-:S05]  /*58970*/  PRMT R26, R26, 0x5410, R27 ;  /* 0x000054101a1a7816 */ /* 0x000fca000000001b */
[----:B---3--:R-:W-:Y:S01]  /*58980*/  IDP.2A.LO.S16.U8 R26, R26, R41, R37 ;  /* 0x000000291a1a7226 */ /* 0x008fe20000001225 */
        /* <DEDUP_REMOVED lines=43> */
.L_x_1236:
[----:B------:R-:W-:Y:S05]  /*58c40*/  BSYNC.RECONVERGENT B2 ;  /* 0x0000000000027941 */ /* 0x000fea0003800200 */
.L_x_1235:
        /* <DEDUP_REMOVED lines=8> */
[----:B------:R-:W-:Y:S01]  /*58cd0*/  IMAD.MOV.U32 R40, RZ, RZ, 0x1 ;  /* 0x00000001ff287424 */ /* 0x000fe200078e00ff */
[----:B------:R-:W-:Y:S01]  /*58ce0*/  DADD R70, R82, R88 ;  /* 0x0000000052467229 */ /* 0x000fe20000000058 */
[----:B------:R-:W-:Y:S05]  /*58cf0*/  BSSY.RECONVERGENT B2, `(.L_x_1238) ;  /* 0x0000012000027945 */ /* 0x000fea0003800200 */
[----:B------:R-:W-:-:S04]  /*58d00*/  DADD R68, R34, R68 ;  /* 0x0000000022447229 */ /* 0x000fc80000000044 */
[----:B------:R-:W-:Y:S02]  /*58d10*/  FSETP.GEU.AND P1, PT, |R71|, 6.5827683646048100446e-37, PT ;  /* 0x036000004700780b */ /* 0x000fe40003f2e200 */
[----:B------:R-:W2:Y:S02]  /*58d20*/  MUFU.RCP64H R41, R69 ;  /* 0x0000004500297308 */ /* 0x000ea40000001800 */
[----:B--2---:R-:W-:-:S08]  /*58d30*/  DFMA R66, -R68, R40, 1 ;  /* 0x3ff000004442742b */ /* 0x004fd00000000128 */
        /* <DEDUP_REMOVED lines=11> */
[----:B------:R-:W-:-:S07]  /*58df0*/  MOV R0, 0x58e10 ;  /* 0x00058e1000007802 */ /* 0x000fce0000000f00 */
[----:B-1----:R-:W-:Y:S05]  /*58e00*/  CALL.REL.NOINC `($__internal_0_$__cuda_sm20_div_rn_f64_full) ;  /* 0x000000a800187944 */ /* 0x002fea0003c00000 */
.L_x_1239:
[----:B------:R-:W-:Y:S05]  /*58e10*/  BSYNC.RECONVERGENT B2 ;  /* 0x0000000000027941 */ /* 0x000fea0003800200 */
.L_x_1238:
        /* <DEDUP_REMOVED lines=19> */
.L_x_1237:
        /* <DEDUP_REMOVED lines=13> */
.L_x_1234:
[----:B------:R-:W-:Y:S05]  /*59020*/  BSYNC.RECONVERGENT B0 ;  /* 0x0000000000007941 */ /* 0x000fea0003800200 */
.L_x_1232:
[C---:B------:R-:W-:Y:S02]  /*59030*/  R2UR UR4, R50.reuse ;  /* 0x00000000320472ca */ /* 0x040fe400000e0000 */
[C---:B------:R-:W-:Y:S02]  /*59040*/  R2UR UR5, R51.reuse ;  /* 0x00000000330572ca */ /* 0x040fe400000e0000 */
[----:B------:R-:W-:Y:S02]  /*59050*/  R2UR UR6, R50 ;  /* 0x00000000320672ca */ /* 0x000fe400000e0000 */
[----:B------:R-:W-:-:S09]  /*59060*/  R2UR UR7, R51 ;  /* 0x00000000330772ca */ /* 0x000fd200000e0000 */
[----:B------:R-:W3:Y:S04]  /*59070*/  LDG.E.S8 R0, desc[UR4][R80.64+-0x1c] ;  /* 0xffffe40450007981 */ /* 0x000ee8000c1e1300 */
[----:B--2-4-:R-:W3:Y:S01]  /*59080*/  LDG.E.S8 R25, desc[UR6][R32.64+0x1b] ;  /* 0x00001b0620197981 */ /* 0x014ee2000c1e1300 */
[----:B------:R-:W-:Y:S02]  /*59090*/  R2UR UR8, R50 ;  /* 0x00000000320872ca */ /* 0x000fe400000e0000 */
[----:B------:R-:W-:Y:S01]  /*590a0*/  R2UR UR9, R51 ;  /* 0x00000000330972ca */ /* 0x000fe200000e0000 */
[----:B---3--:R-:W-:-:S05]  /*590b0*/  IMAD R0, R0, 0x5, R25 ;  /* 0x0000000500007824 */ /* 0x008fca00078e0219 */
[----:B------:R-:W-:-:S06]  /*590c0*/  LEA R24, R0, 0x10000, 0x3 ;  /* 0x0001000000187811 */ /* 0x000fcc00078e18ff */
[----:B------:R-:W2:Y:S02]  /*590d0*/  LDC.64 R24, c[0x3][R24+-0x4a38] ;  /* 0x00ed720018187b82 */ /* 0x000ea40000000a00 */
[----:B--2---:R2:W-:Y:S04]  /*590e0*/  STG.E.64 desc[UR4][R44.64+0x28f8], R24 ;  /* 0x0028f8182c007986 */ /* 0x0045e8000c101b04 */
        /* <DEDUP_REMOVED lines=17> */
[----:B0-----:R-:W-:-:S02]  /*59200*/  DMUL R74, R70, R30 ;  /* 0x0000001e464a7228 */ /* 0x001fc40000000000 */
[----:B------:R-:W-:-:S06]  /*59210*/  FSETP.GEU.AND P1, PT, |R71|, 6.5827683646048100446e-37, PT ;  /* 0x036000004700780b */ /* 0x000fcc0003f2e200 */
        /* <DEDUP_REMOVED lines=8> */
.L_x_1241:
[----:B------:R-:W-:Y:S05]  /*592a0*/  BSYNC.RECONVERGENT B0 ;  /* 0x0000000000007941 */ /* 0x000fea0003800200 */
.L_x_1240:
        /* <DEDUP_REMOVED lines=15> */
.L_x_1217:
[----:B------:R-:W-:Y:S05]  /*593a0*/  BSYNC.RECONVERGENT B1 ;  /* 0x0000000000017941 */ /* 0x000fea0003800200 */
.L_x_1215:
        /* <DEDUP_REMOVED lines=9> */
[----:B------:R-:W-:-:S05]  /*59440*/  R2UR UR11, R51 ;  /* 0x00000000330b72ca */ /* 0x000fca00000e0000 */
[----:B------:R2:W-:Y:S04]  /*59450*/  STG.E.64 desc[UR6][R44.64+0x28d0], R24 ;  /* 0x0028d0182c007986 */ /* 0x0005e8000c101b06 */
[----:B------:R2:W-:Y:S04]  /*59460*/  STG.E.64 desc[UR8][R44.64+0x28d8], R26 ;  /* 0x0028d81a2c007986 */ /* 0x0005e8000c101b08 */
[----:B------:R-:W3:Y:S01]  /*59470*/  LDG.E R0, desc[UR10][R48.64+0x19c] ;  /* 0x00019c0a30007981 */ /* 0x000ee2000c1e1900 */
[----:B------:R-:W-:Y:S02]  /*59480*/  R2UR UR4, R50 ;  /* 0x00000000320472ca */ /* 0x000fe400000e0000 */
[----:B------:R-:W-:Y:S01]  /*59490*/  R2UR UR5, R51 ;  /* 0x00000000330572ca */ /* 0x000fe200000e0000 */
[----:B---3--:R-:W-:-:S04]  /*594a0*/  IMAD.IADD R33, R23, 0x1, R0 ;  /* 0x0000000117217824 */ /* 0x008fc800078e0200 */
[----:B------:R-:W-:-:S08]  /*594b0*/  IMAD.WIDE R32, R33, 0x8, R14 ;  /* 0x0000000821207825 */ /* 0x000fd000078e020e */
        /* <DEDUP_REMOVED lines=25> */
.L_x_1243:
[----:B------:R-:W-:Y:S05]  /*59650*/  BSYNC.RECONVERGENT B0 ;  /* 0x0000000000007941 */ /* 0x000fea0003800200 */
.L_x_1242:
        /* <DEDUP_REMOVED lines=15> */
[----:B------:R-:W-:Y:S01]  /*59750*/  R2UR UR4, R50 ;  /* 0x00000000320472ca */ /* 0x000fe200000e0000 */
[----:B-----5:R-:W-:Y:S01]  /*59760*/  IMAD.IADD R33, R21, 0x1, R35 ;  /* 0x0000000115217824 */ /* 0x020fe200078e0223 */
[----:B------:R-:W-:-:S03]  /*59770*/  R2UR UR5, R51 ;  /* 0x00000000330572ca */ /* 0x000fc600000e0000 */
[----:B------:R-:W-:-:S10]  /*59780*/  IMAD.WIDE R32, R33, 0x8, R14 ;  /* 0x0000000821207825 */ /* 0x000fd400078e020e */
        /* <DEDUP_REMOVED lines=12> */
[----:B------:R-:W-:Y:S02]  /*59850*/  R2UR UR6, R50 ;  /* 0x00000000320672ca */ /* 0x000fe400000e0000 */
[----:B------:R-:W-:-:S09]  /*59860*/  R2UR UR7, R51 ;  /* 0x00000000330772ca */ /* 0x000fd200000e0000 */
[----:B------:R2:W-:Y:S04]  /*59870*/  STG.E.64 desc[UR4][R44.64+0x28c8], R74 ;  /* 0x0028c84a2c007986 */ /* 0x0005e8000c101b04 */
[----:B------:R-:W3:Y:S04]  /*59880*/  LDG.E R35, desc[UR6][R48.64+0x19c] ;  /* 0x00019c0630237981 */ /* 0x000ee8000c1e1900 */
[----:B---3--:R2:W-:Y:S02]  /*59890*/  STG.E desc[UR4][R48.64+0x194], R35 ;  /* 0x0001942330007986 */ /* 0x0085e4000c101904 */
.L_x_1245:
[----:B------:R-:W-:Y:S05]  /*598a0*/  BSYNC.RECONVERGENT B0 ;  /* 0x0000000000007941 */ /* 0x000fea0003800200 */
.L_x_1244:
[----:B------:R-:W-:Y:S01]  /*598b0*/  R2UR UR4, R50 ;  /* 0x00000000320472ca */ /* 0x000fe200000e0000 */
[----:B-----5:R-:W-:Y:S01]  /*598c0*/  VIADD R25, R35, 0x1 ;  /* 0x0000000123197836 */ /* 0x020fe20000000000 */
[----:B------:R-:W-:Y:S02]  /*598d0*/  R2UR UR5, R51 ;  /* 0x00000000330572ca */ /* 0x000fe400000e0000 */
[----:B------:R-:W-:-:S11]  /*598e0*/  ISETP.GE.AND P0, PT, R35, R36, PT ;  /* 0x000000242300720c */ /* 0x000fd60003f06270 */
[----:B------:R3:W-:Y:S02]  /*598f0*/  STG.E desc[UR4][R48.64+0x19c], R25 ;  /* 0x00019c1930007986 */ /* 0x0007e4000c101904 */
[----:B------:R-:W-:Y:S05]  /*59900*/  @!P0 BRA `(.L_x_1246) ;  /* 0xffffffd000dc8947 */ /* 0x000fea000383ffff */
.L_x_1214:
[----:B------:R-:W-:Y:S05]  /*59910*/  BSYNC.RECONVERGENT B4 ;  /* 0x0000000000047941 */ /* 0x000fea0003800200 */
.L_x_1176:
[----:B------:R-:W-:Y:S02]  /*59920*/  R2UR UR4, R50 ;  /* 0x00000000320472ca */ /* 0x000fe400000e0000 */
[----:B------:R-:W-:-:S13]  /*59930*/  R2UR UR5, R51 ;  /* 0x00000000330572ca */ /* 0x000fda00000e0000 */
[----:B0-23--:R-:W2:Y:S01]  /*59940*/  LDG.E.64 R24, desc[UR4][R44.64+0x28c8] ;  /* 0x0028c8042c187981 */ /* 0x00dea2000c1e1b00 */
        /* <DEDUP_REMOVED lines=18> */
[----:B------:R0:W-:Y:S04]  /*59a70*/  @P0 STG.E desc[UR4][R48.64+0x194], R21 ;  /* 0x0001941530000986 */ /* 0x0001e8000c101904 */
        /* <DEDUP_REMOVED lines=23> */
[----:B------:R-:W-:Y:S02]  /*59bf0*/  @P0 IMAD.MOV.U32 R33, RZ, RZ, -0x40100000 ;  /* 0xbff00000ff210424 */ /* 0x000fe400078e00ff */
        /* <DEDUP_REMOVED lines=26> */
[----:B------:R-:W-:Y:S02]  /*59da0*/  IMAD.MOV.U32 R0, RZ, RZ, 0x448 ;  /* 0x00000448ff007424 */ /* 0x000fe400078e00ff */
[----:B------:R-:W-:Y:S02]  /*59db0*/  IMAD R21, R37, 0x5, R28 ;  /* 0x0000000525157824 */ /* 0x000fe400078e021c */
[----:B------:R-:W-:-:S03]  /*59dc0*/  IMAD R23, R23, 0x8, R0 ;  /* 0x0000000817177824 */ /* 0x000fc600078e0200 */
[----:B------:R-:W-:Y:S01]  /*59dd0*/  LEA R34, R21, 0x10000, 0x3 ;  /* 0x0001000015227811 */ /* 0x000fe200078e18ff */
[----:B------:R-:W-:-:S03]  /*59de0*/  VIADD R35, R23, 0x10000 ;  /* 0x0001000017237836 */ /* 0x000fc60000000000 */
[----:B----4-:R-:W0:Y:S08]  /*59df0*/  LDC.64 R92, c[0x3][R34+-0x4a38] ;  /* 0x00ed7200225c7b82 */ /* 0x010e300000000a00 */
        /* <DEDUP_REMOVED lines=136> */
.L_x_1252:
[----:B------:R-:W-:Y:S05]  /*5a680*/  BSYNC.RECONVERGENT B2 ;  /* 0x0000000000027941 */ /* 0x000fea0003800200 */
.L_x_1251:
        /* <DEDUP_REMOVED lines=28> */
.L_x_1255:
[----:B------:R-:W-:Y:S05]  /*5a850*/  BSYNC.RECONVERGENT B2 ;  /* 0x0000000000027941 */ /* 0x000fea0003800200 */
.L_x_1254:
        /* <DEDUP_REMOVED lines=19> */
.L_x_1253:
        /* <DEDUP_REMOVED lines=13> */
.L_x_1250:
[----:B------:R-:W-:Y:S05]  /*5aa60*/  BSYNC.RECONVERGENT B0 ;  /* 0x0000000000007941 */ /* 0x000fea0003800200 */
.L_x_1249:
        /* <DEDUP_REMOVED lines=21> */
[----:B------:R-:W-:Y:S01]  /*5abc0*/  PRMT R28, R21, 0x8880, RZ ;  /* 0x00008880151c7816 */ /* 0x000fe200000000ff */
[----:B------:R-:W4:Y:S01]  /*5abd0*/  LDC.64 R32, c[0x3][R0+0x4e20] ;  /* 0x00d3880000207b82 */ /* 0x000f220000000a00 */
[C---:B------:R-:W-:Y:S02]  /*5abe0*/  R2UR UR4, R50.reuse ;  /* 0x00000000320472ca */ /* 0x040fe400000e0000 */
[----:B------:R-:W-:Y:S01]  /*5abf0*/  R2UR UR5, R51 ;  /* 0x00000000330572ca */ /* 0x000fe200000e0000 */
[----:B------:R-:W-:Y:S01]  /*5ac00*/  IMAD R21, R35, 0x5, R28 ;  /* 0x0000000523157824 */ /* 0x000fe200078e021c */
[----:B------:R-:W-:Y:S02]  /*5ac10*/  R2UR UR8, R50 ;  /* 0x00000000320872ca */ /* 0x000fe400000e0000 */
[----:B------:R-:W-:Y:S02]  /*5ac20*/  R2UR UR9, R51 ;  /* 0x00000000330972ca */ /* 0x000fe400000e0000 */
[----:B------:R-:W-:-:S02]  /*5ac30*/  LEA R37, R21, 0x10000, 0x3 ;  /* 0x0001000015257811 */ /* 0x000fc400078e18ff */
[C---:B------:R-:W-:Y:S02]  /*5ac40*/  R2UR UR6, R50.reuse ;  /* 0x00000000320672ca */ /* 0x040fe400000e0000 */
[----:B--23--:R-:W4:Y:S01]  /*5ac50*/  LDC.64 R88, c[0x3][R37+-0x4a38] ;  /* 0x00ed720025587b82 */ /* 0x00cf220000000a00 */
[C---:B------:R-:W-:Y:S02]  /*5ac60*/  R2UR UR7, R51.reuse ;  /* 0x00000000330772ca */ /* 0x040fe400000e0000 */
[----:B------:R-:W-:Y:S01]  /*5ac70*/  R2UR UR10, R50 ;  /* 0x00000000320a72ca */ /* 0x000fe200000e0000 */
[----:B------:R-:W2:Y:S01]  /*5ac80*/  LDG.E.64 R34, desc[UR4][R44.64+0x28b8] ;  /* 0x0028b8042c227981 */ /* 0x000ea2000c1e1b00 */
[----:B------:R-:W-:-:S03]  /*5ac90*/  R2UR UR11, R51 ;  /* 0x00000000330b72ca */ /* 0x000fc600000e0000 */
[----:B------:R-:W3:Y:S01]  /*5aca0*/  LDG.E.64 R42, desc[UR4][R44.64+0x28b0] ;  /* 0x0028b0042c2a7981 */ /* 0x000ee2000c1e1b00 */
[----:B----4-:R-:W-:-:S05]  /*5acb0*/  DADD R88, R88, R32 ;  /* 0x0000000058587229 */ /* 0x010fca0000000020 */
[----:B------:R-:W4:Y:S04]  /*5acc0*/  LDG.E.64 R32, desc[UR6][R44.64+0x28c0] ;  /* 0x0028c0062c207981 */ /* 0x000f28000c1e1b00 */
[----:B------:R5:W-:Y:S04]  /*5acd0*/  STG.E.64 desc[UR4][R44.64+0x28f8], R88 ;  /* 0x0028f8582c007986 */ /* 0x000be8000c101b04 */
[----:B------:R-:W5:Y:S04]  /*5ace0*/  LDG.E.U8 R23, desc[UR8][R24.64+0x1b] ;  /* 0x00001b0818177981 */ /* 0x000f68000c1e1100 */
[----:B------:R-:W2:Y:S04]  /*5acf0*/  LDG.E.S8 R21, desc[UR6][R26.64] ;  /* 0x000000061a157981 */ /* 0x000ea8000c1e1300 */
[----:B------:R-:W2:Y:S01]  /*5ad00*/  LDG.E.S8 R28, desc[UR10][R26.64+0x1] ;  /* 0x0000010a1a1c7981 */ /* 0x000ea2000c1e1300 */
[----:B------:R-:W-:Y:S01]  /*5ad10*/  BSSY.RECONVERGENT B2, `(.L_x_1258) ;  /* 0x0000031000027945 */ /* 0x000fe20003800200 */
[----:B-----5:R-:W-:-:S02]  /*5ad20*/  PRMT R66, R23, 0x8880, RZ ;  /* 0x0000888017427816 */ /* 0x020fc400000000ff */
[----:B------:R-:W-:Y:S02]  /*5ad30*/  PRMT R23, R23, 0x8880, RZ ;  /* 0x0000888017177816 */ /* 0x000fe400000000ff */
[C---:B--2---:R-:W-:Y:S01]  /*5ad40*/  PRMT R28, R21.reuse, 0x5410, R28 ;  /* 0x00005410151c7816 */ /* 0x044fe2000000001c */
        /* <DEDUP_REMOVED lines=11> */
[----:B----4-:R-:W-:-:S06]  /*5ae00*/  DADD R68, R68, R32 ;  /* 0x0000000044447229 */ /* 0x010fcc0000000020 */
        /* <DEDUP_REMOVED lines=33> */
.L_x_1259:
[----:B------:R-:W-:Y:S05]  /*5b020*/  BSYNC.RECONVERGENT B2 ;  /* 0x0000000000027941 */ /* 0x000fea0003800200 */
.L_x_1258:
        /* <DEDUP_REMOVED lines=28> */
.L_x_1262:
[----:B------:R-:W-:Y:S05]  /*5b1f0*/  BSYNC.RECONVERGENT B2 ;  /* 0x0000000000027941 */ /* 0x000fea0003800200 */
.L_x_1261:
        /* <DEDUP_REMOVED lines=19> */
.L_x_1260:
        /* <DEDUP_REMOVED lines=13> */
.L_x_1257:
[----:B------:R-:W-:Y:S05]  /*5b400*/  BSYNC.RECONVERGENT B0 ;  /* 0x0000000000007941 */ /* 0x000fea0003800200 */
.L_x_1256:
        /* <DEDUP_REMOVED lines=30> */
.L_x_1264:
[----:B------:R-:W-:Y:S01]  /*5b5f0*/  IMAD R21, R23, 0x5, R28 ;  /* 0x0000000517157824 */ /* 0x000fe200078e021c */
[----:B------:R-:W3:Y:S01]  /*5b600*/  LDC.64 R34, c[0x3][R0+0x55f0] ;  /* 0x00d57c0000227b82 */ /* 0x000ee20000000a00 */
[C---:B------:R-:W-:Y:S02]  /*5b610*/  R2UR UR4, R50.reuse ;  /* 0x00000000320472ca */ /* 0x040fe400000e0000 */
[----:B------:R-:W-:Y:S02]  /*5b620*/  R2UR UR5, R51 ;  /* 0x00000000330572ca */ /* 0x000fe400000e0000 */
[----:B------:R-:W-:Y:S02]  /*5b630*/  LEA R37, R21, 0x10000, 0x3 ;  /* 0x0001000015257811 */ /* 0x000fe400078e18ff */
[----:B------:R-:W-:Y:S02]  /*5b640*/  R2UR UR6, R50 ;  /* 0x00000000320672ca */ /* 0x000fe400000e0000 */
[----:B------:R-:W3:Y:S01]  /*5b650*/  LDC.64 R42, c[0x3][R37+-0x4a38] ;  /* 0x00ed7200252a7b82 */ /* 0x000ee20000000a00 */
[----:B------:R-:W-:-:S02]  /*5b660*/  R2UR UR7, R51 ;  /* 0x00000000330772ca */ /* 0x000fc400000e0000 */
[C---:B------:R-:W-:Y:S02]  /*5b670*/  R2UR UR8, R50.reuse ;  /* 0x00000000320872ca */ /* 0x040fe400000e0000 */
[C---:B------:R-:W-:Y:S02]  /*5b680*/  R2UR UR9, R51.reuse ;  /* 0x00000000330972ca */ /* 0x040fe400000e0000 */
        /* <DEDUP_REMOVED lines=57> */
.L_x_1267:
[----:B------:R-:W-:Y:S05]  /*5ba20*/  BSYNC.RECONVERGENT B2 ;  /* 0x0000000000027941 */ /* 0x000fea0003800200 */
.L_x_1266:
        /* <DEDUP_REMOVED lines=28> */
.L_x_1270:
[----:B------:R-:W-:Y:S05]  /*5bbf0*/  BSYNC.RECONVERGENT B2 ;  /* 0x0000000000027941 */ /* 0x000fea0003800200 */
.L_x_1269:
        /* <DEDUP_REMOVED lines=19> */
.L_x_1268:
        /* <DEDUP_REMOVED lines=13> */
.L_x_1265:
[----:B------:R-:W-:Y:S05]  /*5be00*/  BSYNC.RECONVERGENT B0 ;  /* 0x0000000000007941 */ /* 0x000fea0003800200 */
.L_x_1263:
[C---:B------:R-:W-:Y:S02]  /*5be10*/  R2UR UR4, R50.reuse ;  /* 0x00000000320472ca */ /* 0x040fe400000e0000 */
[C---:B------:R-:W-:Y:S02]  /*5be20*/  R2UR UR5, R51.reuse ;  /* 0x00000000330572ca */ /* 0x040fe400000e0000 */
[----:B------:R-:W-:Y:S02]  /*5be30*/  R2UR UR6, R50 ;  /* 0x00000000320672ca */ /* 0x000fe400000e0000 */
[----:B------:R-:W-:-:S09]  /*5be40*/  R2UR UR7, R51 ;  /* 0x00000000330772ca */ /* 0x000fd200000e0000 */
[----:B------:R-:W4:Y:S04]  /*5be50*/  LDG.E.S8 R0, desc[UR4][R26.64] ;  /* 0x000000041a007981 */ /* 0x000f28000c1e1300 */
[----:B------:R-:W4:Y:S01]  /*5be60*/  LDG.E.S8 R21, desc[UR6][R24.64+0x1b] ;  /* 0x00001b0618157981 */ /* 0x000f22000c1e1300 */
[----:B------:R-:W-:Y:S02]  /*5be70*/  R2UR UR8, R50 ;  /* 0x00000000320872ca */ /* 0x000fe400000e0000 */
[----:B------:R-:W-:Y:S01]  /*5be80*/  R2UR UR9, R51 ;  /* 0x00000000330972ca */ /* 0x000fe200000e0000 */
[----:B----4-:R-:W-:-:S05]  /*5be90*/  IMAD R0, R0, 0x5, R21 ;  /* 0x0000000500007824 */ /* 0x010fca00078e0215 */
[----:B0--3--:R-:W-:-:S06]  /*5bea0*/  LEA R32, R0, 0x10000, 0x3 ;  /* 0x0001000000207811 */ /* 0x009fcc00078e18ff */
[----:B------:R-:W0:Y:S02]  /*5beb0*/  LDC.64 R32, c[0x3][R32+-0x4a38] ;  /* 0x00ed720020207b82 */ /* 0x000e240000000a00 */
[----:B0-----:R0:W-:Y:S04]  /*5bec0*/  STG.E.64 desc[UR4][R44.64+0x28f8], R32 ;  /* 0x0028f8202c007986 */ /* 0x0011e8000c101b04 */
[----:B------:R-:W3:Y:S04]  /*5bed0*/  LDG.E.S8 R0, desc[UR6][R26.64] ;  /* 0x000000061a007981 */ /* 0x000ee8000c1e1300 */
[----:B------:R4:W3:Y:S01]  /*5bee0*/  LDG.E.S8 R21, desc[UR8][R24.64+0x1b] ;  /* 0x00001b0818157981 */ /* 0x0008e2000c1e1300 */
        /* <DEDUP_REMOVED lines=8> */
[----:B----4-:R-:W-:-:S08]  /*5bf70*/  DFMA R24, -R68, R42, 1 ;  /* 0x3ff000004418742b */ /* 0x010fd0000000012a */
[----:B------:R-:W-:Y:S01]  /*5bf80*/  DFMA R24, R42, R24, R42 ;  /* 0x000000182a18722b */ /* 0x000fe2000000002a */
[----:B---3--:R-:W-:-:S05]  /*5bf90*/  IMAD R0, R0, 0x5, R21 ;  /* 0x0000000500007824 */ /* 0x008fca00078e0215 */
[----:B------:R-:W-:-:S06]  /*5bfa0*/  LEA R34, R0, 0x10000, 0x3 ;  /* 0x0001000000227811 */ /* 0x000fcc00078e18ff */
[----:B------:R-:W1:Y:S02]  /*5bfb0*/  LDC.64 R34, c[0x3][R34+-0x4970] ;  /* 0x00eda40022227b82 */ /* 0x000e640000000a00 */
[----:B-1----:R-:W-:Y:S01]  /*5bfc0*/  DADD R70, R34, R88 ;  /* 0x0000000022467229 */ /* 0x002fe20000000058 */
        /* <DEDUP_REMOVED lines=11> */
.L_x_1272:
[----:B------:R-:W-:Y:S05]  /*5c080*/  BSYNC.RECONVERGENT B0 ;  /* 0x0000000000007941 */ /* 0x000fea0003800200 */
.L_x_1271:
        /* <DEDUP_REMOVED lines=22> */
.L_x_1273:
[C---:B------:R-:W-:Y:S02]  /*5c1f0*/  R2UR UR4, R50.reuse ;  /* 0x00000000320472ca */ /* 0x040fe400000e0000 */
[C---:B------:R-:W-:Y:S02]  /*5c200*/  R2UR UR5, R51.reuse ;  /* 0x00000000330572ca */ /* 0x040fe400000e0000 */
[----:B------:R-:W-:Y:S02]  /*5c210*/  R2UR UR6, R50 ;  /* 0x00000000320672ca */ /* 0x000fe400000e0000 */
[----:B------:R-:W-:-:S09]  /*5c220*/  R2UR UR7, R51 ;  /* 0x00000000330772ca */ /* 0x000fd200000e0000 */
[----:B------:R3:W-:Y:S04]  /*5c230*/  STG.E.64 desc[UR4][R44.64+0x28d0], R32 ;  /* 0x0028d0202c007986 */ /* 0x0007e8000c101b04 */
[----:B------:R3:W-:Y:S02]  /*5c240*/  STG.E.64 desc[UR6][R44.64+0x28d8], R34 ;  /* 0x0028d8222c007986 */ /* 0x0007e4000c101b06 */
.L_x_1248:
[----:B------:R-:W-:Y:S05]  /*5c250*/  BSYNC.RECONVERGENT B1 ;  /* 0x0000000000017941 */ /* 0x000fea0003800200 */
.L_x_1247:
[----:B------:R-:W-:Y:S01]  /*5c260*/  R2UR UR4, R50 ;  /* 0x00000000320472ca */ /* 0x000fe200000e0000 */
[----:B------:R-:W-:Y:S01]  /*5c270*/  BSSY.RECONVERGENT B0, `(.L_x_1274) ;  /* 0x0000011000007945 */ /* 0x000fe20003800200 */
[----:B------:R-:W-:Y:S02]  /*5c280*/  R2UR UR5, R51 ;  /* 0x00000000330572ca */ /* 0x000fe400000e0000 */
[----:B------:R-:W-:-:S11]  /*5c290*/  ISETP.GE.AND P0, PT, R36, 0x1, PT ;  /* 0x000000012400780c */ /* 0x000fd60003f06270 */
[----:B------:R0:W-:Y:S02]  /*5c2a0*/  STG.E desc[UR4][R48.64+0x198], RZ ;  /* 0x000198ff30007986 */ /* 0x0001e4000c101904 */
[----:B------:R-:W-:Y:S05]  /*5c2b0*/  @!P0 BRA `(.L_x_1275) ;  /* 0x0000000000308947 */ /* 0x000fea0003800000 */
[----:B0-----:R-:W-:-:S07]  /*5c2c0*/  IMAD.MOV.U32 R21, RZ, RZ, RZ ;  /* 0x000000ffff157224 */ /* 0x001fce00078e00ff */
.L_x_1276:
        /* <DEDUP_REMOVED lines=11> */
.L_x_1275:
[----:B------:R-:W-:Y:S05]  /*5c380*/  BSYNC.RECONVERGENT B0 ;  /* 0x0000000000007941 */ /* 0x000fea0003800200 */
.L_x_1274:
[----:B------:R-:W-:Y:S01]  /*5c390*/  R2UR UR4, R50 ;  /* 0x00000000320472ca */ /* 0x000fe200000e0000 */
[----:B------:R-:W-:Y:S01]  /*5c3a0*/  BSSY.RECONVERGENT B0, `(.L_x_1277) ;  /* 0x0000011000007945 */ /* 0x000fe20003800200 */
[----:B------:R-:W-:Y:S02]  /*5c3b0*/  R2UR UR5, R51 ;  /* 0x00000000330572ca */ /* 0x000fe400000e0000 */
[----:B------:R-:W-:-:S11]  /*5c3c0*/  ISETP.GE.AND P0, PT, R36, 0x1, PT ;  /* 0x000000012400780c */ /* 0x000fd60003f06270 */
[----:B------:R0:W-:Y:S02]  /*5c3d0*/  STG.E desc[UR4][R48.64+0x19c], RZ ;  /* 0x00019cff30007986 */ /* 0x0001e4000c101904 */
[----:B------:R-:W-:Y:S05]  /*5c3e0*/  @!P0 BRA `(.L_x_1278) ;  /* 0x0000000000308947 */ /* 0x000fea0003800000 */
[----:B0-----:R-:W-:-:S07]  /*5c3f0*/  IMAD.MOV.U32 R21, RZ, RZ, RZ ;  /* 0x000000ffff157224 */ /* 0x001fce00078e00ff */
.L_x_1279:
        /* <DEDUP_REMOVED lines=11> */
.L_x_1278:
[----:B------:R-:W-:Y:S05]  /*5c4b0*/  BSYNC.RECONVERGENT B0 ;  /* 0x0000000000007941 */ /* 0x000fea0003800200 */
.L_x_1277:
[C---:B------:R-:W-:Y:S02]  /*5c4c0*/  R2UR UR4, R50.reuse ;  /* 0x00000000320472ca */ /* 0x040fe400000e0000 */
[C---:B------:R-:W-:Y:S02]  /*5c4d0*/  R2UR UR5, R51.reuse ;  /* 0x00000000330572ca */ /* 0x040fe400000e0000 */
[----:B------:R-:W-:Y:S02]  /*5c4e0*/  R2UR UR6, R50 ;  /* 0x00000000320672ca */ /* 0x000fe400000e0000 */
[----:B------:R-:W-:-:S09]  /*5c4f0*/  R2UR UR7, R51 ;  /* 0x00000000330772ca */ /* 0x000fd200000e0000 */
[----:B------:R-:W0:Y:S04]  /*5c500*/  LDG.E R27, desc[UR4][R48.64+0x190] ;  /* 0x00019004301b7981 */ /* 0x000e28000c1e1900 */
[----:B------:R-:W5:Y:S01]  /*5c510*/  LDG.E R25, desc[UR6][R48.64+0x194] ;  /* 0x0001940630197981 */ /* 0x000f62000c1e1900 */
[----:B------:R-:W-:Y:S02]  /*5c520*/  VIADD R23, R29, 0xffffffff ;  /* 0xffffffff1d177836 */ /* 0x000fe40000000000 */
[----:B0-23--:R-:W-:Y:S02]  /*5c530*/  VIADD R35, R27, 0xffffffff ;  /* 0xffffffff1b237836 */ /* 0x00dfe40000000000 */
[----:B-----5:R-:W-:-:S04]  /*5c540*/  IMAD.IADD R21, R25, 0x1, R23 ;  /* 0x0000000119157824 */ /* 0x020fc800078e0217 */
[----:B------:R-:W-:-:S04]  /*5c550*/  IMAD R21, R36, R35, R21 ;  /* 0x0000002324157224 */ /* 0x000fc800078e0215 */
[----:B------:R-:W-:-:S06]  /*5c560*/  IMAD.WIDE R32, R21, 0x8, R14 ;  /* 0x0000000815207825 */ /* 0x000fcc00078e020e */
[----:B------:R-:W2:Y:S02]  /*5c570*/  LDG.E.64 R32, desc[UR4][R32.64] ;  /* 0x0000000420207981 */ /* 0x000ea4000c1e1b00 */
[----:B--2---:R-:W-:Y:S01]  /*5c580*/  DSETP.GEU.AND P0, PT, |R32|, R30, PT ;  /* 0x0000001e2000722a */ /* 0x004fe20003f0e200 */
[----:B------:R-:W-:Y:S02]  /*5c590*/  IMAD.MOV.U32 R30, RZ, RZ, R2 ;  /* 0x000000ffff1e7224 */ /* 0x000fe400078e0002 */
[----:B------:R-:W-:-:S11]  /*5c5a0*/  IMAD.MOV.U32 R31, RZ, RZ, 0x0 ;  /* 0x00000000ff1f7424 */ /* 0x000fd600078e00ff */
[----:B-1--4-:R-:W-:Y:S05]  /*5c5b0*/  @P0 RET.REL.NODEC R30 `(_Z16candidate_primerPcPiS0_S0_iffiiS_PdS0_) ;  /* 0xfffffa381e900950 */ /* 0x012fea0003c3ffff */
[----:B------:R-:W-:Y:S01]  /*5c5c0*/  R2UR UR4, R50 ;  /* 0x00000000320472ca */ /* 0x000fe200000e0000 */
[----:B------:R-:W-:Y:S01]  /*5c5d0*/  VIADD R24, R20, 0x18 ;  /* 0x0000001814187836 */ /* 0x000fe20000000000 */
[----:B------:R-:W-:Y:S01]  /*5c5e0*/  R2UR UR5, R51 ;  /* 0x00000000330572ca */ /* 0x000fe200000e0000 */
[----:B------:R-:W-:Y:S01]  /*5c5f0*/  IMAD.WIDE R30, R35, 0x4, R48 ;  /* 0x00000004231e7825 */ /* 0x000fe200078e0230 */
[----:B------:R-:W-:Y:S01]  /*5c600*/  R2UR UR6, R50 ;  /* 0x00000000320672ca */ /* 0x000fe200000e0000 */
[----:B------:R-:W-:Y:S01]  /*5c610*/  BSSY.RECONVERGENT B4, `(.L_x_1280) ;  /* 0x00005f8000047945 */ /* 0x000fe20003800200 */
[----:B------:R-:W-:Y:S01]  /*5c620*/  R2UR UR7, R51 ;  /* 0x00000000330772ca */ /* 0x000fe200000e0000 */
[----:B------:R-:W-:Y:S02]  /*5c630*/  IMAD.IADD R33, R25, 0x1, R24 ;  /* 0x0000000119217824 */ /* 0x000fe400078e0218 */
[----:B------:R-:W-:Y:S02]  /*5c640*/  VIADD R21, R29, 0x270 ;  /* 0x000002701d157836 */ /* 0x000fe40000000000 */
[----:B------:R-:W-:-:S04]  /*5c650*/  IMAD.WIDE R32, R33, 0x4, R16 ;  /* 0x0000000421207825 */ /* 0x000fc800078e0210 */
[----:B------:R0:W-:Y:S01]  /*5c660*/  STG.E desc[UR4][R30.64], R25 ;  /* 0x000000191e007986 */ /* 0x0001e2000c101904 */
[----:B------:R-:W-:Y:S02]  /*5c670*/  VIADD R29, R29, 0x26f ;  /* 0x0000026f1d1d7836 */ /* 0x000fe40000000000 */
[----:B------:R-:W-:Y:S01]  /*5c680*/  VIADD R26, R20, 0xffffffff ;  /* 0xffffffff141a7836 */ /* 0x000fe20000000000 */
[----:B------:R0:W-:Y:S06]  /*5c690*/  STG.E desc[UR6][R32.64], R27 ;  /* 0x0000001b20007986 */ /* 0x0001ec000c101906 */
.L_x_1348:
[----:B------:R-:W-:Y:S01]  /*5c6a0*/  R2UR UR4, R50 ;  /* 0x00000000320472ca */ /* 0x000fe200000e0000 */
[----:B---3--:R-:W-:Y:S01]  /*5c6b0*/  IMAD.IADD R0, R22, 0x1, R25 ;  /* 0x0000000116007824 */ /* 0x008fe200078e0219 */
        /* <DEDUP_REMOVED lines=11> */
[----:B-1----:R1:W-:Y:S01]  /*5c770*/  STG.E.64 desc[UR4][R44.64+0x28f0], R66 ;  /* 0x0028f0422c007986 */ /* 0x0023e2000c101b04 */
[C---:B0---4-:R-:W-:Y:S02]  /*5c780*/  IADD3 R32, P0, PT, R27.reuse, R46, RZ ;  /* 0x0000002e1b207210 */ /* 0x051fe40007f1e0ff */
[C---:B------:R-:W-:Y:S01]  /*5c790*/  IADD3 R30, P1, PT, R0.reuse, R12, RZ ;  /* 0x0000000c001e7210 */ /* 0x040fe20007f3e0ff */
[----:B------:R1:W-:Y:S01]  /*5c7a0*/  STG.E.64 desc[UR6][R44.64+0x28f8], R40 ;  /* 0x0028f8282c007986 */ /* 0x0003e2000c101b06 */
[----:B------:R-:W-:Y:S02]  /*5c7b0*/  LEA.HI.X.SX32 R33, R27, R47, 0x1, P0 ;  /* 0x0000002f1b217211 */ /* 0x000fe400000f0eff */
[----:B------:R-:W-:-:S03]  /*5c7c0*/  LEA.HI.X.SX32 R31, R0, R13, 0x1, P1 ;  /* 0x0000000d001f7211 */ /* 0x000fc600008f0eff */
[----:B--2---:R-:W2:Y:S04]  /*5c7d0*/  LDG.E.U8 R35, desc[UR8][R32.64] ;  /* 0x0000000820237981 */ /* 0x004ea8000c1e1100 */
[----:B------:R-:W3:Y:S01]  /*5c7e0*/  LDG.E.U8 R43, desc[UR10][R30.64] ;  /* 0x0000000a1e2b7981 */ /* 0x000ee2000c1e1100 */
[----:B------:R-:W-:Y:S01]  /*5c7f0*/  BSSY.RECONVERGENT B1, `(.L_x_1281) ;  /* 0x000024d000017945 */ /* 0x000fe20003800200 */
[----:B--2---:R-:W-:Y:S02]  /*5c800*/  PRMT R37, R35, 0x8880, RZ ;  /* 0x0000888023257816 */ /* 0x004fe400000000ff */
[----:B---3--:R-:W-:-:S05]  /*5c810*/  PRMT R0, R43, 0x8880, RZ ;  /* 0x000088802b007816 */ /* 0x008fca00000000ff */
[----:B------:R-:W-:-:S05]  /*5c820*/  IMAD.IADD R0, R37, 0x1, R0 ;  /* 0x0000000125007824 */ /* 0x000fca00078e0200 */
[----:B------:R-:W-:-:S13]  /*5c830*/  ISETP.NE.AND P0, PT, R0, 0x3, PT ;  /* 0x000000030000780c */ /* 0x000fda0003f05270 */
[----:B-1----:R-:W-:Y:S05]  /*5c840*/  @!P0 BRA `(.L_x_1282) ;  /* 0x0000000000388947 */ /* 0x002fea0003800000 */
[----:B------:R-:W-:Y:S01]  /*5c850*/  VIADD R35, R27, 0xffffffff ;  /* 0xffffffff1b237836 */ /* 0x000fe20000000000 */
[C---:B------:R-:W-:Y:S01]  /*5c860*/  R2UR UR4, R50.reuse ;  /* 0x00000000320472ca */ /* 0x040fe200000e0000 */
        /* <DEDUP_REMOVED lines=12> */
.L_x_1282:
        /* <DEDUP_REMOVED lines=33> */
[----:B------:R-:W4:Y:S01]  /*5cb40*/  LDG.E.S8 R35, desc[UR12][R32.64+-0x1] ;  /* 0xffffff0c20237981 */ /* 0x000f22000c1e1300 */
[----:B--2---:R-:W-:-:S02]  /*5cb50*/  PRMT R37, R37, 0x3340, R34 ;  /* 0x0000334025257816 */ /* 0x004fc40000000022 */
[----:B------:R-:W-:Y:S02]  /*5cb60*/  PRMT R34, R34, 0x8880, RZ ;  /* 0x0000888022227816 */ /* 0x000fe400000000ff */
[----:B---3--:R-:W-:-:S04]  /*5cb70*/  PRMT R42, R28, 0x3340, RZ ;  /* 0x000033401c2a7816 */ /* 0x008fc800000000ff */
        /* <DEDUP_REMOVED lines=21> */
[----:B------:R-:W2:Y:S04]  /*5ccd0*/  LDG.E.U8 R68, desc[UR14][R32.64] ;  /* 0x0000000e20447981 */ /* 0x000ea8000c1e1100 */
        /* <DEDUP_REMOVED lines=8> */
[C---:B--2---:R-:W-:Y:S02]  /*5cd60*/  PRMT R42, R68.reuse, 0x8880, RZ ;  /* 0x00008880442a7816 */ /* 0x044fe400000000ff */
[----:B------:R-:W-:Y:S02]  /*5cd70*/  PRMT R68, R68, 0x8880, RZ ;  /* 0x0000888044447816 */ /* 0x000fe400000000ff */
[----:B---3--:R-:W-:-:S05]  /*5cd80*/  PRMT R37, R37, 0x5410, R70 ;  /* 0x0000541025257816 */ /* 0x008fca0000000046 */
[----:B------:R-:W-:-:S04]  /*5cd90*/  IDP.2A.LO.S16.U8 R37, R37, R28, R42 ;  /* 0x0000001c25257226 */ /* 0x000fc8000000122a */
[----:B------:R-:W-:-:S04]  /*5cda0*/  IMAD R37, R37, 0x8, R0 ;  /* 0x0000000825257824 */ /* 0x000fc800078e0200 */
[----:B------:R-:W0:Y:S02]  /*5cdb0*/  LDC.64 R42, c[0x3][R37+0x5208] ;  /* 0x00d48200252a7b82 */ /* 0x000e240000000a00 */
[----:B0-----:R-:W-:Y:S01]  /*5cdc0*/  DSETP.GEU.AND P1, PT, |R42|, R34, PT ;  /* 0x000000222a00722a */ /* 0x001fe20003f2e200 */
[----:B------:R-:W-:-:S05]  /*5cdd0*/  IMAD.MOV.U32 R42, RZ, RZ, R68 ;  /* 0x000000ffff2a7224 */ /* 0x000fca00078e0044 */
[----:B------:R-:W-:-:S08]  /*5cde0*/  PRMT R42, R42, 0x5410, R42 ;  /* 0x000054102a2a7816 */ /* 0x000fd0000000002a */
[----:B-1----:R-:W-:Y:S05]  /*5cdf0*/  @P1 BRA `(.L_x_1285) ;  /* 0x0000001000441947 */ /* 0x002fea0003800000 */
        /* <DEDUP_REMOVED lines=17> */
[----:B------:R-:W1:Y:S01]  /*5cf10*/  LDC.64 R42, c[0x3][R37+0x4e20] ;  /* 0x00d38800252a7b82 */ /* 0x000e620000000a00 */
[----:B------:R-:W-:-:S02]  /*5cf20*/  R2UR UR9, R51 ;  /* 0x00000000330972ca */ /* 0x000fc400000e0000 */
[C---:B------:R-:W-:Y:S02]  /*5cf30*/  R2UR UR10, R50.reuse ;  /* 0x00000000320a72ca */ /* 0x040fe400000e0000 */
[C---:B------:R-:W-:Y:S02]  /*5cf40*/  R2UR UR11, R51.reuse ;  /* 0x00000000330b72ca */ /* 0x040fe400000e0000 */
[C---:B------:R-:W-:Y:S01]  /*5cf50*/  R2UR UR6, R50.reuse ;  /* 0x00000000320672ca */ /* 0x040fe200000e0000 */
[----:B------:R-:W1:Y:S01]  /*5cf60*/  LDC.64 R68, c[0x3][R70+-0x4a38] ;  /* 0x00ed720046447b82 */ /* 0x000e620000000a00 */
[C---:B------:R-:W-:Y:S01]  /*5cf70*/  R2UR UR7, R51.reuse ;  /* 0x00000000330772ca */ /* 0x040fe200000e0000 */
[----:B------:R-:W2:Y:S01]  /*5cf80*/  LDG.E.64 R88, desc[UR4][R44.64+0x28b8] ;  /* 0x0028b8042c587981 */ /* 0x000ea2000c1e1b00 */
[----:B------:R-:W-:Y:S02]  /*5cf90*/  R2UR UR12, R50 ;  /* 0x00000000320c72ca */ /* 0x000fe400000e0000 */
[----:B------:R-:W-:Y:S01]  /*5cfa0*/  R2UR UR13, R51 ;  /* 0x00000000330d72ca */ /* 0x000fe200000e0000 */
[----:B------:R-:W3:Y:S08]  /*5cfb0*/  LDG.E.64 R90, desc[UR4][R44.64+0x28b0] ;  /* 0x0028b0042c5a7981 */ /* 0x000ef0000c1e1b00 */
[----:B------:R-:W4:Y:S01]  /*5cfc0*/  LDG.E.64 R82, desc[UR6][R44.64+0x28c0] ;  /* 0x0028c0062c527981 */ /* 0x000f22000c1e1b00 */
[----:B-1----:R-:W-:-:S08]  /*5cfd0*/  DADD R42, R68, R42 ;  /* 0x00000000442a7229 */ /* 0x002fd0000000002a */
[----:B0-----:R-:W-:-:S07]  /*5cfe0*/  DADD R80, R42, R80 ;  /* 0x000000002a507229 */ /* 0x001fce0000000050 */
[----:B------:R0:W-:Y:S04]  /*5cff0*/  STG.E.64 desc[UR4][R44.64+0x2918], R80 ;  /* 0x002918502c007986 */ /* 0x0001e8000c101b04 */
[----:B------:R-:W5:Y:S04]  /*5d000*/  LDG.E.S8 R42, desc[UR8][R30.64] ;  /* 0x000000081e2a7981 */ /* 0x000f68000c1e1300 */
[----:B------:R-:W5:Y:S04]  /*5d010*/  LDG.E.S8 R69, desc[UR10][R30.64+-0x1] ;  /* 0xffffff0a1e457981 */ /* 0x000f68000c1e1300 */
[----:B------:R-:W2:Y:S04]  /*5d020*/  LDG.E.S8 R43, desc[UR6][R32.64] ;  /* 0x00000006202b7981 */ /* 0x000ea8000c1e1300 */
[----:B------:R-:W3:Y:S01]  /*5d030*/  LDG.E.S8 R68, desc[UR12][R32.64+-0x1] ;  /* 0xffffff0c20447981 */ /* 0x000ee2000c1e1300 */
[----:B------:R-:W-:Y:S01]  /*5d040*/  BSSY.RECONVERGENT B2, `(.L_x_1287) ;  /* 0x0000030000027945 */ /* 0x000fe20003800200 */
[--C-:B-----5:R-:W-:Y:S01]  /*5d050*/  PRMT R69, R69, 0x5410, R42.reuse ;  /* 0x0000541045457816 */ /* 0x120fe2000000002a */
[----:B--2---:R-:W-:-:S04]  /*5d060*/  IMAD R37, R43, 0x5, R42 ;  /* 0x000000052b257824 */ /* 0x004fc800078e022a */
[----:B------:R-:W-:Y:S02]  /*5d070*/  IDP.2A.LO.S16.U8 R69, R69, R28, R43 ;  /* 0x0000001c45457226 */ /* 0x000fe4000000122b */
[----:B------:R-:W-:Y:S01]  /*5d080*/  IMAD R43, R42, 0x18, R37 ;  /* 0x000000182a2b7824 */ /* 0x000fe200078e0225 */
[----:B------:R-:W-:Y:S01]  /*5d090*/  LEA R37, R37, 0x10000, 0x3 ;  /* 0x0001000025257811 */ /* 0x000fe200078e18ff */
[----:B------:R-:W-:Y:S02]  /*5d0a0*/  IMAD R0, R69, 0x8, R0 ;  /* 0x0000000845007824 */ /* 0x000fe400078e0200 */
[----:B---3--:R-:W-:Y:S01]  /*5d0b0*/  IMAD.IADD R28, R68, 0x1, R43 ;  /* 0x00000001441c7824 */ /* 0x008fe200078e022b */
[----:B------:R-:W1:Y:S03]  /*5d0c0*/  LDC.64 R70, c[0x3][R37+-0x4970] ;  /* 0x00eda40025467b82 */ /* 0x000e660000000a00 */
[----:B------:R-:W-:-:S05]  /*5d0d0*/  IMAD.SHL.U32 R28, R28, 0x8, RZ ;  /* 0x000000081c1c7824 */ /* 0x000fca00078e00ff */
[----:B------:R-:W1:Y:S08]  /*5d0e0*/  LDC.64 R68, c[0x3][R0+0x5208] ;  /* 0x00d4820000447b82 */ /* 0x000e700000000a00 */
[----:B------:R-:W2:Y:S01]  /*5d0f0*/  LDC.64 R42, c[0x3][R28+0x5e20] ;  /* 0x00d788001c2a7b82 */ /* 0x000ea20000000a00 */
[----:B-1----:R-:W-:-:S08]  /*5d100*/  DADD R68, R70, R68 ;  /* 0x0000000046447229 */ /* 0x002fd00000000044 */
        /* <DEDUP_REMOVED lines=35> */
.L_x_1288:
[----:B------:R-:W-:Y:S05]  /*5d340*/  BSYNC.RECONVERGENT B2 ;  /* 0x0000000000027941 */ /* 0x000fea0003800200 */
.L_x_1287:
        /* <DEDUP_REMOVED lines=28> */
.L_x_1291:
[----:B------:R-:W-:Y:S05]  /*5d510*/  BSYNC.RECONVERGENT B2 ;  /* 0x0000000000027941 */ /* 0x000fea0003800200 */
.L_x_1290:
        /* <DEDUP_REMOVED lines=19> */
.L_x_1289:
        /* <DEDUP_REMOVED lines=14> */
.L_x_1286:
[----:B------:R-:W-:Y:S01]  /*5d730*/  IMAD R69, R70, -0x18, R69 ;  /* 0xffffffe846457824 */ /* 0x000fe200078e0245 */
[----:B------:R-:W0:Y:S01]  /*5d740*/  LDC.64 R80, c[0x3][R37+0x4e20] ;  /* 0x00d3880025507b82 */ /* 0x000e220000000a00 */
[C---:B------:R-:W-:Y:S02]  /*5d750*/  R2UR UR4, R50.reuse ;  /* 0x00000000320472ca */ /* 0x040fe400000e0000 */
[----:B------:R-:W-:Y:S02]  /*5d760*/  R2UR UR5, R51 ;  /* 0x00000000330572ca */ /* 0x000fe400000e0000 */
        /* <DEDUP_REMOVED lines=10> */
[----:B------:R-:W4:Y:S01]  /*5d810*/  LDG.E.64 R82, desc[UR6][R44.64+0x28c0] ;  /* 0x0028c0062c527981 */ /* 0x000f22000c1e1b00 */
[----:B0-----:R-:W-:-:S07]  /*5d820*/  DADD R80, R42, R80 ;  /* 0x000000002a507229 */ /* 0x001fce0000000050 */
[----:B------:R0:W-:Y:S04]  /*5d830*/  STG.E.64 desc[UR4][R44.64+0x2918], R80 ;  /* 0x002918502c007986 */ /* 0x0001e8000c101b04 */
[----:B------:R-:W5:Y:S04]  /*5d840*/  LDG.E.S8 R42, desc[UR8][R30.64] ;  /* 0x000000081e2a7981 */ /* 0x000f68000c1e1300 */
[----:B------:R-:W5:Y:S04]  /*5d850*/  LDG.E.S8 R69, desc[UR10][R30.64+-0x1] ;  /* 0xffffff0a1e457981 */ /* 0x000f68000c1e1300 */
[----:B------:R-:W2:Y:S01]  /*5d860*/  LDG.E.S8 R43, desc[UR6][R32.64] ;  /* 0x00000006202b7981 */ /* 0x000ea2000c1e1300 */
[----:B------:R-:W-:Y:S01]  /*5d870*/  IMAD.MOV.U32 R70, RZ, RZ, 0x1 ;  /* 0x00000001ff467424 */ /* 0x000fe200078e00ff */
[----:B------:R-:W-:Y:S01]  /*5d880*/  BSSY.RECONVERGENT B2, `(.L_x_1293) ;  /* 0x000002a000027945 */ /* 0x000fe20003800200 */
[--C-:B-----5:R-:W-:Y:S01]  /*5d890*/  PRMT R69, R69, 0x5410, R42.reuse ;  /* 0x0000541045457816 */ /* 0x120fe2000000002a */
[----:B--2---:R-:W-:-:S04]  /*5d8a0*/  IMAD R42, R43, 0x5, R42 ;  /* 0x000000052b2a7824 */ /* 0x004fc800078e022a */
[----:B------:R-:W-:Y:S01]  /*5d8b0*/  IDP.2A.LO.S16.U8 R69, R69, R28, R43 ;  /* 0x0000001c45457226 */ /* 0x000fe2000000122b */
[----:B------:R-:W-:-:S03]  /*5d8c0*/  LEA R28, R42, 0x10000, 0x3 ;  /* 0x000100002a1c7811 */ /* 0x000fc600078e18ff */
[----:B------:R-:W-:Y:S02]  /*5d8d0*/  IMAD R0, R69, 0x8, R0 ;  /* 0x0000000845007824 */ /* 0x000fe400078e0200 */
[----:B------:R-:W1:Y:S08]  /*5d8e0*/  LDC.64 R68, c[0x3][R28+-0x4970] ;  /* 0x00eda4001c447b82 */ /* 0x000e700000000a00 */
[----:B------:R-:W1:Y:S02]  /*5d8f0*/  LDC.64 R42, c[0x3][R0+0x5208] ;  /* 0x00d48200002a7b82 */ /* 0x000e640000000a00 */
[----:B-1----:R-:W-:-:S08]  /*5d900*/  DADD R42, R68, R42 ;  /* 0x00000000442a7229 */ /* 0x002fd0000000002a */
[----:B------:R-:W-:-:S14]  /*5d910*/  DSETP.GT.AND P0, PT, |R42|, R34, PT ;  /* 0x000000222a00722a */ /* 0x000fdc0003f04200 */
[----:B0-----:R-:W-:Y:S02]  /*5d920*/  @P0 IMAD.MOV.U32 R80, RZ, RZ, 0x0 ;  /* 0x00000000ff500424 */ /* 0x001fe400078e00ff */
[----:B------:R-:W-:-:S06]  /*5d930*/  @P0 IMAD.MOV.U32 R81, RZ, RZ, -0x40100000 ;  /* 0xbff00000ff510424 */ /* 0x000fcc00078e00ff */
[----:B------:R-:W-:-:S08]  /*5d940*/  DADD R68, R88, R80 ;  /* 0x0000000058447229 */ /* 0x000fd00000000050 */
[----:B----4-:R-:W-:-:S06]  /*5d950*/  DADD R68, R68, R82 ;  /* 0x0000000044447229 */ /* 0x010fcc0000000052 */
[----:B------:R-:W0:Y:S02]  /*5d960*/  MUFU.RCP64H R71, R69 ;  /* 0x0000004500477308 */ /* 0x000e240000001800 */
        /* <DEDUP_REMOVED lines=27> */
.L_x_1294:
[----:B------:R-:W-:Y:S05]  /*5db20*/  BSYNC.RECONVERGENT B2 ;  /* 0x0000000000027941 */ /* 0x000fea0003800200 */
.L_x_1293:
        /* <DEDUP_REMOVED lines=28> */
.L_x_1297:
[----:B------:R-:W-:Y:S05]  /*5dcf0*/  BSYNC.RECONVERGENT B2 ;  /* 0x0000000000027941 */ /* 0x000fea0003800200 */
.L_x_1296:
        /* <DEDUP_REMOVED lines=19> */
.L_x_1295:
        /* <DEDUP_REMOVED lines=14> */
.L_x_1285:
        /* <DEDUP_REMOVED lines=21> */
.L_x_1298:
        /* <DEDUP_REMOVED lines=12> */
[----:B------:R-:W4:Y:S01]  /*5e120*/  LDG.E.64 R82, desc[UR6][R44.64+0x28c0] ;  /* 0x0028c0062c527981 */ /* 0x000f22000c1e1b00 */
[----:B0-----:R-:W-:-:S07]  /*5e130*/  DADD R80, R42, R80 ;  /* 0x000000002a507229 */ /* 0x001fce0000000050 */
[----:B------:R0:W-:Y:S04]  /*5e140*/  STG.E.64 desc[UR4][R44.64+0x2918], R80 ;  /* 0x002918502c007986 */ /* 0x0001e8000c101b04 */
[----:B------:R-:W5:Y:S04]  /*5e150*/  LDG.E.U8 R28, desc[UR8][R30.64] ;  /* 0x000000081e1c7981 */ /* 0x000f68000c1e1100 */
[----:B------:R-:W2:Y:S04]  /*5e160*/  LDG.E.S8 R0, desc[UR6][R32.64] ;  /* 0x0000000620007981 */ /* 0x000ea8000c1e1300 */
[----:B------:R-:W3:Y:S01]  /*5e170*/  LDG.E.S8 R37, desc[UR4][R32.64+-0x1] ;  /* 0xffffff0420257981 */ /* 0x000ee2000c1e1300 */
[----:B------:R-:W-:Y:S01]  /*5e180*/  IMAD.MOV.U32 R70, RZ, RZ, 0x1 ;  /* 0x00000001ff467424 */ /* 0x000fe200078e00ff */
[----:B------:R-:W-:Y:S01]  /*5e190*/  BSSY.RECONVERGENT B2, `(.L_x_1299) ;  /* 0x000002c000027945 */ /* 0x000fe20003800200 */
[----:B-----5:R-:W-:-:S02]  /*5e1a0*/  PRMT R69, R28, 0x8880, RZ ;  /* 0x000088801c457816 */ /* 0x020fc400000000ff */
[----:B------:R-:W-:-:S03]  /*5e1b0*/  PRMT R43, R28, 0x8880, RZ ;  /* 0x000088801c2b7816 */ /* 0x000fc600000000ff */
[----:B--2---:R-:W-:-:S04]  /*5e1c0*/  IMAD R0, R0, 0x5, R69 ;  /* 0x0000000500007824 */ /* 0x004fc800078e0245 */
[----:B------:R-:W-:-:S04]  /*5e1d0*/  IMAD R28, R43, 0x18, R0 ;  /* 0x000000182b1c7824 */ /* 0x000fc800078e0200 */
[----:B---3--:R-:W-:Y:S01]  /*5e1e0*/  IMAD.IADD R28, R37, 0x1, R28 ;  /* 0x00000001251c7824 */ /* 0x008fe200078e021c */
[----:B------:R-:W-:-:S03]  /*5e1f0*/  LEA R37, R0, 0x10000, 0x3 ;  /* 0x0001000000257811 */ /* 0x000fc600078e18ff */
[----:B------:R-:W-:Y:S01]  /*5e200*/  IMAD.SHL.U32 R0, R28, 0x8, RZ ;  /* 0x000000081c007824 */ /* 0x000fe200078e00ff */
        /* <DEDUP_REMOVED lines=36> */
.L_x_1300:
[----:B------:R-:W-:Y:S05]  /*5e450*/  BSYNC.RECONVERGENT B2 ;  /* 0x0000000000027941 */ /* 0x000fea0003800200 */
.L_x_1299:
        /* <DEDUP_REMOVED lines=28> */
.L_x_1303:
[----:B------:R-:W-:Y:S05]  /*5e620*/  BSYNC.RECONVERGENT B2 ;  /* 0x0000000000027941 */ /* 0x000fea0003800200 */
.L_x_1302:
        /* <DEDUP_REMOVED lines=19> */
.L_x_1301:
        /* <DEDUP_REMOVED lines=13> */
.L_x_1292:
[----:B------:R-:W-:Y:S05]  /*5e830*/  BSYNC.RECONVERGENT B0 ;  /* 0x0000000000007941 */ /* 0x000fea0003800200 */
.L_x_1284:
[C---:B------:R-:W-:Y:S02]  /*5e840*/  R2UR UR4, R50.reuse ;  /* 0x00000000320472ca */ /* 0x040fe400000e0000 */
[C---:B------:R-:W-:Y:S02]  /*5e850*/  R2UR UR5, R51.reuse ;  /* 0x00000000330572ca */ /* 0x040fe400000e0000 */
[----:B------:R-:W-:Y:S02]  /*5e860*/  R2UR UR6, R50 ;  /* 0x00000000320672ca */ /* 0x000fe400000e0000 */
[----:B------:R-:W-:-:S09]  /*5e870*/  R2UR UR7, R51 ;  /* 0x00000000330772ca */ /* 0x000fd200000e0000 */
[----:B------:R-:W4:Y:S04]  /*5e880*/  LDG.E.S8 R0, desc[UR4][R32.64] ;  /* 0x0000000420007981 */ /* 0x000f28000c1e1300 */
[----:B0123--:R-:W4:Y:S01]  /*5e890*/  LDG.E.S8 R35, desc[UR6][R30.64] ;  /* 0x000000061e237981 */ /* 0x00ff22000c1e1300 */
[----:B------:R-:W-:Y:S02]  /*5e8a0*/  R2UR UR8, R50 ;  /* 0x00000000320872ca */ /* 0x000fe400000e0000 */
[----:B------:R-:W-:Y:S01]  /*5e8b0*/  R2UR UR9, R51 ;  /* 0x00000000330972ca */ /* 0x000fe200000e0000 */
[----:B----4-:R-:W-:-:S05]  /*5e8c0*/  IMAD R0, R0, 0x5, R35 ;  /* 0x0000000500007824 */ /* 0x010fca00078e0223 */
        /* <DEDUP_REMOVED lines=13> */
[----:B------:R-:W-:-:S08]  /*5e9a0*/  DFMA R72, -R68, R40, 1 ;  /* 0x3ff000004448742b */ /* 0x000fd00000000128 */
[----:B------:R-:W-:Y:S01]  /*5e9b0*/  DFMA R72, R40, R72, R40 ;  /* 0x000000482848722b */ /* 0x000fe20000000028 */
[----:B--2---:R-:W-:-:S05]  /*5e9c0*/  IMAD R0, R0, 0x5, R37 ;  /* 0x0000000500007824 */ /* 0x004fca00078e0225 */
[----:B------:R-:W-:-:S06]  /*5e9d0*/  LEA R42, R0, 0x10000, 0x3 ;  /* 0x00010000002a7811 */ /* 0x000fcc00078e18ff */
[----:B------:R-:W1:Y:S02]  /*5e9e0*/  LDC.64 R42, c[0x3][R42+-0x4970] ;  /* 0x00eda4002a2a7b82 */ /* 0x000e640000000a00 */
[----:B-1----:R-:W-:Y:S01]  /*5e9f0*/  DADD R70, R42, R90 ;  /* 0x000000002a467229 */ /* 0x002fe2000000005a */
        /* <DEDUP_REMOVED lines=11> */
.L_x_1305:
[----:B------:R-:W-:Y:S05]  /*5eab0*/  BSYNC.RECONVERGENT B0 ;  /* 0x0000000000007941 */ /* 0x000fea0003800200 */
.L_x_1304:
        /* <DEDUP_REMOVED lines=26> */
.L_x_1306:
[C---:B------:R-:W-:Y:S02]  /*5ec60*/  R2UR UR6, R50.reuse ;  /* 0x00000000320672ca */ /* 0x040fe400000e0000 */
[C---:B------:R-:W-:Y:S02]  /*5ec70*/  R2UR UR7, R51.reuse ;  /* 0x00000000330772ca */ /* 0x040fe400000e0000 */
[----:B------:R-:W-:Y:S02]  /*5ec80*/  R2UR UR4, R50 ;  /* 0x00000000320472ca */ /* 0x000fe400000e0000 */
[----:B------:R-:W-:-:S09]  /*5ec90*/  R2UR UR5, R51 ;  /* 0x00000000330572ca */ /* 0x000fd200000e0000 */
[----:B------:R1:W-:Y:S04]  /*5eca0*/  STG.E.64 desc[UR6][R44.64+0x28f8], R42 ;  /* 0x0028f82a2c007986 */ /* 0x0003e8000c101b06 */
[----:B------:R1:W-:Y:S02]  /*5ecb0*/  STG.E.64 desc[UR4][R44.64+0x28f0], R34 ;  /* 0x0028f0222c007986 */ /* 0x0003e4000c101b04 */
.L_x_1283:
[----:B------:R-:W-:Y:S05]  /*5ecc0*/  BSYNC.RECONVERGENT B1 ;  /* 0x0000000000017941 */ /* 0x000fea0003800200 */
.L_x_1281:
[----:B------:R-:W-:Y:S01]  /*5ecd0*/  VIADD R37, R27, 0xffffffff ;  /* 0xffffffff1b257836 */ /* 0x000fe20000000000 */
[----:B------:R-:W-:Y:S01]  /*5ece0*/  R2UR UR4, R50 ;  /* 0x00000000320472ca */ /* 0x000fe200000e0000 */
[----:B------:R-:W-:Y:S01]  /*5ecf0*/  IMAD.IADD R72, R25, 0x1, R21 ;  /* 0x0000000119487824 */ /* 0x000fe200078e0215 */
[----:B------:R-:W-:Y:S01]  /*5ed00*/  R2UR UR5, R51 ;  /* 0x00000000330572ca */ /* 0x000fe200000e0000 */
[----:B------:R-:W-:-:S04]  /*5ed10*/  IMAD R73, R36, R37, RZ ;  /* 0x0000002524497224 */ /* 0x000fc800078e02ff */
[----:B0-----:R-:W-:-:S04]  /*5ed20*/  IMAD.IADD R41, R73, 0x1, R72 ;  /* 0x0000000149297824 */ /* 0x001fc800078e0248 */
[----:B------:R-:W-:-:S05]  /*5ed30*/  IMAD.WIDE R40, R41, 0x8, R14 ;  /* 0x0000000829287825 */ /* 0x000fca00078e020e */
[----:B------:R-:W3:Y:S01]  /*5ed40*/  LDG.E.64 R66, desc[UR4][R40.64] ;  /* 0x0000000428427981 */ /* 0x000ee2000c1e1b00 */
[----:B-----5:R-:W-:Y:S01]  /*5ed50*/  IMAD.MOV.U32 R71, RZ, RZ, R35 ;  /* 0x000000ffff477224 */ /* 0x020fe200078e0023 */
[----:B------:R-:W-:Y:S01]  /*5ed60*/  BSSY.RELIABLE B0, `(.L_x_1307) ;  /* 0x0000021000007945 */ /* 0x000fe20003800100 */
[----:B-12---:R-:W-:Y:S02]  /*5ed70*/  IMAD.MOV.U32 R42, RZ, RZ, -0x771c970f ;  /* 0x88e368f1ff2a7424 */ /* 0x006fe400078e00ff */
[----:B------:R-:W-:Y:S01]  /*5ed80*/  IMAD.MOV.U32 R43, RZ, RZ, 0x3ee4f8b5 ;  /* 0x3ee4f8b5ff2b7424 */ /* 0x000fe200078e00ff */
[C-C-:B---3--:R-:W-:Y:S01]  /*5ed90*/  DSETP.MAX.AND P1, P2, |R66|.reuse, |R34|.reuse, PT ;  /* 0x400000224200722a */ /* 0x148fe20003a2f200 */
        /* <DEDUP_REMOVED lines=29> */
.L_x_1308:
[----:B------:R-:W-:Y:S05]  /*5ef70*/  BSYNC.RELIABLE B0 ;  /* 0x0000000000007941 */ /* 0x000fea0003800100 */
.L_x_1307:
        /* <DEDUP_REMOVED lines=21> */
[----:B------:R-:W4:Y:S01]  /*5f0d0*/  LDG.E.S8 R0, desc[UR4][R30.64] ;  /* 0x000000041e007981 */ /* 0x000f22000c1e1300 */
[----:B------:R-:W-:Y:S01]  /*5f0e0*/  UMOV UR4, 0x57d19 ;  /* 0x00057d1900047882 */ /* 0x000fe20000000000 */
[----:B--2---:R-:W-:-:S02]  /*5f0f0*/  PRMT R69, R28, 0x3340, RZ ;  /* 0x000033401c457816 */ /* 0x004fc400000000ff */
[----:B---3--:R-:W-:-:S04]  /*5f100*/  PRMT R28, R33, 0x3340, R66 ;  /* 0x00003340211c7816 */ /* 0x008fc80000000042 */
[----:B------:R-:W-:-:S05]  /*5f110*/  PRMT R69, R28, 0x5410, R69 ;  /* 0x000054101c457816 */ /* 0x000fca0000000045 */
[----:B----4-:R-:W-:Y:S01]  /*5f120*/  IDP.4A.S8.U8 R0, R69, UR4, R0 ;  /* 0x0000000445007c26 */ /* 0x010fe20008000200 */
[----:B------:R-:W-:-:S04]  /*5f130*/  UMOV UR4, 0x448 ;  /* 0x0000044800047882 */ /* 0x000fc80000000000 */
[----:B------:R-:W-:-:S04]  /*5f140*/  LEA R0, R0, UR4, 0x3 ;  /* 0x0000000400007c11 */ /* 0x000fc8000f8e18ff */
[----:B------:R-:W1:Y:S01]  /*5f150*/  LDC.64 R32, c[0x3][R0] ;  /* 0x00c0000000207b82 */ /* 0x000e620000000a00 */
[----:B------:R-:W-:Y:S02]  /*5f160*/  IADD3 R28, PT, PT, R72, R73, -R36 ;  /* 0x00000049481c7210 */ /* 0x000fe40007ffe824 */
[----:B------:R-:W-:-:S03]  /*5f170*/  R2UR UR4, R50 ;  /* 0x00000000320472ca */ /* 0x000fc600000e0000 */
[----:B------:R-:W-:-:S04]  /*5f180*/  VIADD R69, R28, 0xffffffff ;  /* 0xffffffff1c457836 */ /* 0x000fc80000000000 */
[----:B------:R-:W-:-:S06]  /*5f190*/  IMAD.WIDE R68, R69, 0x8, R14 ;  /* 0x0000000845447825 */ /* 0x000fcc00078e020e */
[----:B-1----:R1:W-:Y:S04]  /*5f1a0*/  STG.E.64 desc[UR4][R44.64+0x2990], R32 ;  /* 0x002990202c007986 */ /* 0x0023e8000c101b04 */
[----:B------:R-:W2:Y:S04]  /*5f1b0*/  LDG.E.64 R66, desc[UR8][R68.64] ;  /* 0x0000000844427981 */ /* 0x000ea8000c1e1b00 */
[----:B------:R-:W3:Y:S01]  /*5f1c0*/  LDG.E.64 R40, desc[UR6][R40.64] ;  /* 0x0000000628287981 */ /* 0x000ee2000c1e1b00 */
[----:B--2---:R-:W-:-:S08]  /*5f1d0*/  DADD R66, R32, R66 ;  /* 0x0000000020427229 */ /* 0x004fd00000000042 */
[C-C-:B---3--:R-:W-:Y:S01]  /*5f1e0*/  DSETP.MAX.AND P0, P2, |R40|.reuse, |R66|.reuse, PT ;  /* 0x400000422800722a */ /* 0x148fe20003a0f200 */
[----:B------:R-:W-:Y:S02]  /*5f1f0*/  IMAD.MOV.U32 R70, RZ, RZ, R41 ;  /* 0x000000ffff467224 */ /* 0x000fe400078e0029 */
[----:B------:R-:W-:Y:S01]  /*5f200*/  IMAD.MOV.U32 R71, RZ, RZ, R67 ;  /* 0x000000ffff477224 */ /* 0x000fe200078e0043 */
[----:B------:R-:W-:Y:S01]  /*5f210*/  DADD R30, R40, -R66 ;  /* 0x00000000281e7229 */ /* 0x000fe20000000842 */
[----:B------:R-:W-:-:S03]  /*5f220*/  IMAD.MOV.U32 R28, RZ, RZ, R40 ;  /* 0x000000ffff1c7224 */ /* 0x000fc600078e0028 */
[----:B------:R-:W-:-:S06]  /*5f230*/  FSEL R73, |R70|, |R71|, P0 ;  /* 0x4000004746497208 */ /* 0x000fcc0000000200 */
[----:B------:R-:W-:Y:S01]  /*5f240*/  @P2 LOP3.LUT R73, R71, 0x80000, RZ, 0xfc, !PT ;  /* 0x0008000047492812 */ /* 0x000fe200078efcff */
[----:B------:R-:W-:Y:S01]  /*5f250*/  DSETP.GEU.AND P1, PT, |R30|, R42, PT ;  /* 0x0000002a1e00722a */ /* 0x000fe20003f2e200 */
[----:B------:R-:W-:-:S03]  /*5f260*/  SEL R30, R28, R66, P0 ;  /* 0x000000421c1e7207 */ /* 0x000fc60000000000 */
[----:B------:R-:W-:-:S06]  /*5f270*/  IMAD.MOV.U32 R31, RZ, RZ, R73 ;  /* 0x000000ffff1f7224 */ /* 0x000fcc00078e0049 */
[----:B------:R-:W-:-:S14]  /*5f280*/  DSETP.LEU.AND P1, PT, R30, R34, !P1 ;  /* 0x000000221e00722a */ /* 0x000fdc0004f2b000 */
[----:B------:R-:W-:Y:S02]  /*5f290*/  @!P1 R2UR UR4, R50 ;  /* 0x00000000320492ca */ /* 0x000fe400000e0000 */
[----:B------:R-:W-:-:S13]  /*5f2a0*/  @!P1 R2UR UR5, R51 ;  /* 0x00000000330592ca */ /* 0x000fda00000e0000 */
[----:B------:R-:W2:Y:S01]  /*5f2b0*/  @!P1 LDG.E R0, desc[UR4][R48.64+0x1ac] ;  /* 0x0001ac0430009981 */ /* 0x000ea2000c1e1900 */
[C---:B------:R-:W-:Y:S01]  /*5f2c0*/  @P1 R2UR UR4, R50.reuse ;  /* 0x00000000320412ca */ /* 0x040fe200000e0000 */
[----:B------:R-:W-:Y:S01]  /*5f2d0*/  @P1 VIADD R25, R25, 0xffffffff ;  /* 0xffffffff19191836 */ /* 0x000fe20000000000 */
[C---:B------:R-:W-:Y:S02]  /*5f2e0*/  @P1 R2UR UR5, R51.reuse ;  /* 0x00000000330512ca */ /* 0x040fe400000e0000 */
[C---:B------:R-:W-:Y:S02]  /*5f2f0*/  @P1 R2UR UR6, R50.reuse ;  /* 0x00000000320612ca */ /* 0x040fe400000e0000 */
[C---:B------:R-:W-:Y:S02]  /*5f300*/  @P1 R2UR UR7, R51.reuse ;  /* 0x00000000330712ca */ /* 0x040fe400000e0000 */
[----:B------:R-:W-:Y:S02]  /*5f310*/  @P1 R2UR UR8, R50 ;  /* 0x00000000320812ca */ /* 0x000fe400000e0000 */
[----:B------:R-:W-:Y:S01]  /*5f320*/  @P1 R2UR UR9, R51 ;  /* 0x00000000330912ca */ /* 0x000fe200000e0000 */
[----:B-1----:R-:W-:-:S02]  /*5f330*/  @P1 IMAD.IADD R33, R24, 0x1, R25 ;  /* 0x0000000118211824 */ /* 0x002fc400078e0219 */
[----:B------:R-:W-:-:S04]  /*5f340*/  @P1 IMAD.WIDE R30, R27, 0x4, R48 ;  /* 0x000000041b1e1825 */ /* 0x000fc800078e0230 */
[----:B------:R-:W-:Y:S01]  /*5f350*/  @P1 IMAD.WIDE R32, R33, 0x4, R16 ;  /* 0x0000000421201825 */ /* 0x000fe200078e0210 */
[----:B------:R1:W-:Y:S03]  /*5f360*/  @P1 STG.E desc[UR4][R30.64+-0x8], R25 ;  /* 0xfffff8191e001986 */ /* 0x0003e6000c101904 */
[----:B------:R-:W-:Y:S01]  /*5f370*/  @P1 IMAD.MOV.U32 R35, RZ, RZ, 0x1 ;  /* 0x00000001ff231424 */ /* 0x000fe200078e00ff */
[----:B------:R1:W-:Y:S04]  /*5f380*/  @P1 STG.E desc[UR6][R32.64], R37 ;  /* 0x0000002520001986 */ /* 0x0003e8000c101906 */
[----:B------:R1:W-:Y:S01]  /*5f390*/  @P1 STG.E desc[UR8][R48.64+0x1ac], R35 ;  /* 0x0001ac2330001986 */ /* 0x0003e2000c101908 */
[----:B------:R-:W-:Y:S01]  /*5f3a0*/  @P1 IMAD.MOV.U32 R27, RZ, RZ, R37 ;  /* 0x000000ffff1b1224 */ /* 0x000fe200078e0025 */
[----:B--2---:R-:W-:-:S02]  /*5f3b0*/  @!P1 ISETP.EQ.AND P0, PT, R0, RZ, PT ;  /* 0x000000ff0000920c */ /* 0x004fc40003f02270 */
[----:B-1----:R-:W-:-:S13]  /*5f3c0*/  @P1 PLOP3.LUT P0, PT, PT, PT, PT, 0x8, 0x80 ;  /* 0x000000000080181c */ /* 0x002fda0003f0e170 */
.L_x_1311:
[----:B------:R-:W-:Y:S05]  /*5f3d0*/  BSYNC.RECONVERGENT B0 ;  /* 0x0000000000007941 */ /* 0x000fea0003800200 */
.L_x_1310:
[----:B------:R-:W-:Y:S01]  /*5f3e0*/  R2UR UR4, R50 ;  /* 0x00000000320472ca */ /* 0x000fe200000e0000 */
[----:B------:R-:W-:Y:S01]  /*5f3f0*/  IMAD.MOV.U32 R31, RZ, RZ, 0x3 ;  /* 0x00000003ff1f7424 */ /* 0x000fe200078e00ff */
[----:B------:R-:W-:Y:S01]  /*5f400*/  R2UR UR5, R51 ;  /* 0x00000000330572ca */ /* 0x000fe200000e0000 */
[----:B------:R-:W-:-:S12]  /*5f410*/  BSSY.RECONVERGENT B3, `(.L_x_1312) ;  /* 0x0000316000037945 */ /* 0x000fd80003800200 */
[----:B------:R1:W-:Y:S01]  /*5f420*/  STG.E desc[UR4][R48.64+0x1a0], R31 ;  /* 0x0001a01f30007986 */ /* 0x0003e2000c101904 */
[----:B------:R-:W-:Y:S05]  /*5f430*/  @!P0 BRA `(.L_x_1313) ;  /* 0x00000030004c8947 */ /* 0x000fea0003800000 */
[----:B------:R-:W-:-:S07]  /*5f440*/  IMAD.MOV.U32 R0, RZ, RZ, 0x3 ;  /* 0x00000003ff007424 */ /* 0x000fce00078e00ff */
.L_x_1347:
[----:B------:R-:W-:-:S13]  /*5f450*/  ISETP.GT.AND P0, PT, R0, 0x20, PT ;  /* 0x000000200000780c */ /* 0x000fda0003f04270 */
[----:B-1234-:R-:W-:Y:S05]  /*5f460*/  @P0 BRA `(.L_x_1313) ;  /* 0x0000003000400947 */ /* 0x01efea0003800000 */
[----:B------:R-:W-:Y:S01]  /*5f470*/  IADD3 R0, PT, PT, R25, 0x1, -R0 ;  /* 0x0000000119007810 */ /* 0x000fe20007ffe800 */
[----:B-1----:R-:W-:Y:S01]  /*5f480*/  VIADD R31, R27, 0xffffffff ;  /* 0xffffffff1b1f7836 */ /* 0x002fe20000000000 */
[----:B------:R-:W-:Y:S01]  /*5f490*/  R2UR UR4, R50 ;  /* 0x00000000320472ca */ /* 0x000fe200000e0000 */
[----:B------:R-:W-:Y:S01]  /*5f4a0*/  IMAD.IADD R33, R23, 0x1, R25 ;  /* 0x0000000117217824 */ /* 0x000fe200078e0219 */
[----:B------:R-:W-:Y:S01]  /*5f4b0*/  ISETP.GT.AND P0, PT, R0, RZ, PT ;  /* 0x000000ff0000720c */ /* 0x000fe20003f04270 */
[----:B------:R-:W-:Y:S01]  /*5f4c0*/  IMAD.MOV.U32 R37, RZ, RZ, R0 ;  /* 0x000000ffff257224 */ /* 0x000fe200078e0000 */
[----:B------:R-:W-:Y:S01]  /*5f4d0*/  R2UR UR5, R51 ;  /* 0x00000000330572ca */ /* 0x000fe200000e0000 */
[----:B------:R-:W-:Y:S01]  /*5f4e0*/  IMAD.MOV.U32 R35, RZ, RZ, R31 ;  /* 0x000000ffff237224 */ /* 0x000fe200078e001f */
[----:B------:R-:W-:Y:S01]  /*5f4f0*/  R2UR UR6, R50 ;  /* 0x00000000320672ca */ /* 0x000fe200000e0000 */
[----:B------:R-:W-:Y:S01]  /*5f500*/  IMAD.IADD R28, R27, 0x1, R25 ;  /* 0x000000011b1c7824 */ /* 0x000fe200078e0219 */
[----:B------:R-:W-:Y:S01]  /*5f510*/  R2UR UR7, R51 ;  /* 0x00000000330772ca */ /* 0x000fe200000e0000 */
[----:B------:R-:W-:Y:S01]  /*5f520*/  IMAD R83, R36, R31, R33 ;  /* 0x0000001f24537224 */ /* 0x000fe200078e0221 */
[-C--:B------:R-:W-:Y:S01]  /*5f530*/  IADD3 R88, P1, PT, R25, R46.reuse, RZ ;  /* 0x0000002e19587210 */ /* 0x080fe20007f3e0ff */
[----:B------:R-:W-:Y:S01]  /*5f540*/  BSSY.RECONVERGENT B2, `(.L_x_1314) ;  /* 0x00002fc000027945 */ /* 0x000fe20003800200 */
[----:B------:R-:W-:Y:S01]  /*5f550*/  IADD3 R32, P2, PT, R27, R46, RZ ;  /* 0x0000002e1b207210 */ /* 0x000fe20007f5e0ff */
[----:B------:R-:W-:Y:S01]  /*5f560*/  VIADD R30, R28, 0xc2d ;  /* 0x00000c2d1c1e7836 */ /* 0x000fe20000000000 */
[-C--:B------:R-:W-:Y:S01]  /*5f570*/  LEA.HI.X.SX32 R89, R25, R47.reuse, 0x1, P1 ;  /* 0x0000002f19597211 */ /* 0x080fe200008f0eff */
[----:B------:R-:W-:Y:S01]  /*5f580*/  @!P0 IMAD.MOV.U32 R37, RZ, RZ, 0x1 ;  /* 0x00000001ff258424 */ /* 0x000fe200078e00ff */
[----:B------:R-:W-:Y:S01]  /*5f590*/  @!P0 IADD3 R35, PT, PT, R0, -0x1, R31 ;  /* 0xffffffff00238810 */ /* 0x000fe20007ffe01f */
[----:B------:R-:W-:Y:S01]  /*5f5a0*/  VIADD R28, R28, 0xc4b ;  /* 0x00000c4b1c1c7836 */ /* 0x000fe20000000000 */
[----:B------:R-:W-:Y:S01]  /*5f5b0*/  LEA.HI.X.SX32 R33, R27, R47, 0x1, P2 ;  /* 0x0000002f1b217211 */ /* 0x000fe200010f0eff */
[----:B------:R-:W-:-:S02]  /*5f5c0*/  IMAD.WIDE R82, R83, 0x8, R14 ;  /* 0x0000000853527825 */ /* 0x000fc400078e020e */
[----:B------:R1:W-:Y:S02]  /*5f5d0*/  STG.E desc[UR6][R48.64+0x1a8], R37 ;  /* 0x0001a82530007986 */ /* 0x0003e4000c101906 */
[----:B------:R-:W-:Y:S02]  /*5f5e0*/  @!P0 IMAD.MOV.U32 R31, RZ, RZ, R35 ;  /* 0x000000ffff1f8224 */ /* 0x000fe400078e0023 */
[----:B------:R1:W-:Y:S01]  /*5f5f0*/  STG.E desc[UR4][R48.64+0x1a4], R35 ;  /* 0x0001a42330007986 */ /* 0x0003e2000c101904 */
[----:B------:R-:W-:-:S07]  /*5f600*/  @!P0 IMAD.MOV.U32 R0, RZ, RZ, 0x1 ;  /* 0x00000001ff008424 */ /* 0x000fce00078e00ff */
.L_x_1346:
[----:B------:R-:W-:-:S04]  /*5f610*/  ISETP.GE.AND P0, PT, R0, R25, PT ;  /* 0x000000190000720c */ /* 0x000fc80003f06270 */
[----:B------:R-:W-:-:S13]  /*5f620*/  ISETP.LT.OR P0, PT, R31, 0x1, P0 ;  /* 0x000000011f00780c */ /* 0x000fda0000701670 */
[----:B--23--:R-:W-:Y:S05]  /*5f630*/  @P0 BRA `(.L_x_1315) ;  /* 0x0000002c00b00947 */ /* 0x00cfea0003800000 */
        /* <DEDUP_REMOVED lines=15> */
[----:B-1----:R-:W4:Y:S01]  /*5f730*/  LDG.E R37, desc[UR10][R48.64+0x1a8] ;  /* 0x0001a80a30257981 */ /* 0x002f22000c1e1900 */
[----:B------:R-:W-:Y:S01]  /*5f740*/  IMAD.MOV.U32 R34, RZ, RZ, 0x0 ;  /* 0x00000000ff227424 */ /* 0x000fe200078e00ff */
[----:B------:R-:W-:Y:S01]  /*5f750*/  BSSY.RECONVERGENT B1, `(.L_x_1316) ;  /* 0x0000299000017945 */ /* 0x000fe20003800200 */
[----:B------:R-:W-:Y:S01]  /*5f760*/  IMAD.MOV.U32 R35, RZ, RZ, -0x3f56d000 ;  /* 0xc0a93000ff237424 */ /* 0x000fe200078e00ff */
[----:B------:R2:W-:Y:S02]  /*5f770*/  STG.E.64 desc[UR6][R44.64+0x2918], RZ ;  /* 0x002918ff2c007986 */ /* 0x0005e4000c101b06 */
[----:B------:R-:W-:Y:S02]  /*5f780*/  BSSY.RELIABLE B0, `(.L_x_1317) ;  /* 0x000000d000007945 */ /* 0x000fe40003800100 */
[----:B------:R2:W-:Y:S01]  /*5f790*/  STG.E.64 desc[UR4][R44.64+0x2910], R34 ;  /* 0x002910222c007986 */ /* 0x0005e2000c101b04 */
[----:B---3--:R-:W-:-:S02]  /*5f7a0*/  IMAD.IADD R0, R27, 0x1, -R31 ;  /* 0x000000011b007824 */ /* 0x008fc400078e0a1f */
[----:B----4-:R-:W-:-:S03]  /*5f7b0*/  IMAD.IADD R42, R37, 0x1, -R25 ;  /* 0x00000001252a7824 */ /* 0x010fc600078e0a19 */
        /* <DEDUP_REMOVED lines=9> */
.L_x_1318:
[----:B------:R-:W-:Y:S05]  /*5f850*/  BSYNC.RELIABLE B0 ;  /* 0x0000000000007941 */ /* 0x000fea0003800100 */
.L_x_1317:
        /* <DEDUP_REMOVED lines=18> */
.L_x_1323:
[----:B------:R-:W-:Y:S05]  /*5f980*/  BSYNC.RELIABLE B5 ;  /* 0x0000000000057941 */ /* 0x000fea0003800100 */
.L_x_1322:
        /* <DEDUP_REMOVED lines=15> */
[----:B------:R-:W4:Y:S01]  /*5fa80*/  LDG.E.S8 R42, desc[UR4][R88.64+0x1b] ;  /* 0x00001b04582a7981 */ /* 0x000f22000c1e1300 */
        /* <DEDUP_REMOVED lines=9> */
[----:B----4-:R-:W-:Y:S01]  /*5fb20*/  IDP.4A.S8.U8 R42, R43, UR4, R42 ;  /* 0x000000042b2a7c26 */ /* 0x010fe2000800022a */
[----:B------:R-:W-:Y:S02]  /*5fb30*/  UMOV UR4, 0x448 ;  /* 0x0000044800047882 */ /* 0x000fe40000000000 */
[----:B------:R-:W-:Y:S02]  /*5fb40*/  LEA R0, R0, UR4, 0x3 ;  /* 0x0000000400007c11 */ /* 0x000fe4000f8e18ff */
[----:B------:R-:W-:Y:S02]  /*5fb50*/  LEA R72, R42, UR4, 0x3 ;  /* 0x000000042a487c11 */ /* 0x000fe4000f8e18ff */
        /* <DEDUP_REMOVED lines=20> */
.L_x_1324:
[----:B------:R-:W-:Y:S05]  /*5fca0*/  BSYNC.RECONVERGENT B0 ;  /* 0x0000000000007941 */ /* 0x000fea0003800200 */
.L_x_1321:
[----:B------:R-:W-:Y:S01]  /*5fcb0*/  VIADD R31, R31, 0xffffffff ;  /* 0xffffffff1f1f7836 */ /* 0x000fe20000000000 */
[----:B------:R-:W-:Y:S01]  /*5fcc0*/  R2UR UR4, R50 ;  /* 0x00000000320472ca */ /* 0x000fe200000e0000 */
[----:B------:R-:W-:Y:S01]  /*5fcd0*/  IMAD.IADD R37, R23, 0x1, R37 ;  /* 0x0000000117257824 */ /* 0x000fe200078e0225 */
[----:B------:R-:W-:-:S03]  /*5fce0*/  R2UR UR5, R51 ;  /* 0x00000000330572ca */ /* 0x000fc600000e0000 */
[----:B------:R-:W-:-:S04]  /*5fcf0*/  IMAD R31, R36, R31, R37 ;  /* 0x0000001f241f7224 */ /* 0x000fc800078e0225 */
[----:B------:R-:W-:-:S06]  /*5fd00*/  IMAD.WIDE R70, R31, 0x8, R14 ;  /* 0x000000081f467825 */ /* 0x000fcc00078e020e */
        /* <DEDUP_REMOVED lines=8> */
[----:B------:R5:W2:Y:S01]  /*5fd90*/  LDG.E.64 R34, desc[UR6][R70.64+0x1388] ;  /* 0x0013880646227981 */ /* 0x000aa2000c1e1b00 */
[----:B------:R-:W-:Y:S01]  /*5fda0*/  UMOV UR4, 0xff800000 ;  /* 0xff80000000047882 */ /* 0x000fe20000000000 */
[----:B------:R-:W-:Y:S02]  /*5fdb0*/  UMOV UR5, 0x41cdcd64 ;  /* 0x41cdcd6400057882 */ /* 0x000fe40000000000 */
[----:B------:R-:W-:Y:S01]  /*5fdc0*/  DSETP.GT.AND P1, PT, |R42|, UR4, PT ;  /* 0x000000042a007e2a */ /* 0x000fe2000bf24200 */
[----:B-----5:R-:W-:-:S13]  /*5fdd0*/  IMAD.MOV.U32 R70, RZ, RZ, 0x1 ;  /* 0x00000001ff467424 */ /* 0x020fda00078e00ff */
[----:B-1----:R-:W-:Y:S02]  /*5fde0*/  @P1 IMAD.MOV.U32 R42, RZ, RZ, 0x0 ;  /* 0x00000000ff2a1424 */ /* 0x002fe400078e00ff */
[----:B------:R-:W-:Y:S01]  /*5fdf0*/  @P1 IMAD.MOV.U32 R43, RZ, RZ, 0x7ff00000 ;  /* 0x7ff00000ff2b1424 */ /* 0x000fe200078e00ff */
[----:B------:R-:W-:Y:S02]  /*5fe00*/  @P1 R2UR UR4, R50 ;  /* 0x00000000320412ca */ /* 0x000fe400000e0000 */
[----:B------:R-:W-:-:S13]  /*5fe10*/  @P1 R2UR UR5, R51 ;  /* 0x00000000330512ca */ /* 0x000fda00000e0000 */
[----:B------:R-:W-:Y:S01]  /*5fe20*/  @P1 STG.E.64 desc[UR4][R44.64+0x2918], R40 ;  /* 0x002918282c001986 */ /* 0x000fe2000c101b04 */
[----:B------:R-:W-:Y:S01]  /*5fe30*/  BSSY.RECONVERGENT B0, `(.L_x_1325) ;  /* 0x000001b000007945 */ /* 0x000fe20003800200 */
[----:B--2---:R-:W-:-:S07]  /*5fe40*/  DADD R34, R34, R68 ;  /* 0x0000000022227229 */ /* 0x004fce0000000044 */
[----:B------:R1:W-:Y:S02]  /*5fe50*/  STG.E.64 desc[UR6][R44.64+0x2910], R34 ;  /* 0x002910222c007986 */ /* 0x0003e4000c101b06 */
[----:B-1----:R-:W-:Y:S02]  /*5fe60*/  @P1 IMAD.MOV.U32 R34, RZ, RZ, 0x0 ;  /* 0x00000000ff221424 */ /* 0x002fe400078e00ff */
[----:B------:R-:W-:-:S06]  /*5fe70*/  @P1 IMAD.MOV.U32 R35, RZ, RZ, -0x40100000 ;  /* 0xbff00000ff231424 */ /* 0x000fcc00078e00ff */
[----:B------:R-:W-:-:S08]  /*5fe80*/  DADD R68, R34, R90 ;  /* 0x0000000022447229 */ /* 0x000fd0000000005a */
[----:B----4-:R-:W-:-:S06]  /*5fe90*/  DADD R68, R68, R80 ;  /* 0x0000000044447229 */ /* 0x010fcc0000000050 */
[----:B------:R-:W1:Y:S02]  /*5fea0*/  MUFU.RCP64H R71, R69 ;  /* 0x0000004500477308 */ /* 0x000e640000001800 */
        /* <DEDUP_REMOVED lines=15> */
[----:B-1----:R-:W-:Y:S05]  /*5ffa0*/  @P1 BRA P2, `(.L_x_1326) ;  /* 0x00000000000c1947 */ /* 0x002fea0001000000 */
[----:B------:R-:W-:Y:S05]  /*5ffb0*/  BMOV.32.CLEAR RZ, B11 ;  /* 0x000000000bff7355 */ /* 0x000fea0000100000 */
[----:B------:R-:W-:-:S07]  /*5ffc0*/  MOV R0, 0x5ffe0 ;  /* 0x0005ffe000007802 */ /* 0x000fce0000000f00 */
[----:B0-----:R-:W-:Y:S05]  /*5ffd0*/  CALL.REL.NOINC `($__internal_0_$__cuda_sm20_div_rn_f64_full) ;  /* 0x0000003400a47944 */ /* 0x001fea0003c00000 */
.L_x_1326:
[----:B------:R-:W-:Y:S05]  /*5ffe0*/  BSYNC.RECONVERGENT B0 ;  /* 0x0000000000007941 */ /* 0x000fea0003800200 */
.L_x_1325:
        /* <DEDUP_REMOVED lines=21> */
[----:B-1----:R-:W-:-:S10]  /*60140*/  DFMA R74, R72, R66, R70 ;  /* 0x00000042484a722b */ /* 0x002fd40000000046 */
[----:B------:R-:W-:-:S05]  /*60150*/  FFMA R0, RZ, R69, R75 ;  /* 0x00000045ff007223 */ /* 0x000fca000000004b */
[----:B------:R-:W-:-:S13]  /*60160*/  FSETP.GT.AND P1, PT, |R0|, 1.469367938527859385e-39, PT ;  /* 0x001000000000780b */ /* 0x000fda0003f24200 */
[----:B------:R-:W-:Y:S05]  /*60170*/  @P1 BRA P2, `(.L_x_1328) ;  /* 0x0000000000141947 */ /* 0x000fea0001000000 */
[----:B------:R-:W-:Y:S05]  /*60180*/  BMOV.32.CLEAR RZ, B11 ;  /* 0x000000000bff7355 */ /* 0x000fea0000100000 */
[----:B------:R-:W-:Y:S01]  /*60190*/  IMAD.MOV.U32 R70, RZ, RZ, R40 ;  /* 0x000000ffff467224 */ /* 0x000fe200078e0028 */
[----:B------:R-:W-:Y:S01]  /*601a0*/  MOV R0, 0x601d0 ;  /* 0x000601d000007802 */ /* 0x000fe20000000f00 */
[----:B------:R-:W-:-:S07]  /*601b0*/  IMAD.MOV.U32 R71, RZ, RZ, R41 ;  /* 0x000000ffff477224 */ /* 0x000fce00078e0029 */
[----:B0-----:R-:W-:Y:S05]  /*601c0*/  CALL.REL.NOINC `($__internal_0_$__cuda_sm20_div_rn_f64_full) ;  /* 0x0000003400287944 */ /* 0x001fea0003c00000 */
.L_x_1328:
[----:B------:R-:W-:Y:S05]  /*601d0*/  BSYNC.RECONVERGENT B0 ;  /* 0x0000000000007941 */ /* 0x000fea0003800200 */
.L_x_1327:
        /* <DEDUP_REMOVED lines=10> */
.L_x_1320:
[C---:B------:R-:W-:Y:S02]  /*60280*/  R2UR UR4, R50.reuse ;  /* 0x00000000320472ca */ /* 0x040fe400000e0000 */
        /* <DEDUP_REMOVED lines=8> */
[----:B------:R-:W2:Y:S01]  /*60310*/  LDG.E.S8 R0, desc[UR4][R68.64] ;  /* 0x0000000444007981 */ /* 0x000ea2000c1e1300 */
[C---:B------:R-:W-:Y:S02]  /*60320*/  R2UR UR9, R51.reuse ;  /* 0x00000000330972ca */ /* 0x040fe400000e0000 */
[----:B------:R-:W-:Y:S01]  /*60330*/  R2UR UR10, R50 ;  /* 0x00000000320a72ca */ /* 0x000fe200000e0000 */
[----:B------:R-:W2:Y:S01]  /*60340*/  LDG.E.S8 R43, desc[UR6][R34.64+0x1b] ;  /* 0x00001b06222b7981 */ /* 0x000ea2000c1e1300 */
[----:B------:R-:W-:-:S02]  /*60350*/  R2UR UR11, R51 ;  /* 0x00000000330b72ca */ /* 0x000fc400000e0000 */
[----:B------:R-:W-:Y:S01]  /*60360*/  R2UR UR12, R50 ;  /* 0x00000000320c72ca */ /* 0x000fe200000e0000 */
[----:B------:R-:W3:Y:S06]  /*60370*/  LDG.E.64 R80, desc[UR6][R44.64+0x28c0] ;  /* 0x0028c0062c507981 */ /* 0x000eec000c1e1b00 */
[----:B------:R-:W4:Y:S04]  /*60380*/  LDG.E.S8 R42, desc[UR8][R32.64] ;  /* 0x00000008202a7981 */ /* 0x000f28000c1e1300 */
[----:B------:R-:W4:Y:S01]  /*60390*/  LDG.E.S8 R71, desc[UR10][R88.64+0x1b] ;  /* 0x00001b0a58477981 */ /* 0x000f22000c1e1300 */
[----:B------:R-:W-:Y:S01]  /*603a0*/  UMOV UR4, 0x448 ;  /* 0x0000044800047882 */ /* 0x000fe20000000000 */
[----:B--2---:R-:W-:Y:S01]  /*603b0*/  IMAD R0, R0, 0x5, R43 ;  /* 0x0000000500007824 */ /* 0x004fe200078e022b */
[----:B------:R-:W-:-:S04]  /*603c0*/  IADD3 R43, PT, PT, R28, -R31, -R37 ;  /* 0x8000001f1c2b7210 */ /* 0x000fc80007ffe825 */
[----:B------:R-:W-:Y:S02]  /*603d0*/  LEA R78, R43, UR4, 0x3 ;  /* 0x000000042b4e7c11 */ /* 0x000fe4000f8e18ff */
[----:B------:R-:W-:-:S04]  /*603e0*/  LEA R0, R0, 0x10000, 0x3 ;  /* 0x0001000000007811 */ /* 0x000fc800078e18ff */
[----:B------:R-:W1:Y:S01]  /*603f0*/  LDC.64 R72, c[0x3][R0+-0x4970] ;  /* 0x00eda40000487b82 */ /* 0x000e620000000a00 */
[----:B----4-:R-:W-:-:S07]  /*60400*/  IMAD R71, R42, 0x5, R71 ;  /* 0x000000052a477824 */ /* 0x010fce00078e0247 */
[----:B------:R-:W1:Y:S01]  /*60410*/  LDC.64 R42, c[0x3][R78] ;  /* 0x00c000004e2a7b82 */ /* 0x000e620000000a00 */
[----:B------:R-:W-:-:S07]  /*60420*/  LEA R74, R71, 0x10000, 0x3 ;  /* 0x00010000474a7811 */ /* 0x000fce00078e18ff */
[----:B------:R-:W2:Y:S01]  /*60430*/  LDC.64 R70, c[0x3][R74+-0x4970] ;  /* 0x00eda4004a467b82 */ /* 0x000ea20000000a00 */
[----:B------:R-:W-:Y:S01]  /*60440*/  R2UR UR4, R50 ;  /* 0x00000000320472ca */ /* 0x000fe200000e0000 */
[----:B------:R-:W-:Y:S02]  /*60450*/  VIADD R31, R31, 0xffffffff ;  /* 0xffffffff1f1f7836 */ /* 0x000fe40000000000 */
[----:B------:R-:W-:-:S04]  /*60460*/  IMAD.IADD R37, R23, 0x1, R37 ;  /* 0x0000000117257824 */ /* 0x000fc800078e0225 */
[----:B------:R-:W-:Y:S01]  /*60470*/  IMAD R31, R36, R31, R37 ;  /* 0x0000001f241f7224 */ /* 0x000fe200078e0225 */
[----:B------:R-:W-:-:S05]  /*60480*/  R2UR UR13, R51 ;  /* 0x00000000330d72ca */ /* 0x000fca00000e0000 */
[----:B------:R-:W4:Y:S04]  /*60490*/  LDG.E.64 R90, desc[UR4][R44.64+0x28b8] ;  /* 0x0028b8042c5a7981 */ /* 0x000f28000c1e1b00 */
[----:B------:R-:W5:Y:S01]  /*604a0*/  LDG.E.64 R92, desc[UR4][R44.64+0x28b0] ;  /* 0x0028b0042c5c7981 */ /* 0x000f62000c1e1b00 */
[----:B-1----:R-:W-:-:S08]  /*604b0*/  DADD R42, R42, R72 ;  /* 0x000000002a2a7229 */ /* 0x002fd00000000048 */
        /* <DEDUP_REMOVED lines=8> */
[----:B------:R-:W4:Y:S04]  /*60540*/  LDG.E.S8 R31, desc[UR10][R32.64] ;  /* 0x0000000a201f7981 */ /* 0x000f28000c1e1300 */
[----:B------:R-:W4:Y:S01]  /*60550*/  LDG.E.S8 R74, desc[UR12][R88.64+0x1b] ;  /* 0x00001b0c584a7981 */ /* 0x000f22000c1e1300 */
[----:B-1----:R-:W1:Y:S01]  /*60560*/  LDC.64 R72, c[0x3][R78+-0x2d0] ;  /* 0x00ff4c004e487b82 */ /* 0x002e620000000a00 */
[----:B---3--:R-:W-:-:S05]  /*60570*/  IMAD R0, R68, 0x5, R35 ;  /* 0x0000000544007824 */ /* 0x008fca00078e0223 */
[----:B------:R-:W-:Y:S01]  /*60580*/  LEA R0, R0, 0x10000, 0x3 ;  /* 0x0001000000007811 */ /* 0x000fe200078e18ff */
[----:B----4-:R-:W-:-:S03]  /*60590*/  IMAD R31, R31, 0x5, R74 ;  /* 0x000000051f1f7824 */ /* 0x010fc600078e024a */
[----:B------:R-:W1:Y:S02]  /*605a0*/  LDC.64 R76, c[0x3][R0+-0x4a38] ;  /* 0x00ed7200004c7b82 */ /* 0x000e640000000a00 */
[----:B------:R-:W-:-:S06]  /*605b0*/  LEA R31, R31, 0x10000, 0x3 ;  /* 0x000100001f1f7811 */ /* 0x000fcc00078e18ff */
[----:B------:R-:W3:Y:S01]  /*605c0*/  LDC.64 R74, c[0x3][R31+-0x4a38] ;  /* 0x00ed72001f4a7b82 */ /* 0x000ee20000000a00 */
[----:B-1----:R-:W-:-:S08]  /*605d0*/  DADD R68, R72, R76 ;  /* 0x0000000048447229 */ /* 0x002fd0000000004c */
[----:B---3--:R-:W-:-:S07]  /*605e0*/  DADD R68, R68, R74 ;  /* 0x0000000044447229 */ /* 0x008fce000000004a */
[----:B------:R-:W-:Y:S04]  /*605f0*/  STG.E.64 desc[UR4][R44.64+0x2910], R68 ;  /* 0x002910442c007986 */ /* 0x000fe8000c101b04 */
[----:B------:R1:W3:Y:S01]  /*60600*/  LDG.E.64 R34, desc[UR6][R70.64+0x1388] ;  /* 0x0013880646227981 */ /* 0x0002e2000c1e1b00 */
[----:B------:R-:W-:Y:S01]  /*60610*/  UMOV UR4, 0xff800000 ;  /* 0xff80000000047882 */ /* 0x000fe20000000000 */
[----:B------:R-:W-:Y:S02]  /*60620*/  UMOV UR5, 0x41cdcd64 ;  /* 0x41cdcd6400057882 */ /* 0x000fe40000000000 */
[----:B------:R-:W-:Y:S01]  /*60630*/  DSETP.GT.AND P1, PT, |R42|, UR4, PT ;  /* 0x000000042a007e2a */ /* 0x000fe2000bf24200 */
[----:B-1----:R-:W-:-:S13]  /*60640*/  IMAD.MOV.U32 R70, RZ, RZ, 0x1 ;  /* 0x00000001ff467424 */ /* 0x002fda00078e00ff */
[----:B--2---:R-:W-:Y:S02]  /*60650*/  @P1 IMAD.MOV.U32 R42, RZ, RZ, 0x0 ;  /* 0x00000000ff2a1424 */ /* 0x004fe400078e00ff */
[----:B------:R-:W-:Y:S01]  /*60660*/  @P1 IMAD.MOV.U32 R43, RZ, RZ, 0x7ff00000 ;  /* 0x7ff00000ff2b1424 */ /* 0x000fe200078e00ff */
[----:B------:R-:W-:Y:S02]  /*60670*/  @P1 R2UR UR4, R50 ;  /* 0x00000000320412ca */ /* 0x000fe400000e0000 */
[----:B------:R-:W-:-:S13]  /*60680*/  @P1 R2UR UR5, R51 ;  /* 0x00000000330512ca */ /* 0x000fda00000e0000 */
[----:B------:R-:W-:Y:S01]  /*60690*/  @P1 STG.E.64 desc[UR4][R44.64+0x2918], R40 ;  /* 0x002918282c001986 */ /* 0x000fe2000c101b04 */
[----:B------:R-:W-:Y:S01]  /*606a0*/  BSSY.RECONVERGENT B0, `(.L_x_1330) ;  /* 0x000001b000007945 */ /* 0x000fe20003800200 */
[----:B---3--:R-:W-:-:S07]  /*606b0*/  DADD R34, R68, R34 ;  /* 0x0000000044227229 */ /* 0x008fce0000000022 */
[----:B------:R1:W-:Y:S02]  /*606c0*/  STG.E.64 desc[UR6][R44.64+0x2910], R34 ;  /* 0x002910222c007986 */ /* 0x0003e4000c101b06 */
[----:B-1----:R-:W-:Y:S02]  /*606d0*/  @P1 IMAD.MOV.U32 R34, RZ, RZ, 0x0 ;  /* 0x00000000ff221424 */ /* 0x002fe400078e00ff */
[----:B------:R-:W-:-:S06]  /*606e0*/  @P1 IMAD.MOV.U32 R35, RZ, RZ, -0x40100000 ;  /* 0xbff00000ff231424 */ /* 0x000fcc00078e00ff */
[----:B------:R-:W-:-:S08]  /*606f0*/  DADD R68, R34, R90 ;  /* 0x0000000022447229 */ /* 0x000fd0000000005a */
[----:B------:R-:W-:-:S06]  /*60700*/  DADD R68, R68, R80 ;  /* 0x0000000044447229 */ /* 0x000fcc0000000050 */
[----:B------:R-:W1:Y:S02]  /*60710*/  MUFU.RCP64H R71, R69 ;  /* 0x0000004500477308 */ /* 0x000e640000001800 */
[----:B-1----:R-:W-:-:S08]  /*60720*/  DFMA R72, -R68, R70, 1 ;  /* 0x3ff000004448742b */ /* 0x002fd00000000146 */
        /* <DEDUP_REMOVED lines=18> */
.L_x_1331:
[----:B------:R-:W-:Y:S05]  /*60850*/  BSYNC.RECONVERGENT B0 ;  /* 0x0000000000007941 */ /* 0x000fea0003800200 */
.L_x_1330:
        /* <DEDUP_REMOVED lines=30> */
.L_x_1333:
[----:B------:R-:W-:Y:S05]  /*60a40*/  BSYNC.RECONVERGENT B0 ;  /* 0x0000000000007941 */ /* 0x000fea0003800200 */
.L_x_1332:
        /* <DEDUP_REMOVED lines=10> */
.L_x_1319:
        /* <DEDUP_REMOVED lines=16> */
[----:B------:R-:W-:-:S02]  /*60bf0*/  R2UR UR11, R51 ;  /* 0x00000000330b72ca */ /* 0x000fc400000e0000 */
[-C--:B------:R-:W-:Y:S02]  /*60c00*/  IADD3 R42, P1, PT, R31, R46.reuse, RZ ;  /* 0x0000002e1f2a7210 */ /* 0x080fe40007f3e0ff */
[----:B------:R-:W-:Y:S02]  /*60c10*/  IADD3 R34, P2, PT, R37, R46, RZ ;  /* 0x0000002e25227210 */ /* 0x000fe40007f5e0ff */
[-C--:B------:R-:W-:Y:S02]  /*60c20*/  LEA.HI.X.SX32 R43, R31, R47.reuse, 0x1, P1 ;  /* 0x0000002f1f2b7211 */ /* 0x080fe400008f0eff */
[----:B------:R-:W-:Y:S01]  /*60c30*/  LEA.HI.X.SX32 R35, R37, R47, 0x1, P2 ;  /* 0x0000002f25237211 */ /* 0x000fe200010f0eff */
[----:B------:R-:W3:Y:S01]  /*60c40*/  LDG.E.U8 R73, desc[UR18][R32.64] ;  /* 0x0000001220497981 */ /* 0x000ee2000c1e1100 */
[C---:B------:R-:W-:Y:S02]  /*60c50*/  R2UR UR4, R50.reuse ;  /* 0x00000000320472ca */ /* 0x040fe400000e0000 */
[----:B------:R-:W-:Y:S01]  /*60c60*/  R2UR UR5, R51 ;  /* 0x00000000330572ca */ /* 0x000fe200000e0000 */
[----:B------:R-:W4:Y:S01]  /*60c70*/  LDG.E.U8 R37, desc[UR6][R42.64+0x1] ;  /* 0x000001062a257981 */ /* 0x000f22000c1e1100 */
[----:B------:R-:W-:-:S02]  /*60c80*/  R2UR UR12, R50 ;  /* 0x00000000320c72ca */ /* 0x000fc400000e0000 */
[----:B------:R-:W-:Y:S01]  /*60c90*/  R2UR UR13, R51 ;  /* 0x00000000330d72ca */ /* 0x000fe200000e0000 */
        /* <DEDUP_REMOVED lines=9> */
[----:B---3--:R-:W-:Y:S02]  /*60d30*/  PRMT R72, R73, 0x3340, RZ ;  /* 0x0000334049487816 */ /* 0x008fe400000000ff */
[----:B----4-:R-:W-:Y:S02]  /*60d40*/  PRMT R37, R68, 0x3340, R37 ;  /* 0x0000334044257816 */ /* 0x010fe40000000025 */
[----:B-----5:R-:W-:Y:S02]  /*60d50*/  PRMT R68, R69, 0x3340, RZ ;  /* 0x0000334045447816 */ /* 0x020fe400000000ff */
        /* <DEDUP_REMOVED lines=8> */
[----:B------:R-:W-:-:S04]  /*60de0*/  IMAD.IADD R73, R29, 0x1, R74 ;  /* 0x000000011d497824 */ /* 0x000fc800078e024a */
[----:B------:R-:W-:Y:S01]  /*60df0*/  IMAD R73, R36, R31, R73 ;  /* 0x0000001f24497224 */ /* 0x000fe200078e0249 */
[----:B-1----:R-:W-:-:S03]  /*60e00*/  DADD R68, R70, R68 ;  /* 0x0000000046447229 */ /* 0x002fc60000000044 */
        /* <DEDUP_REMOVED lines=8> */
[----:B------:R-:W4:Y:S04]  /*60e90*/  LDG.E.U8 R31, desc[UR10][R42.64+0x1] ;  /* 0x0000010a2a1f7981 */ /* 0x000f28000c1e1100 */
[----:B-1----:R3:W4:Y:S04]  /*60ea0*/  LDG.E.U8 R68, desc[UR12][R42.64] ;  /* 0x0000000c2a447981 */ /* 0x002728000c1e1100 */
[----:B------:R-:W5:Y:S04]  /*60eb0*/  LDG.E.U8 R72, desc[UR16][R88.64+0x1b] ;  /* 0x00001b1058487981 */ /* 0x000f68000c1e1100 */
[----:B------:R-:W5:Y:S04]  /*60ec0*/  LDG.E.U8 R73, desc[UR18][R88.64+0x1a] ;  /* 0x00001a1258497981 */ /* 0x000f68000c1e1100 */
[----:B------:R-:W2:Y:S04]  /*60ed0*/  LDG.E.U8 R74, desc[UR20][R32.64] ;  /* 0x00000014204a7981 */ /* 0x000ea8000c1e1100 */
[----:B------:R-:W2:Y:S04]  /*60ee0*/  LDG.E.S8 R0, desc[UR8][R34.64+0x1c] ;  /* 0x00001c0822007981 */ /* 0x000ea8000c1e1300 */
[----:B------:R-:W2:Y:S01]  /*60ef0*/  LDG.E.S8 R69, desc[UR10][R32.64+-0x1] ;  /* 0xffffff0a20457981 */ /* 0x000ea2000c1e1300 */
[----:B---3--:R-:W-:-:S02]  /*60f00*/  PRMT R42, R37, 0x3340, RZ ;  /* 0x00003340252a7816 */ /* 0x008fc400000000ff */
[----:B----4-:R-:W-:-:S04]  /*60f10*/  PRMT R31, R68, 0x3340, R31 ;  /* 0x00003340441f7816 */ /* 0x010fc8000000001f */
[----:B------:R-:W-:Y:S02]  /*60f20*/  PRMT R31, R31, 0x5410, R42 ;  /* 0x000054101f1f7816 */ /* 0x000fe4000000002a */
[----:B-----5:R-:W-:Y:S02]  /*60f30*/  PRMT R72, R73, 0x3340, R72 ;  /* 0x0000334049487816 */ /* 0x020fe40000000048 */
[----:B--2---:R-:W-:-:S04]  /*60f40*/  PRMT R37, R74, 0x3340, RZ ;  /* 0x000033404a257816 */ /* 0x004fc800000000ff */
[----:B------:R-:W-:Y:S01]  /*60f50*/  PRMT R72, R72, 0x5410, R37 ;  /* 0x0000541048487816 */ /* 0x000fe20000000025 */
[----:B------:R-:W-:-:S04]  /*60f60*/  IDP.4A.S8.U8 R0, R31, UR4, R0 ;  /* 0x000000041f007c26 */ /* 0x000fc80008000200 */
[----:B------:R-:W-:Y:S01]  /*60f70*/  IDP.4A.S8.U8 R69, R72, UR6, R69 ;  /* 0x0000000648457c26 */ /* 0x000fe20008000245 */
[----:B------:R-:W-:-:S04]  /*60f80*/  LEA R0, R0, UR5, 0x3 ;  /* 0x0000000500007c11 */ /* 0x000fc8000f8e18ff */
[----:B------:R-:W-:Y:S01]  /*60f90*/  LEA R31, R69, UR5, 0x3 ;  /* 0x00000005451f7c11 */ /* 0x000fe2000f8e18ff */
[----:B------:R-:W1:Y:S08]  /*60fa0*/  LDC.64 R34, c[0x3][R0+0x3a98] ;  /* 0x00cea60000227b82 */ /* 0x000e700000000a00 */
[----:B------:R-:W1:Y:S01]  /*60fb0*/  LDC.64 R68, c[0x3][R31+0x3a98] ;  /* 0x00cea6001f447b82 */ /* 0x000e620000000a00 */
[----:B------:R-:W-:-:S02]  /*60fc0*/  R2UR UR4, R50 ;  /* 0x00000000320472ca */ /* 0x000fc400000e0000 */
[----:B------:R-:W-:Y:S02]  /*60fd0*/  R2UR UR5, R51 ;  /* 0x00000000330572ca */ /* 0x000fe400000e0000 */
[----:B------:R-:W-:-:S11]  /*60fe0*/  R2UR UR6, R50 ;  /* 0x00000000320672ca */ /* 0x000fd600000e0000 */
[----:B------:R-:W2:Y:S04]  /*60ff0*/  LDG.E.64 R42, desc[UR4][R44.64+0x28b8] ;  /* 0x0028b8042c2a7981 */ /* 0x000ea8000c1e1b00 */
[----:B------:R-:W3:Y:S01]  /*61000*/  LDG.E.64 R80, desc[UR4][R44.64+0x28b0] ;  /* 0x0028b0042c507981 */ /* 0x000ee2000c1e1b00 */
[----:B-1----:R-:W-:-:S03]  /*61010*/  DADD R68, R34, R68 ;  /* 0x0000000022447229 */ /* 0x002fc60000000044 */
[----:B------:R-:W4:Y:S04]  /*61020*/  LDG.E.64 R34, desc[UR6][R44.64+0x28c0] ;  /* 0x0028c0062c227981 */ /* 0x000f28000c1e1b00 */
[----:B------:R2:W-:Y:S04]  /*61030*/  STG.E.64 desc[UR4][R44.64+0x2918], R68 ;  /* 0x002918442c007986 */ /* 0x0005e8000c101b04 */
[----:B------:R1:W5:Y:S01]  /*61040*/  LDG.E.64 R92, desc[UR6][R70.64+-0x1388] ;  /* 0xffec7806465c7981 */ /* 0x000362000c1e1b00 */
[----:B------:R-:W-:Y:S01]  /*61050*/  UMOV UR4, 0xff800000 ;  /* 0xff80000000047882 */ /* 0x000fe20000000000 */
[----:B------:R-:W-:Y:S01]  /*61060*/  UMOV UR5, 0x41cdcd64 ;  /* 0x41cdcd6400057882 */ /* 0x000fe20000000000 */
[----:B-1----:R-:W-:Y:S01]  /*61070*/  IMAD.MOV.U32 R70, RZ, RZ, 0x1 ;  /* 0x00000001ff467424 */ /* 0x002fe200078e00ff */
[----:B------:R-:W-:Y:S01]  /*61080*/  BSSY.RECONVERGENT B5, `(.L_x_1335) ;  /* 0x0000025000057945 */ /* 0x000fe20003800200 */
[----:B-----5:R-:W-:-:S08]  /*61090*/  DADD R92, R68, R92 ;  /* 0x00000000445c7229 */ /* 0x020fd0000000005c */
[----:B------:R-:W-:-:S14]  /*610a0*/  DSETP.GT.AND P1, PT, |R92|, UR4, PT ;  /* 0x000000045c007e2a */ /* 0x000fdc000bf24200 */
[----:B------:R-:W-:Y:S02]  /*610b0*/  @P1 IMAD.MOV.U32 R94, RZ, RZ, 0x0 ;  /* 0x00000000ff5e1424 */ /* 0x000fe400078e00ff */
[----:B------:R-:W-:-:S06]  /*610c0*/  @P1 IMAD.MOV.U32 R95, RZ, RZ, -0x40100000 ;  /* 0xbff00000ff5f1424 */ /* 0x000fcc00078e00ff */
[----:B--2---:R-:W-:-:S08]  /*610d0*/  DADD R68, R42, R94 ;  /* 0x000000002a447229 */ /* 0x004fd0000000005e */
[----:B----4-:R-:W-:-:S06]  /*610e0*/  DADD R68, R68, R34 ;  /* 0x0000000044447229 */ /* 0x010fcc0000000022 */
[----:B------:R-:W1:Y:S01]  /*610f0*/  MUFU.RCP64H R71, R69 ;  /* 0x0000004500477308 */ /* 0x000e620000001800 */
[----:B------:R-:W-:Y:S02]  /*61100*/  R2UR UR4, R50 ;  /* 0x00000000320472ca */ /* 0x000fe400000e0000 */
[----:B------:R-:W-:Y:S01]  /*61110*/  R2UR UR5, R51 ;  /* 0x00000000330572ca */ /* 0x000fe200000e0000 */
        /* <DEDUP_REMOVED lines=27> */
.L_x_1336:
[----:B------:R-:W-:Y:S05]  /*612d0*/  BSYNC.RECONVERGENT B5 ;  /* 0x0000000000057941 */ /* 0x000fea0003800200 */
.L_x_1335:
        /* <DEDUP_REMOVED lines=26> */
[----:B------:R-:W-:-:S07]  /*61480*/  MOV R0, 0x614a0 ;  /* 0x000614a000007802 */ /* 0x000fce0000000f00 */
[----:B0-----:R-:W-:Y:S05]  /*61490*/  CALL.REL.NOINC `($__internal_0_$__cuda_sm20_div_rn_f64_full) ;  /* 0x0000002000747944 */ /* 0x001fea0003c00000 */
.L_x_1338:
[----:B------:R-:W-:Y:S05]  /*614a0*/  BSYNC.RECONVERGENT B5 ;  /* 0x0000000000057941 */ /* 0x000fea0003800200 */
.L_x_1337:
        /* <DEDUP_REMOVED lines=20> */
.L_x_1334:
        /* <DEDUP_REMOVED lines=9> */
[----:B------:R-:W-:Y:S02]  /*61680*/  LEA.HI.X.SX32 R69, R31, R47, 0x1, P1 ;  /* 0x0000002f1f457211 */ /* 0x000fe400008f0eff */
[C---:B------:R-:W-:Y:S02]  /*61690*/  R2UR UR12, R50.reuse ;  /* 0x00000000320c72ca */ /* 0x040fe400000e0000 */
[----:B------:R-:W-:Y:S01]  /*616a0*/  R2UR UR13, R51 ;  /* 0x00000000330d72ca */ /* 0x000fe200000e0000 */
[----:B------:R-:W3:Y:S01]  /*616b0*/  LDG.E.U8 R0, desc[UR6][R68.64+0x1] ;  /* 0x0000010644007981 */ /* 0x000ee2000c1e1100 */
[----:B------:R-:W-:-:S02]  /*616c0*/  R2UR UR14, R50 ;  /* 0x00000000320e72ca */ /* 0x000fc400000e0000 */
[----:B------:R-:W-:Y:S01]  /*616d0*/  R2UR UR15, R51 ;  /* 0x00000000330f72ca */ /* 0x000fe200000e0000 */
[----:B------:R-:W3:Y:S01]  /*616e0*/  LDG.E.U8 R43, desc[UR8][R68.64] ;  /* 0x00000008442b7981 */ /* 0x000ee2000c1e1100 */
[----:B------:R-:W-:Y:S02]  /*616f0*/  LEA.HI.X.SX32 R35, R37, R47, 0x1, P2 ;  /* 0x0000002f25237211 */ /* 0x000fe400010f0eff */
[C---:B------:R-:W-:Y:S02]  /*61700*/  R2UR UR16, R50.reuse ;  /* 0x00000000321072ca */ /* 0x040fe400000e0000 */
[C---:B------:R-:W-:Y:S01]  /*61710*/  R2UR UR17, R51.reuse ;  /* 0x00000000331172ca */ /* 0x040fe200000e0000 */
[----:B------:R-:W4:Y:S01]  /*61720*/  LDG.E.U8 R70, desc[UR10][R34.64+0x1b] ;  /* 0x00001b0a22467981 */ /* 0x000f22000c1e1100 */
[----:B------:R-:W-:Y:S02]  /*61730*/  R2UR UR4, R50 ;  /* 0x00000000320472ca */ /* 0x000fe400000e0000 */
[----:B------:R-:W-:Y:S01]  /*61740*/  R2UR UR5, R51 ;  /* 0x00000000330572ca */ /* 0x000fe200000e0000 */
[----:B------:R-:W5:Y:S04]  /*61750*/  LDG.E.U8 R71, desc[UR12][R88.64+0x1b] ;  /* 0x00001b0c58477981 */ /* 0x000f68000c1e1100 */
[----:B------:R-:W5:Y:S04]  /*61760*/  LDG.E.U8 R74, desc[UR14][R88.64+0x1a] ;  /* 0x00001a0e584a7981 */ /* 0x000f68000c1e1100 */
        /* <DEDUP_REMOVED lines=8> */
[----:B------:R-:W-:Y:S02]  /*617f0*/  IADD3 R0, PT, PT, R30, -R31, -R37 ;  /* 0x8000001f1e007210 */ /* 0x000fe40007ffe825 */
[----:B-----5:R-:W-:Y:S02]  /*61800*/  PRMT R71, R74, 0x3340, R71 ;  /* 0x000033404a477816 */ /* 0x020fe40000000047 */
[----:B--2---:R-:W-:Y:S01]  /*61810*/  PRMT R70, R73, 0x3340, RZ ;  /* 0x0000334049467816 */ /* 0x004fe200000000ff */
        /* <DEDUP_REMOVED lines=9> */
[----:B-1----:R-:W-:Y:S01]  /*618b0*/  DADD R42, R70, R42 ;  /* 0x00000000462a7229 */ /* 0x002fe2000000002a */
[----:B------:R-:W-:-:S02]  /*618c0*/  VIADD R71, R31, 0xffffffff ;  /* 0xffffffff1f477836 */ /* 0x000fc40000000000 */
[----:B------:R-:W-:-:S04]  /*618d0*/  IMAD.IADD R70, R23, 0x1, R37 ;  /* 0x0000000117467824 */ /* 0x000fc800078e0225 */
        /* <DEDUP_REMOVED lines=34> */
[----:B------:R-:W-:-:S05]  /*61b00*/  IADD3 R78, PT, PT, R27, -R25, -R31 ;  /* 0x800000191b4e7210 */ /* 0x000fca0007ffe81f */
[----:B------:R-:W-:-:S05]  /*61b10*/  IMAD.IADD R78, R37, 0x1, R78 ;  /* 0x00000001254e7824 */ /* 0x000fca00078e024e */
[----:B------:R-:W-:Y:S02]  /*61b20*/  IABS R31, R78 ;  /* 0x0000004e001f7213 */ /* 0x000fe40000000000 */
[----:B------:R-:W-:Y:S01]  /*61b30*/  R2UR UR6, R50 ;  /* 0x00000000320672ca */ /* 0x000fe200000e0000 */
[----:B------:R-:W-:Y:S01]  /*61b40*/  UMOV UR4, 0x64b31d04 ;  /* 0x64b31d0400047882 */ /* 0x000fe20000000000 */
[----:B------:R-:W-:-:S11]  /*61b50*/  UMOV UR5, 0x3feef3e8 ;  /* 0x3feef3e800057882 */ /* 0x000fd60000000000 */
[----:B------:R-:W3:Y:S01]  /*61b60*/  LDG.E.64 R80, desc[UR6][R44.64+0x28c0] ;  /* 0x0028c0062c507981 */ /* 0x000ee2000c1e1b00 */
[----:B-1----:R-:W-:Y:S01]  /*61b70*/  DADD R72, R72, R68 ;  /* 0x0000000048487229 */ /* 0x002fe20000000044 */
[----:B------:R-:W1:Y:S07]  /*61b80*/  I2F.F64 R68, R31 ;  /* 0x0000001f00447312 */ /* 0x000e6e0000201c00 */
[----:B--2---:R-:W-:-:S08]  /*61b90*/  DADD R34, R72, R34 ;  /* 0x0000000048227229 */ /* 0x004fd00000000022 */
[----:B-1----:R-:W-:Y:S01]  /*61ba0*/  DFMA R68, R68, -UR4, R34 ;  /* 0x8000000444447c2b */ /* 0x002fe20008000022 */
[----:B------:R-:W-:Y:S02]  /*61bb0*/  R2UR UR4, R50 ;  /* 0x00000000320472ca */ /* 0x000fe400000e0000 */
[----:B------:R-:W-:-:S04]  /*61bc0*/  R2UR UR5, R51 ;  /* 0x00000000330572ca */ /* 0x000fc800000e0000 */
[----:B------:R-:W-:Y:S04]  /*61bd0*/  STG.E.64 desc[UR6][R44.64+0x2910], R68 ;  /* 0x002910442c007986 */ /* 0x000fe8000c101b06 */
[----:B------:R1:W2:Y:S05]  /*61be0*/  LDG.E.64 R34, desc[UR8][R70.64+0x1388] ;  /* 0x0013880846227981 */ /* 0x0002aa000c1e1b00 */
[----:B------:R-:W4:Y:S04]  /*61bf0*/  LDG.E.64 R90, desc[UR4][R44.64+0x28b8] ;  /* 0x0028b8042c5a7981 */ /* 0x000f28000c1e1b00 */
[----:B------:R-:W5:Y:S01]  /*61c00*/  LDG.E.64 R92, desc[UR4][R44.64+0x28b0] ;  /* 0x0028b0042c5c7981 */ /* 0x000f62000c1e1b00 */
[----:B------:R-:W-:Y:S01]  /*61c10*/  UMOV UR4, 0xff800000 ;  /* 0xff80000000047882 */ /* 0x000fe20000000000 */
[----:B------:R-:W-:-:S02]  /*61c20*/  UMOV UR5, 0x41cdcd64 ;  /* 0x41cdcd6400057882 */ /* 0x000fc40000000000 */
[----:B------:R-:W-:Y:S01]  /*61c30*/  DSETP.GT.AND P1, PT, |R42|, UR4, PT ;  /* 0x000000042a007e2a */ /* 0x000fe2000bf24200 */
[----:B-1----:R-:W-:-:S13]  /*61c40*/  IMAD.MOV.U32 R70, RZ, RZ, 0x1 ;  /* 0x00000001ff467424 */ /* 0x002fda00078e00ff */
[----:B------:R-:W-:Y:S02]  /*61c50*/  @P1 IMAD.MOV.U32 R42, RZ, RZ, 0x0 ;  /* 0x00000000ff2a1424 */ /* 0x000fe400078e00ff */
        /* <DEDUP_REMOVED lines=9> */
[----:B----4-:R-:W-:-:S08]  /*61cf0*/  DADD R68, R34, R90 ;  /* 0x0000000022447229 */ /* 0x010fd0000000005a */
[----:B---3--:R-:W-:-:S06]  /*61d00*/  DADD R68, R68, R80 ;  /* 0x0000000044447229 */ /* 0x008fcc0000000050 */
        /* <DEDUP_REMOVED lines=20> */
.L_x_1340:
[----:B------:R-:W-:Y:S05]  /*61e50*/  BSYNC.RECONVERGENT B5 ;  /* 0x0000000000057941 */ /* 0x000fea0003800200 */
.L_x_1339:
        /* <DEDUP_REMOVED lines=30> */
.L_x_1342:
[----:B------:R-:W-:Y:S05]  /*62040*/  BSYNC.RECONVERGENT B5 ;  /* 0x0000000000057941 */ /* 0x000fea0003800200 */
.L_x_1341:
        /* <DEDUP_REMOVED lines=9> */
.L_x_1329:
[----:B------:R-:W-:Y:S05]  /*620e0*/  BSYNC.RECONVERGENT B1 ;  /* 0x0000000000017941 */ /* 0x000fea0003800200 */
.L_x_1316:
[----:B------:R-:W-:Y:S02]  /*620f0*/  R2UR UR4, R50 ;  /* 0x00000000320472ca */ /* 0x000fe400000e0000 */
[----:B------:R-:W-:-:S13]  /*62100*/  R2UR UR5, R51 ;  /* 0x00000000330572ca */ /* 0x000fda00000e0000 */
[----:B------:R-:W5:Y:S01]  /*62110*/  LDG.E.64 R68, desc[UR4][R82.64+0x1388] ;  /* 0x0013880452447981 */ /* 0x000f62000c1e1b00 */
[----:B------:R-:W-:Y:S01]  /*62120*/  IMAD.MOV.U32 R31, RZ, RZ, R35 ;  /* 0x000000ffff1f7224 */ /* 0x000fe200078e0023 */
[----:B------:R-:W-:Y:S01]  /*62130*/  BSSY.RELIABLE B0, `(.L_x_1343) ;  /* 0x000001e000007945 */ /* 0x000fe20003800100 */
[----:B------:R-:W-:Y:S02]  /*62140*/  IMAD.MOV.U32 R40, RZ, RZ, -0x771c970f ;  /* 0x88e368f1ff287424 */ /* 0x000fe400078e00ff */
[----:B------:R-:W-:Y:S01]  /*62150*/  IMAD.MOV.U32 R41, RZ, RZ, 0x3ee4f8b5 ;  /* 0x3ee4f8b5ff297424 */ /* 0x000fe200078e00ff */
[C-C-:B-----5:R-:W-:Y:S01]  /*62160*/  DSETP.MAX.AND P2, P3, |R68|.reuse, |R34|.reuse, PT ;  /* 0x400000224400722a */ /* 0x160fe20003b4f200 */
[----:B------:R-:W-:Y:S01]  /*62170*/  IMAD.MOV.U32 R0, RZ, RZ, R69 ;  /* 0x000000ffff007224 */ /* 0x000fe200078e0045 */
[----:B------:R-:W-:Y:S01]  /*62180*/  DADD R66, R68, -R34 ;  /* 0x0000000044427229 */ /* 0x000fe20000000822 */
[----:B-1-34-:R-:W-:-:S03]  /*62190*/  IMAD.MOV.U32 R35, RZ, RZ, 0x41cdcd64 ;  /* 0x41cdcd64ff237424 */ /* 0x01afc600078e00ff */
[----:B------:R-:W-:-:S04]  /*621a0*/  FSEL R37, |R0|, |R31|, P2 ;  /* 0x4000001f00257208 */ /* 0x000fc80001000200 */
[----:B------:R-:W-:Y:S01]  /*621b0*/  DSETP.GEU.AND P1, PT, |R66|, R40, PT ;  /* 0x000000284200722a */ /* 0x000fe20003f2e200 */
[----:B------:R-:W-:Y:S01]  /*621c0*/  SEL R66, R68, R34, P2 ;  /* 0x0000002244427207 */ /* 0x000fe20001000000 */
[----:B------:R-:W-:Y:S02]  /*621d0*/  IMAD.MOV.U32 R34, RZ, RZ, -0x800000 ;  /* 0xff800000ff227424 */ /* 0x000fe400078e00ff */
[----:B------:R-:W-:-:S05]  /*621e0*/  @P3 LOP3.LUT R37, R31, 0x80000, RZ, 0xfc, !PT ;  /* 0x000800001f253812 */ /* 0x000fca00078efcff */
[----:B------:R-:W-:-:S06]  /*621f0*/  IMAD.MOV.U32 R67, RZ, RZ, R37 ;  /* 0x000000ffff437224 */ /* 0x000fcc00078e0025 */
[----:B------:R-:W-:-:S14]  /*62200*/  DSETP.GT.OR P1, PT, R66, R34, P1 ;  /* 0x000000224200722a */ /* 0x000fdc0000f24400 */
[----:B------:R-:W-:Y:S05]  /*62210*/  @P1 BRA `(.L_x_1344) ;  /* 0x00000000003c1947 */ /* 0x000fea0003800000 */
[----:B------:R-:W-:Y:S02]  /*62220*/  R2UR UR4, R50 ;  /* 0x00000000320472ca */ /* 0x000fe400000e0000 */
[----:B------:R-:W-:-:S13]  /*62230*/  R2UR UR5, R51 ;  /* 0x00000000330572ca */ /* 0x000fda00000e0000 */
[----:B------:R-:W3:Y:S01]  /*62240*/  LDG.E.64 R68, desc[UR4][R82.64] ;  /* 0x0000000452447981 */ /* 0x000ee2000c1e1b00 */
[----:B------:R-:W-:Y:S01]  /*62250*/  IMAD.MOV.U32 R31, RZ, RZ, R43 ;  /* 0x000000ffff1f7224 */ /* 0x000fe200078e002b */
[C-C-:B---3--:R-:W-:Y:S01]  /*62260*/  DSETP.MAX.AND P2, P3, |R68|.reuse, |R42|.reuse, PT ;  /* 0x4000002a4400722a */ /* 0x148fe20003b4f200 */
        /* <DEDUP_REMOVED lines=8> */
[----:B------:R-:W-:Y:S05]  /*622f0*/  @!P1 BREAK.RELIABLE B0 ;  /* 0x0000000000009942 */ /* 0x000fea0003800100 */
[----:B------:R-:W-:Y:S05]  /*62300*/  @!P1 BRA `(.L_x_1345) ;  /* 0x00000000003c9947 */ /* 0x000fea0003800000 */
.L_x_1344:
[----:B------:R-:W-:Y:S05]  /*62310*/  BSYNC.RELIABLE B0 ;  /* 0x0000000000007941 */ /* 0x000fea0003800100 */
.L_x_1343:
[C---:B------:R-:W-:Y:S02]  /*62320*/  R2UR UR4, R50.reuse ;  /* 0x00000000320472ca */ /* 0x040fe400000e0000 */
[C---:B------:R-:W-:Y:S02]  /*62330*/  R2UR UR5, R51.reuse ;  /* 0x00000000330572ca */ /* 0x040fe400000e0000 */
[----:B------:R-:W-:Y:S02]  /*62340*/  R2UR UR6, R50 ;  /* 0x00000000320672ca */ /* 0x000fe400000e0000 */
[----:B------:R-:W-:-:S09]  /*62350*/  R2UR UR7, R51 ;  /* 0x00000000330772ca */ /* 0x000fd200000e0000 */
[----:B------:R-:W3:Y:S04]  /*62360*/  LDG.E R34, desc[UR4][R48.64+0x1ac] ;  /* 0x0001ac0430227981 */ /* 0x000ee8000c1e1900 */
[----:B------:R-:W4:Y:S04]  /*62370*/  LDG.E R31, desc[UR4][R48.64+0x1a4] ;  /* 0x0001a404301f7981 */ /* 0x000f28000c1e1900 */
[----:B------:R-:W5:Y:S01]  /*62380*/  LDG.E R0, desc[UR6][R48.64+0x1a8] ;  /* 0x0001a80630007981 */ /* 0x000f62000c1e1900 */
[----:B---3--:R-:W-:Y:S01]  /*62390*/  ISETP.NE.AND P1, PT, R34, RZ, PT ;  /* 0x000000ff2200720c */ /* 0x008fe20003f25270 */
[----:B----4-:R-:W-:-:S02]  /*623a0*/  VIADD R31, R31, 0xffffffff ;  /* 0xffffffff1f1f7836 */ /* 0x010fc40000000000 */
[----:B-----5:R-:W-:-:S03]  /*623b0*/  VIADD R0, R0, 0x1 ;  /* 0x0000000100007836 */ /* 0x020fc60000000000 */
[----:B------:R3:W-:Y:S04]  /*623c0*/  STG.E desc[UR4][R48.64+0x1a4], R31 ;  /* 0x0001a41f30007986 */ /* 0x0007e8000c101904 */
[----:B------:R3:W-:Y:S03]  /*623d0*/  STG.E desc[UR6][R48.64+0x1a8], R0 ;  /* 0x0001a80030007986 */ /* 0x0007e6000c101906 */
[----:B------:R-:W-:Y:S05]  /*623e0*/  @!P1 BRA `(.L_x_1346) ;  /* 0xffffffd000889947 */ /* 0x000fea000383ffff */
[----:B------:R-:W-:Y:S05]  /*623f0*/  BRA `(.L_x_1315) ;  /* 0x0000000000407947 */ /* 0x000fea0003800000 */
.L_x_1345:
[C---:B------:R-:W-:Y:S02]  /*62400*/  R2UR UR4, R50.reuse ;  /* 0x00000000320472ca */ /* 0x040fe400000e0000 */
[C---:B------:R-:W-:Y:S02]  /*62410*/  R2UR UR5, R51.reuse ;  /* 0x00000000330572ca */ /* 0x040fe400000e0000 */
[----:B------:R-:W-:Y:S02]  /*62420*/  R2UR UR6, R50 ;  /* 0x00000000320672ca */ /* 0x000fe400000e0000 */
[----:B------:R-:W-:-:S09]  /*62430*/  R2UR UR7, R51 ;  /* 0x00000000330772ca */ /* 0x000fd200000e0000 */
[----:B------:R-:W3:Y:S04]  /*62440*/  LDG.E R27, desc[UR4][R48.64+0x1a4] ;  /* 0x0001a404301b7981 */ /* 0x000ee8000c1e1900 */
[----:B------:R-:W4:Y:S01]  /*62450*/  LDG.E R25, desc[UR6][R48.64+0x1a8] ;  /* 0x0001a80630197981 */ /* 0x000f22000c1e1900 */
[----:B------:R-:W-:Y:S01]  /*62460*/  R2UR UR8, R50 ;  /* 0x00000000320872ca */ /* 0x000fe200000e0000 */
[----:B------:R-:W-:Y:S01]  /*62470*/  IMAD.MOV.U32 R35, RZ, RZ, 0x1 ;  /* 0x00000001ff237424 */ /* 0x000fe200078e00ff */
[----:B------:R-:W-:Y:S01]  /*62480*/  R2UR UR9, R51 ;  /* 0x00000000330972ca */ /* 0x000fe200000e0000 */
[----:B---3--:R-:W-:Y:S02]  /*62490*/  IMAD.IADD R31, R26, 0x1, R27 ;  /* 0x000000011a1f7824 */ /* 0x008fe400078e021b */
[----:B----4-:R-:W-:-:S02]  /*624a0*/  IMAD.IADD R33, R24, 0x1, R25 ;  /* 0x0000000118217824 */ /* 0x010fc400078e0219 */
[----:B------:R-:W-:-:S04]  /*624b0*/  IMAD.WIDE R30, R31, 0x4, R16 ;  /* 0x000000041f1e7825 */ /* 0x000fc800078e0210 */
[----:B------:R-:W-:Y:S01]  /*624c0*/  IMAD.WIDE R32, R33, 0x4, R16 ;  /* 0x0000000421207825 */ /* 0x000fe200078e0210 */
[----:B------:R4:W-:Y:S04]  /*624d0*/  STG.E desc[UR4][R30.64], R25 ;  /* 0x000000191e007986 */ /* 0x0009e8000c101904 */
[----:B------:R4:W-:Y:S04]  /*624e0*/  STG.E desc[UR6][R32.64], R27 ;  /* 0x0000001b20007986 */ /* 0x0009e8000c101906 */
[----:B------:R4:W-:Y:S02]  /*624f0*/  STG.E desc[UR8][R48.64+0x1ac], R35 ;  /* 0x0001ac2330007986 */ /* 0x0009e4000c101908 */
.L_x_1315:
[----:B------:R-:W-:Y:S05]  /*62500*/  BSYNC.RECONVERGENT B2 ;  /* 0x0000000000027941 */ /* 0x000fea0003800200 */
.L_x_1314:
[----:B------:R-:W-:Y:S02]  /*62510*/  R2UR UR4, R50 ;  /* 0x00000000320472ca */ /* 0x000fe400000e0000 */
[----:B------:R-:W-:-:S13]  /*62520*/  R2UR UR5, R51 ;  /* 0x00000000330572ca */ /* 0x000fda00000e0000 */
[----:B---3--:R-:W3:Y:S02]  /*62530*/  LDG.E R0, desc[UR4][R48.64+0x1a0] ;  /* 0x0001a00430007981 */ /* 0x008ee4000c1e1900 */
[----:B---3--:R-:W-:-:S05]  /*62540*/  VIADD R0, R0, 0x1 ;  /* 0x0000000100007836 */ /* 0x008fca0000000000 */
[----:B------:R3:W-:Y:S01]  /*62550*/  STG.E desc[UR4][R48.64+0x1a0], R0 ;  /* 0x0001a00030007986 */ /* 0x0007e2000c101904 */
[----:B------:R-:W-:Y:S05]  /*62560*/  @P0 BRA `(.L_x_1347) ;  /* 0xffffffcc00b80947 */ /* 0x000fea000383ffff */
.L_x_1313:
[----:B------:R-:W-:Y:S05]  /*62570*/  BSYNC.RECONVERGENT B3 ;  /* 0x0000000000037941 */ /* 0x000fea0003800200 */
.L_x_1312:
[----:B------:R-:W-:Y:S05]  /*62580*/  BRA `(.L_x_1348) ;  /* 0xffffffa000447947 */ /* 0x000fea000383ffff */
.L_x_1309:
[----:B------:R-:W-:Y:S05]  /*62590*/  BSYNC.RECONVERGENT B4 ;  /* 0x0000000000047941 */ /* 0x000fea0003800200 */
.L_x_1280:
[C---:B------:R-:W-:Y:S02]  /*625a0*/  R2UR UR8, R50.reuse ;  /* 0x00000000320872ca */ /* 0x040fe400000e0000 */
[C---:B------:R-:W-:Y:S02]  /*625b0*/  R2UR UR9, R51.reuse ;  /* 0x00000000330972ca */ /* 0x040fe400000e0000 */
[C---:B------:R-:W-:Y:S02]  /*625c0*/  R2UR UR6, R50.reuse ;  /* 0x00000000320672ca */ /* 0x040fe400000e0000 */
[C---:B------:R-:W-:Y:S02]  /*625d0*/  R2UR UR7, R51.reuse ;  /* 0x00000000330772ca */ /* 0x040fe400000e0000 */
[----:B------:R-:W-:Y:S02]  /*625e0*/  R2UR UR4, R50 ;  /* 0x00000000320472ca */ /* 0x000fe400000e0000 */
[----:B------:R-:W-:-:S05]  /*625f0*/  R2UR UR5, R51 ;  /* 0x00000000330572ca */ /* 0x000fca00000e0000 */
[----:B------:R-:W2:Y:S04]  /*62600*/  LDG.E.64 R24, desc[UR8][R44.64+0x28c8] ;  /* 0x0028c8082c187981 */ /* 0x000ea8000c1e1b00 */
[----:B------:R-:W3:Y:S04]  /*62610*/  LDG.E R22, desc[UR6][R48.64+0x194] ;  /* 0x0001940630167981 */ /* 0x000ee8000c1e1900 */
[----:B------:R-:W4:Y:S01]  /*62620*/  LDG.E R0, desc[UR4][R48.64+0x190] ;  /* 0x0001900430007981 */ /* 0x000f22000c1e1900 */
[----:B------:R-:W-:Y:S01]  /*62630*/  BSSY.RECONVERGENT B0, `(.L_x_1349) ;  /* 0x00000e4000007945 */ /* 0x000fe20003800200 */
[----:B--2---:R-:W-:Y:S01]  /*62640*/  DSETP.GT.AND P0, PT, |R24|, R34, PT ;  /* 0x000000221800722a */ /* 0x004fe20003f04200 */
[----:B---3--:R-:W-:-:S02]  /*62650*/  IMAD.IADD R22, R23, 0x1, R22 ;  /* 0x0000000117167824 */ /* 0x008fc400078e0216 */
[----:B----4-:R-:W-:-:S04]  /*62660*/  VIADD R21, R0, 0xffffffff ;  /* 0xffffffff00157836 */ /* 0x010fc80000000000 */
[----:B------:R-:W-:Y:S02]  /*62670*/  IMAD R21, R36, R21, R22 ;  /* 0x0000001524157224 */ /* 0x000fe400078e0216 */
[----:B------:R-:W-:Y:S02]  /*62680*/  IMAD.MOV.U32 R22, RZ, RZ, 0x0 ;  /* 0x00000000ff167424 */ /* 0x000fe400078e00ff */
[----:B------:R-:W-:Y:S02]  /*62690*/  IMAD.MOV.U32 R23, RZ, RZ, 0x3fe00000 ;  /* 0x3fe00000ff177424 */ /* 0x000fe400078e00ff */
[----:B------:R-:W-:Y:S01]  /*626a0*/  IMAD.WIDE R34, R21, 0x8, R14 ;  /* 0x0000000815227825 */ /* 0x000fe200078e020e */
[----:B------:R-:W-:Y:S06]  /*626b0*/  @P0 BRA `(.L_x_1350) ;  /* 0x0000000c006c0947 */ /* 0x000fec0003800000 */
        /* <DEDUP_REMOVED lines=8> */
[----:B------:R0:W5:Y:S01]  /*62740*/  LDG.E.64 R24, desc[UR4][R34.64] ;  /* 0x0000000422187981 */ /* 0x000162000c1e1b00 */
[C---:B------:R-:W-:Y:S02]  /*62750*/  R2UR UR12, R50.reuse ;  /* 0x00000000320c72ca */ /* 0x040fe400000e0000 */
[C---:B------:R-:W-:Y:S01]  /*62760*/  R2UR UR13, R51.reuse ;  /* 0x00000000330d72ca */ /* 0x040fe200000e0000 */
[----:B------:R0:W5:Y:S01]  /*62770*/  LDG.E.64 R30, desc[UR10][R34.64+0x1388] ;  /* 0x0013880a221e7981 */ /* 0x000162000c1e1b00 */
[----:B------:R-:W-:Y:S02]  /*62780*/  R2UR UR14, R50 ;  /* 0x00000000320e72ca */ /* 0x000fe400000e0000 */
[----:B------:R-:W-:Y:S01]  /*62790*/  R2UR UR15, R51 ;  /* 0x00000000330f72ca */ /* 0x000fe200000e0000 */
[----:B------:R0:W5:Y:S01]  /*627a0*/  LDG.E.64 R26, desc[UR6][R44.64+0x28d8] ;  /* 0x0028d8062c1a7981 */ /* 0x000162000c1e1b00 */
[----:B------:R-:W-:Y:S01]  /*627b0*/  ISETP.GE.AND P0, PT, R36, 0x1, PT ;  /* 0x000000012400780c */ /* 0x000fe20003f06270 */
[----:B------:R-:W-:Y:S02]  /*627c0*/  BSSY.RECONVERGENT B1, `(.L_x_1351) ;  /* 0x000004e000017945 */ /* 0x000fe40003800200 */
[----:B------:R0:W5:Y:S04]  /*627d0*/  LDG.E.64 R22, desc[UR8][R44.64+0x28b0] ;  /* 0x0028b0082c167981 */ /* 0x000168000c1e1b00 */
[----:B------:R0:W5:Y:S04]  /*627e0*/  LDG.E.64 R32, desc[UR12][R44.64+0x28d0] ;  /* 0x0028d00c2c207981 */ /* 0x000168000c1e1b00 */
[----:B------:R0:W5:Y:S01]  /*627f0*/  LDG.E.64 R28, desc[UR14][R44.64+0x28b8] ;  /* 0x0028b80e2c1c7981 */ /* 0x000162000c1e1b00 */
[----:B------:R-:W-:-:S03]  /*62800*/  IMAD.MOV.U32 R37, RZ, RZ, RZ ;  /* 0x000000ffff257224 */ /* 0x000fc600078e00ff */
[----:B------:R0:W-:Y:S04]  /*62810*/  STG.E desc[UR4][R48.64+0x1a4], RZ ;  /* 0x0001a4ff30007986 */ /* 0x0001e8000c101904 */
[----:B------:R0:W-:Y:S01]  /*62820*/  STG.E desc[UR6][R48.64+0x1a0], RZ ;  /* 0x0001a0ff30007986 */ /* 0x0001e2000c101906 */
[----:B------:R-:W-:Y:S05]  /*62830*/  @!P0 BRA `(.L_x_1352) ;  /* 0x0000000400188947 */ /* 0x000fea0003800000 */
[----:B------:R-:W-:Y:S01]  /*62840*/  LOP3.LUT P0, R0, R36, 0x3, RZ, 0xc0, !PT ;  /* 0x0000000324007812 */ /* 0x000fe2000780c0ff */
[----:B------:R-:W-:Y:S01]  /*62850*/  BSSY.RECONVERGENT B2, `(.L_x_1353) ;  /* 0x0000018000027945 */ /* 0x000fe20003800200 */
[----:B------:R-:W-:Y:S02]  /*62860*/  IMAD.MOV.U32 R37, RZ, RZ, RZ ;  /* 0x000000ffff257224 */ /* 0x000fe400078e00ff */
[----:B------:R-:W-:-:S09]  /*62870*/  IMAD.MOV.U32 R21, RZ, RZ, RZ ;  /* 0x000000ffff157224 */ /* 0x000fd200078e00ff */
[----:B------:R-:W-:Y:S05]  /*62880*/  @!P0 BRA `(.L_x_1354) ;  /* 0x0000000000508947 */ /* 0x000fea0003800000 */
[----:B------:R-:W-:Y:S01]  /*62890*/  BSSY.RECONVERGENT B3, `(.L_x_1355) ;  /* 0x0000012000037945 */ /* 0x000fe20003800200 */
[----:B------:R-:W-:Y:S02]  /*628a0*/  IMAD.MOV.U32 R37, RZ, RZ, RZ ;  /* 0x000000ffff257224 */ /* 0x000fe400078e00ff */
[----:B------:R-:W-:-:S07]  /*628b0*/  IMAD.MOV.U32 R21, RZ, RZ, RZ ;  /* 0x000000ffff157224 */ /* 0x000fce00078e00ff */
.L_x_1356:
[----:B------:R-:W-:Y:S01]  /*628c0*/  R2UR UR4, R50 ;  /* 0x00000000320472ca */ /* 0x000fe200000e0000 */
[----:B0-----:R-:W-:Y:S01]  /*628d0*/  IMAD.WIDE.U32 R34, R21, 0x4, R48 ;  /* 0x0000000415227825 */ /* 0x001fe200078e0030 */
[----:B------:R-:W-:-:S13]  /*628e0*/  R2UR UR5, R51 ;  /* 0x00000000330572ca */ /* 0x000fda00000e0000 */
[----:B------:R-:W2:Y:S01]  /*628f0*/  LDG.E R34, desc[UR4][R34.64] ;  /* 0x0000000422227981 */ /* 0x000ea2000c1e1900 */
[----:B------:R-:W-:Y:S01]  /*62900*/  VIADD R21, R21, 0x1 ;  /* 0x0000000115157836 */ /* 0x000fe20000000000 */
[----:B------:R-:W-:Y:S02]  /*62910*/  R2UR UR6, R50 ;  /* 0x00000000320672ca */ /* 0x000fe400000e0000 */
[----:B------:R-:W-:-:S13]  /*62920*/  R2UR UR7, R51 ;  /* 0x00000000330772ca */ /* 0x000fda00000e0000 */
[----:B------:R1:W-:Y:S01]  /*62930*/  STG.E desc[UR6][R48.64+0x1a0], R21 ;  /* 0x0001a01530007986 */ /* 0x0003e2000c101906 */
[----:B--2---:R-:W-:-:S13]  /*62940*/  ISETP.GE.AND P0, PT, R34, 0x1, PT ;  /* 0x000000012200780c */ /* 0x004fda0003f06270 */
[----:B------:R-:W-:Y:S01]  /*62950*/  @P0 R2UR UR4, R50 ;  /* 0x00000000320402ca */ /* 0x000fe200000e0000 */
[----:B------:R-:W-:Y:S01]  /*62960*/  @P0 VIADD R37, R37, 0x1 ;  /* 0x0000000125250836 */ /* 0x000fe20000000000 */
[----:B------:R-:W-:-:S13]  /*62970*/  @P0 R2UR UR5, R51 ;  /* 0x00000000330502ca */ /* 0x000fda00000e0000 */
[----:B------:R1:W-:Y:S01]  /*62980*/  @P0 STG.E desc[UR4][R48.64+0x1a4], R37 ;  /* 0x0001a42530000986 */ /* 0x0003e2000c101904 */
[----:B------:R-:W-:-:S13]  /*62990*/  ISETP.NE.AND P0, PT, R21, R0, PT ;  /* 0x000000001500720c */ /* 0x000fda0003f05270 */
[----:B-1----:R-:W-:Y:S05]  /*629a0*/  @P0 BRA `(.L_x_1356) ;  /* 0xfffffffc00c40947 */ /* 0x002fea000383ffff */
[----:B------:R-:W-:Y:S05]  /*629b0*/  BSYNC.RECONVERGENT B3 ;  /* 0x0000000000037941 */ /* 0x000fea0003800200 */
.L_x_1355:
[----:B------:R-:W-:-:S07]  /*629c0*/  IMAD.MOV.U32 R21, RZ, RZ, R0 ;  /* 0x000000ffff157224 */ /* 0x000fce00078e0000 */
.L_x_1354:
[----:B------:R-:W-:Y:S05]  /*629d0*/  BSYNC.RECONVERGENT B2 ;  /* 0x0000000000027941 */ /* 0x000fea0003800200 */
.L_x_1353:
[----:B------:R-:W-:-:S05]  /*629e0*/  VIADD R0, R36, 0xffffffff ;  /* 0xffffffff24007836 */ /* 0x000fca0000000000 */
[----:B------:R-:W-:-:S13]  /*629f0*/  ISETP.GE.U32.AND P0, PT, R0, 0x3, PT ;  /* 0x000000030000780c */ /* 0x000fda0003f06070 */
[----:B------:R-:W-:Y:S05]  /*62a00*/  @!P0 BRA `(.L_x_1352) ;  /* 0x0000000000a48947 */ /* 0x000fea0003800000 */
.L_x_1357:
        /* <DEDUP_REMOVED lines=38> */
[----:B------:R1:W-:Y:S01]  /*62c70*/  @P0 STG.E desc[UR4][R48.64+0x1a4], R37 ;  /* 0x0001a42530000986 */ /* 0x0003e2000c101904 */
[----:B------:R-:W-:-:S13]  /*62c80*/  ISETP.GE.AND P0, PT, R21, R36, PT ;  /* 0x000000241500720c */ /* 0x000fda0003f06270 */
[----:B-1----:R-:W-:Y:S05]  /*62c90*/  @!P0 BRA `(.L_x_1357) ;  /* 0xfffffffc005c8947 */ /* 0x002fea000383ffff */
.L_x_1352:
[----:B------:R-:W-:Y:S05]  /*62ca0*/  BSYNC.RECONVERGENT B1 ;  /* 0x0000000000017941 */ /* 0x000fea0003800200 */
.L_x_1351:
[----:B------:R-:W-:Y:S01]  /*62cb0*/  R2UR UR4, R50 ;  /* 0x00000000320472ca */ /* 0x000fe200000e0000 */
[----:B------:R-:W-:Y:S01]  /*62cc0*/  BSSY.RECONVERGENT B1, `(.L_x_1358) ;  /* 0x0000050000017945 */ /* 0x000fe20003800200 */
[----:B------:R-:W-:Y:S02]  /*62cd0*/  R2UR UR5, R51 ;  /* 0x00000000330572ca */ /* 0x000fe400000e0000 */
[----:B------:R-:W-:-:S11]  /*62ce0*/  ISETP.GE.AND P0, PT, R36, 0x1, PT ;  /* 0x000000012400780c */ /* 0x000fd60003f06270 */
[----:B------:R1:W-:Y:S02]  /*62cf0*/  STG.E desc[UR4][R48.64+0x1a0], RZ ;  /* 0x0001a0ff30007986 */ /* 0x0003e4000c101904 */
[----:B------:R-:W-:Y:S05]  /*62d00*/  @!P0 BRA `(.L_x_1359) ;  /* 0x00000004002c8947 */ /* 0x000fea0003800000 */
[----:B------:R-:W-:Y:S01]  /*62d10*/  LOP3.LUT P0, R0, R36, 0x3, RZ, 0xc0, !PT ;  /* 0x0000000324007812 */ /* 0x000fe2000780c0ff */
[----:B------:R-:W-:Y:S01]  /*62d20*/  BSSY.RECONVERGENT B2, `(.L_x_1360) ;  /* 0x0000016000027945 */ /* 0x000fe20003800200 */
[----:B------:R-:W-:-:S11]  /*62d30*/  IMAD.MOV.U32 R41, RZ, RZ, RZ ;  /* 0x000000ffff297224 */ /* 0x000fd600078e00ff */
[----:B------:R-:W-:Y:S05]  /*62d40*/  @!P0 BRA `(.L_x_1361) ;  /* 0x00000000004c8947 */ /* 0x000fea0003800000 */
[----:B------:R-:W-:Y:S01]  /*62d50*/  BSSY.RECONVERGENT B3, `(.L_x_1362) ;  /* 0x0000011000037945 */ /* 0x000fe20003800200 */
[----:B------:R-:W-:-:S07]  /*62d60*/  IMAD.MOV.U32 R21, RZ, RZ, RZ ;  /* 0x000000ffff157224 */ /* 0x000fce00078e00ff */
.L_x_1363:
        /* <DEDUP_REMOVED lines=14> */
[----:B---3--:R-:W-:Y:S05]  /*62e50*/  @P0 BRA `(.L_x_1363) ;  /* 0xfffffffc00c40947 */ /* 0x008fea000383ffff */
[----:B------:R-:W-:Y:S05]  /*62e60*/  BSYNC.RECONVERGENT B3 ;  /* 0x0000000000037941 */ /* 0x000fea0003800200 */
.L_x_1362:
[----:B------:R-:W-:-:S07]  /*62e70*/  IMAD.MOV.U32 R41, RZ, RZ, R0 ;  /* 0x000000ffff297224 */ /* 0x000fce00078e0000 */
.L_x_1361:
[----:B------:R-:W-:Y:S05]  /*62e80*/  BSYNC.RECONVERGENT B2 ;  /* 0x0000000000027941 */ /* 0x000fea0003800200 */
.L_x_1360:
[----:B------:R-:W-:-:S05]  /*62e90*/  VIADD R0, R36, 0xffffffff ;  /* 0xffffffff24007836 */ /* 0x000fca0000000000 */
[----:B------:R-:W-:-:S13]  /*62ea0*/  ISETP.GE.U32.AND P0, PT, R0, 0x3, PT ;  /* 0x000000030000780c */ /* 0x000fda0003f06070 */
[----:B------:R-:W-:Y:S05]  /*62eb0*/  @!P0 BRA `(.L_x_1359) ;  /* 0x0000000000c08947 */ /* 0x000fea0003800000 */
[----:B------:R-:W-:-:S05]  /*62ec0*/  VIADD R40, R20, 0x19 ;  /* 0x0000001914287836 */ /* 0x000fca0000000000 */
[----:B------:R-:W-:-:S07]  /*62ed0*/  SHF.R.S32.HI R42, RZ, 0x1f, R40 ;  /* 0x0000001fff2a7819 */ /* 0x000fce0000011428 */
.L_x_1364:
[----:B------:R-:W-:Y:S01]  /*62ee0*/  R2UR UR4, R50 ;  /* 0x00000000320472ca */ /* 0x000fe200000e0000 */
[----:B------:R-:W-:Y:S01]  /*62ef0*/  IMAD.WIDE R20, R41, 0x4, R48 ;  /* 0x0000000429147825 */ /* 0x000fe200078e0230 */
[----:B------:R-:W-:-:S13]  /*62f00*/  R2UR UR5, R51 ;  /* 0x00000000330572ca */ /* 0x000fda00000e0000 */
[----:B------:R-:W2:Y:S01]  /*62f10*/  LDG.E R20, desc[UR4][R20.64+0x64] ;  /* 0x0000640414147981 */ /* 0x000ea2000c1e1900 */
[----:B------:R-:W-:Y:S02]  /*62f20*/  SHF.R.S32.HI R43, RZ, 0x1f, R41 ;  /* 0x0000001fff2b7819 */ /* 0x000fe40000011429 */
[----:B0-----:R-:W-:Y:S02]  /*62f30*/  IADD3 R35, P1, PT, R40, R41, RZ ;  /* 0x0000002928237210 */ /* 0x001fe40007f3e0ff */
[----:B------:R-:W-:Y:S02]  /*62f40*/  R2UR UR6, R50 ;  /* 0x00000000320672ca */ /* 0x000fe400000e0000 */
[----:B------:R-:W-:Y:S01]  /*62f50*/  R2UR UR7, R51 ;  /* 0x00000000330772ca */ /* 0x000fe200000e0000 */
[----:B------:R-:W-:Y:S01]  /*62f60*/  IMAD.X R0, R42, 0x1, R43, P1 ;  /* 0x000000012a007824 */ /* 0x000fe200008e062b */
[----:B------:R-:W-:Y:S01]  /*62f70*/  R2UR UR8, R50 ;  /* 0x00000000320872ca */ /* 0x000fe200000e0000 */
[----:B------:R-:W-:Y:S01]  /*62f80*/  VIADD R43, R41, 0x1 ;  /* 0x00000001292b7836 */ /* 0x000fe20000000000 */
[----:B------:R-:W-:-:S02]  /*62f90*/  R2UR UR9, R51 ;  /* 0x00000000330972ca */ /* 0x000fc400000e0000 */
[----:B------:R-:W-:-:S04]  /*62fa0*/  LEA R34, P1, R35, R16, 0x2 ;  /* 0x0000001023227211 */ /* 0x000fc800078210ff */
[----:B------:R-:W-:-:S03]  /*62fb0*/  LEA.HI.X R35, R35, R17, R0, 0x2, P1 ;  /* 0x0000001123237211 */ /* 0x000fc600008f1400 */
        /* <DEDUP_REMOVED lines=31> */
[----:B---3--:R-:W-:Y:S05]  /*631b0*/  @!P0 BRA `(.L_x_1364) ;  /* 0xfffffffc00488947 */ /* 0x008fea000383ffff */
.L_x_1359:
[----:B------:R-:W-:Y:S05]  /*631c0*/  BSYNC.RECONVERGENT B1 ;  /* 0x0000000000017941 */ /* 0x000fea0003800200 */
.L_x_1358:
[C---:B------:R-:W-:Y:S02]  /*631d0*/  R2UR UR4, R50.reuse ;  /* 0x00000000320472ca */ /* 0x040fe400000e0000 */
[C---:B------:R-:W-:Y:S02]  /*631e0*/  R2UR UR5, R51.reuse ;  /* 0x00000000330572ca */ /* 0x040fe400000e0000 */
[----:B------:R-:W-:Y:S02]  /*631f0*/  R2UR UR6, R50 ;  /* 0x00000000320672ca */ /* 0x000fe400000e0000 */
[----:B------:R-:W-:Y:S02]  /*63200*/  R2UR UR7, R51 ;  /* 0x00000000330772ca */ /* 0x000fe400000e0000 */
[----:B------:R-:W-:-:S04]  /*63210*/  LEA.HI R37, R37, R37, RZ, 0x1 ;  /* 0x0000002525257211 */ /* 0x000fc800078f08ff */
[----:B------:R-:W-:-:S05]  /*63220*/  LEA.HI.SX32 R37, R37, 0xffffffff, 0x1f ;  /* 0xffffffff25257811 */ /* 0x000fca00078ffaff */
[----:B------:R2:W-:Y:S04]  /*63230*/  STG.E desc[UR4][R48.64+0x1a4], R37 ;  /* 0x0001a42530007986 */ /* 0x0005e8000c101904 */
[----:B0-----:R-:W3:Y:S01]  /*63240*/  LDG.E.64 R34, desc[UR6][R44.64+0x28c0] ;  /* 0x0028c0062c227981 */ /* 0x001ee2000c1e1b00 */
[----:B-----5:R-:W-:Y:S01]  /*63250*/  DADD R30, R30, R32 ;  /* 0x000000001e1e7229 */ /* 0x020fe20000000020 */
[----:B------:R-:W0:Y:S01]  /*63260*/  I2F.F64 R20, R37 ;  /* 0x0000002500147312 */ /* 0x000e220000201c00 */
[----:B------:R-:W-:Y:S01]  /*63270*/  UMOV UR4, 0x704ff434 ;  /* 0x704ff43400047882 */ /* 0x000fe20000000000 */
[----:B------:R-:W-:Y:S01]  /*63280*/  UMOV UR5, 0x3fe0a2b1 ;  /* 0x3fe0a2b100057882 */ /* 0x000fe20000000000 */
[----:B------:R-:W-:Y:S01]  /*63290*/  DADD R24, R24, R26 ;  /* 0x0000000018187229 */ /* 0x000fe2000000001a */
[----:B------:R-:W-:Y:S03]  /*632a0*/  BSSY.RECONVERGENT B1, `(.L_x_1365) ;  /* 0x0000016000017945 */ /* 0x000fe60003800200 */
[----:B------:R-:W-:-:S04]  /*632b0*/  DADD R28, R28, R30 ;  /* 0x000000001c1c7229 */ /* 0x000fc8000000001e */
[----:B------:R-:W-:-:S04]  /*632c0*/  DADD R70, R22, R24 ;  /* 0x0000000016467229 */ /* 0x000fc80000000018 */
[----:B0-----:R-:W-:-:S06]  /*632d0*/  DFMA R20, R20, -UR4, R28 ;  /* 0x8000000414147c2b */ /* 0x001fcc000800001c */
[----:B------:R-:W-:Y:S02]  /*632e0*/  FSETP.GEU.AND P1, PT, |R71|, 6.5827683646048100446e-37, PT ;  /* 0x036000004700780b */ /* 0x000fe40003f2e200 */
[----:B---3--:R-:W-:Y:S01]  /*632f0*/  DADD R68, R20, R34 ;  /* 0x0000000014447229 */ /* 0x008fe20000000022 */
[----:B------:R-:W-:-:S05]  /*63300*/  IMAD.MOV.U32 R20, RZ, RZ, 0x1 ;  /* 0x00000001ff147424 */ /* 0x000fca00078e00ff */
        /* <DEDUP_REMOVED lines=15> */
.L_x_1366:
[----:B------:R-:W-:Y:S05]  /*63400*/  BSYNC.RECONVERGENT B1 ;  /* 0x0000000000017941 */ /* 0x000fea0003800200 */
.L_x_1365:
[----:B------:R-:W-:Y:S01]  /*63410*/  UMOV UR4, 0x66666666 ;  /* 0x6666666600047882 */ /* 0x000fe20000000000 */
[----:B------:R-:W-:Y:S01]  /*63420*/  UMOV UR5, 0x40711266 ;  /* 0x4071126600057882 */ /* 0x000fe20000000000 */
[----:B------:R-:W-:Y:S01]  /*63430*/  IMAD.MOV.U32 R20, RZ, RZ, 0x0 ;  /* 0x00000000ff147424 */ /* 0x000fe200078e00ff */
[----:B------:R-:W-:Y:S01]  /*63440*/  DADD R22, R74, -UR4 ;  /* 0x800000044a167e29 */ /* 0x000fe20008000000 */
[----:B------:R-:W-:-:S07]  /*63450*/  IMAD.MOV.U32 R21, RZ, RZ, 0x3fe00000 ;  /* 0x3fe00000ff157424 */ /* 0x000fce00078e00ff */
[----:B------:R-:W-:-:S11]  /*63460*/  DFMA R22, R22, 100, R20 ;  /* 0x405900001616782b */ /* 0x000fd60000000014 */
.L_x_1350:
[----:B------:R-:W-:Y:S05]  /*63470*/  BSYNC.RECONVERGENT B0 ;  /* 0x0000000000007941 */ /* 0x000fea0003800200 */
.L_x_1349:
        /* <DEDUP_REMOVED lines=23> */
[----:B-1----:R-:W-:Y:S05]  /*635f0*/  CALL.REL.NOINC `($__internal_0_$__cuda_sm20_div_rn_f64_full) ;  /* 0x00000000001c7944 */ /* 0x002fea0003c00000 */
.L_x_1368:
[----:B------:R-:W-:Y:S05]  /*63600*/  BSYNC.RECONVERGENT B0 ;  /* 0x0000000000007941 */ /* 0x000fea0003800200 */
.L_x_1367:
[----:B------:R-:W-:Y:S01]  /*63610*/  R2UR UR4, R50 ;  /* 0x00000000320472ca */ /* 0x000fe200000e0000 */
[----:B------:R-:W-:Y:S01]  /*63620*/  IMAD.MOV.U32 R20, RZ, RZ, R2 ;  /* 0x000000ffff147224 */ /* 0x000fe200078e0002 */
[----:B------:R-:W-:Y:S01]  /*63630*/  R2UR UR5, R51 ;  /* 0x00000000330572ca */ /* 0x000fe200000e0000 */
[----:B------:R-:W-:-:S12]  /*63640*/  IMAD.MOV.U32 R21, RZ, RZ, 0x0 ;  /* 0x00000000ff157424 */ /* 0x000fd800078e00ff */
[----:B------:R1:W-:Y:S02]  /*63650*/  STG.E.64 desc[UR4][R44.64+0x28e8], R74 ;  /* 0x0028e84a2c007986 */ /* 0x0003e4000c101b04 */
[----:B-1----:R-:W-:Y:S05]  /*63660*/  RET.REL.NODEC R20 `(_Z16candidate_primerPcPiS0_S0_iffiiS_PdS0_) ;  /* 0xfffff9c814647950 */ /* 0x002fea0003c3ffff */
        .weak           $__internal_0_$__cuda_sm20_div_rn_f64_full
        .type           $__internal_0_$__cuda_sm20_div_rn_f64_full,@function
        .size           $__internal_0_$__cuda_sm20_div_rn_f64_full,(.L_x_1380 - $__internal_0_$__cuda_sm20_div_rn_f64_full)
$__internal_0_$__cuda_sm20_div_rn_f64_full:
[C---:B------:R-:W-:Y:S01]  /*63670*/  FSETP.GEU.AND P1, PT, |R69|.reuse, 1.469367938527859385e-39, PT ;  /* 0x001000004500780b */ /* 0x040fe20003f2e200 */
[----:B------:R-:W-:Y:S01]  /*63680*/  IMAD.MOV.U32 R74, RZ, RZ, 0x1 ;  /* 0x00000001ff4a7424 */ /* 0x000fe200078e00ff */
[----:B------:R-:W-:Y:S01]  /*63690*/  LOP3.LUT R66, R69, 0x800fffff, RZ, 0xc0, !PT ;  /* 0x800fffff45427812 */ /* 0x000fe200078ec0ff */
[----:B------:R-:W-:Y:S01]  /*636a0*/  IMAD.MOV.U32 R85, RZ, RZ, 0x1ca00000 ;  /* 0x1ca00000ff557424 */ /* 0x000fe200078e00ff */
[C---:B------:R-:W-:Y:S01]  /*636b0*/  FSETP.GEU.AND P3, PT, |R71|.reuse, 1.469367938527859385e-39, PT ;  /* 0x001000004700780b */ /* 0x040fe20003f6e200 */
[----:B------:R-:W-:Y:S01]  /*636c0*/  BSSY.RECONVERGENT B10, `(.L_x_1369) ;  /* 0x00000520000a7945 */ /* 0x000fe20003800200 */
[----:B------:R-:W-:Y:S01]  /*636d0*/  LOP3.LUT R67, R66, 0x3ff00000, RZ, 0xfc, !PT ;  /* 0x3ff0000042437812 */ /* 0x000fe200078efcff */
[----:B------:R-:W-:Y:S01]  /*636e0*/  IMAD.MOV.U32 R66, RZ, RZ, R68 ;  /* 0x000000ffff427224 */ /* 0x000fe200078e0044 */
[----:B------:R-:W-:Y:S02]  /*636f0*/  LOP3.LUT R84, R71, 0x7ff00000, RZ, 0xc0, !PT ;  /* 0x7ff0000047547812 */ /* 0x000fe400078ec0ff */
[----:B------:R-:W-:-:S03]  /*63700*/  LOP3.LUT R40, R69, 0x7ff00000, RZ, 0xc0, !PT ;  /* 0x7ff0000045287812 */ /* 0x000fc600078ec0ff */
[----:B------:R-:W-:Y:S01]  /*63710*/  @!P1 DMUL R66, R68, 8.98846567431157953865e+307 ;  /* 0x7fe0000044429828 */ /* 0x000fe20000000000 */
[----:B------:R-:W-:-:S03]  /*63720*/  ISETP.GE.U32.AND P2, PT, R84, R40, PT ;  /* 0x000000285400720c */ /* 0x000fc60003f46070 */
[----:B------:R-:W-:Y:S01]  /*63730*/  @!P3 LOP3.LUT R37, R69, 0x7ff00000, RZ, 0xc0, !PT ;  /* 0x7ff000004525b812 */ /* 0x000fe200078ec0ff */
[----:B------:R-:W-:Y:S01]  /*63740*/  @!P3 IMAD.MOV.U32 R78, RZ, RZ, RZ ;  /* 0x000000ffff4eb224 */ /* 0x000fe200078e00ff */
[----:B------:R-:W0:Y:S02]  /*63750*/  MUFU.RCP64H R75, R67 ;  /* 0x00000043004b7308 */ /* 0x000e240000001800 */
[----:B------:R-:W-:Y:S02]  /*63760*/  @!P3 ISETP.GE.U32.AND P4, PT, R84, R37, PT ;  /* 0x000000255400b20c */ /* 0x000fe40003f86070 */
[----:B------:R-:W-:Y:S02]  /*63770*/  @!P1 LOP3.LUT R40, R67, 0x7ff00000, RZ, 0xc0, !PT ;  /* 0x7ff0000043289812 */ /* 0x000fe400078ec0ff */
[----:B------:R-:W-:-:S03]  /*63780*/  @!P3 SEL R37, R85, 0x63400000, !P4 ;  /* 0x634000005525b807 */ /* 0x000fc60006000000 */
[----:B------:R-:W-:Y:S01]  /*63790*/  VIADD R87, R40, 0xffffffff ;  /* 0xffffffff28577836 */ /* 0x000fe20000000000 */
[----:B------:R-:W-:-:S04]  /*637a0*/  @!P3 LOP3.LUT R37, R37, 0x80000000, R71, 0xf8, !PT ;  /* 0x800000002525b812 */ /* 0x000fc800078ef847 */
[----:B------:R-:W-:Y:S01]  /*637b0*/  @!P3 LOP3.LUT R79, R37, 0x100000, RZ, 0xfc, !PT ;  /* 0x00100000254fb812 */ /* 0x000fe200078efcff */
[----:B------:R-:W-:Y:S01]  /*637c0*/  IMAD.MOV.U32 R37, RZ, RZ, R84 ;  /* 0x000000ffff257224 */ /* 0x000fe200078e0054 */
[----:B0-----:R-:W-:-:S08]  /*637d0*/  DFMA R72, R74, -R66, 1 ;  /* 0x3ff000004a48742b */ /* 0x001fd00000000842 */
[----:B------:R-:W-:-:S08]  /*637e0*/  DFMA R72, R72, R72, R72 ;  /* 0x000000484848722b */ /* 0x000fd00000000048 */
[----:B------:R-:W-:Y:S01]  /*637f0*/  DFMA R74, R74, R72, R74 ;  /* 0x000000484a4a722b */ /* 0x000fe2000000004a */
[----:B------:R-:W-:Y:S01]  /*63800*/  SEL R73, R85, 0x63400000, !P2 ;  /* 0x6340000055497807 */ /* 0x000fe20005000000 */
[----:B------:R-:W-:-:S03]  /*63810*/  IMAD.MOV.U32 R72, RZ, RZ, R70 ;  /* 0x000000ffff487224 */ /* 0x000fc600078e0046 */
[----:B------:R-:W-:-:S03]  /*63820*/  LOP3.LUT R73, R73, 0x800fffff, R71, 0xf8, !PT ;  /* 0x800fffff49497812 */ /* 0x000fc600078ef847 */
[----:B------:R-:W-:-:S03]  /*63830*/  DFMA R76, R74, -R66, 1 ;  /* 0x3ff000004a4c742b */ /* 0x000fc60000000842 */
[----:B------:R-:W-:-:S05]  /*63840*/  @!P3 DFMA R72, R72, 2, -R78 ;  /* 0x400000004848b82b */ /* 0x000fca000000084e */
[----:B------:R-:W-:-:S05]  /*63850*/  DFMA R74, R74, R76, R74 ;  /* 0x0000004c4a4a722b */ /* 0x000fca000000004a */
[----:B------:R-:W-:-:S03]  /*63860*/  @!P3 LOP3.LUT R37, R73, 0x7ff00000, RZ, 0xc0, !PT ;  /* 0x7ff000004925b812 */ /* 0x000fc600078ec0ff */
[----:B------:R-:W-:Y:S02]  /*63870*/  DMUL R76, R74, R72 ;  /* 0x000000484a4c7228 */ /* 0x000fe40000000000 */
[----:B------:R-:W-:-:S05]  /*63880*/  VIADD R86, R37, 0xffffffff ;  /* 0xffffffff25567836 */ /* 0x000fca0000000000 */
[----:B------:R-:W-:Y:S01]  /*63890*/  ISETP.GT.U32.AND P1, PT, R86, 0x7feffffe, PT ;  /* 0x7feffffe5600780c */ /* 0x000fe20003f24070 */
[----:B------:R-:W-:-:S03]  /*638a0*/  DFMA R78, R76, -R66, R72 ;  /* 0x800000424c4e722b */ /* 0x000fc60000000048 */
[----:B------:R-:W-:-:S05]  /*638b0*/  ISETP.GT.U32.OR P1, PT, R87, 0x7feffffe, P1 ;  /* 0x7feffffe5700780c */ /* 0x000fca0000f24470 */
[----:B------:R-:W-:-:S08]  /*638c0*/  DFMA R78, R74, R78, R76 ;  /* 0x0000004e4a4e722b */ /* 0x000fd0000000004c */
[----:B------:R-:W-:Y:S05]  /*638d0*/  @P1 BRA `(.L_x_1370) ;  /* 0x00000000006c1947 */ /* 0x000fea0003800000 */
[----:B------:R-:W-:Y:S01]  /*638e0*/  LOP3.LUT R37, R69, 0x7ff00000, RZ, 0xc0, !PT ;  /* 0x7ff0000045257812 */ /* 0x000fe200078ec0ff */
[----:B------:R-:W-:-:S03]  /*638f0*/  IMAD.MOV.U32 R70, RZ, RZ, RZ ;  /* 0x000000ffff467224 */ /* 0x000fc600078e00ff */
[CC--:B------:R-:W-:Y:S02]  /*63900*/  VIADDMNMX R40, R84.reuse, -R37.reuse, 0xb9600000, !PT ;  /* 0xb960000054287446 */ /* 0x0c0fe40007800925 */
[----:B------:R-:W-:Y:S02]  /*63910*/  ISETP.GE.U32.AND P1, PT, R84, R37, PT ;  /* 0x000000255400720c */ /* 0x000fe40003f26070 */
[----:B------:R-:W-:Y:S02]  /*63920*/  VIMNMX R37, PT, PT, R40, 0x46a00000, PT ;  /* 0x46a0000028257848 */ /* 0x000fe40003fe0100 */
[----:B------:R-:W-:-:S05]  /*63930*/  SEL R40, R85, 0x63400000, !P1 ;  /* 0x6340000055287807 */ /* 0x000fca0004800000 */
[----:B------:R-:W-:-:S04]  /*63940*/  IMAD.IADD R37, R37, 0x1, -R40 ;  /* 0x0000000125257824 */ /* 0x000fc800078e0a28 */
[----:B------:R-:W-:-:S06]  /*63950*/  VIADD R71, R37, 0x7fe00000 ;  /* 0x7fe0000025477836 */ /* 0x000fcc0000000000 */
[----:B------:R-:W-:-:S10]  /*63960*/  DMUL R74, R78, R70 ;  /* 0x000000464e4a7228 */ /* 0x000fd40000000000 */
[----:B------:R-:W-:-:S13]  /*63970*/  FSETP.GTU.AND P1, PT, |R75|, 1.469367938527859385e-39, PT ;  /* 0x001000004b00780b */ /* 0x000fda0003f2c200 */
[----:B------:R-:W-:Y:S05]  /*63980*/  @P1 BRA `(.L_x_1371) ;  /* 0x0000000000941947 */ /* 0x000fea0003800000 */
[----:B------:R-:W-:Y:S01]  /*63990*/  DFMA R66, R78, -R66, R72 ;  /* 0x800000424e42722b */ /* 0x000fe20000000048 */
[----:B------:R-:W-:-:S09]  /*639a0*/  IMAD.MOV.U32 R70, RZ, RZ, RZ ;  /* 0x000000ffff467224 */ /* 0x000fd200078e00ff */
[C---:B------:R-:W-:Y:S02]  /*639b0*/  FSETP.NEU.AND P1, PT, R67.reuse, RZ, PT ;  /* 0x000000ff4300720b */ /* 0x040fe40003f2d000 */
[----:B------:R-:W-:-:S04]  /*639c0*/  LOP3.LUT R68, R67, 0x80000000, R69, 0x48, !PT ;  /* 0x8000000043447812 */ /* 0x000fc800078e4845 */
[----:B------:R-:W-:-:S07]  /*639d0*/  LOP3.LUT R71, R68, R71, RZ, 0xfc, !PT ;  /* 0x0000004744477212 */ /* 0x000fce00078efcff */
[----:B------:R-:W-:Y:S05]  /*639e0*/  @!P1 BRA `(.L_x_1371) ;  /* 0x00000000007c9947 */ /* 0x000fea0003800000 */
[----:B------:R-:W-:Y:S01]  /*639f0*/  IMAD.MOV R67, RZ, RZ, -R37 ;  /* 0x000000ffff437224 */ /* 0x000fe200078e0a25 */
[----:B------:R-:W-:Y:S01]  /*63a00*/  IADD3 R37, PT, PT, -R37, -0x43300000, RZ ;  /* 0xbcd0000025257810 */ /* 0x000fe20007ffe1ff */
[----:B------:R-:W-:-:S06]  /*63a10*/  IMAD.MOV.U32 R66, RZ, RZ, RZ ;  /* 0x000000ffff427224 */ /* 0x000fcc00078e00ff */
[----:B------:R-:W-:Y:S02]  /*63a20*/  DFMA R66, R74, -R66, R78 ;  /* 0x800000424a42722b */ /* 0x000fe4000000004e */
[----:B------:R-:W-:-:S08]  /*63a30*/  DMUL.RP R78, R78, R70 ;  /* 0x000000464e4e7228 */ /* 0x000fd00000008000 */
[----:B------:R-:W-:Y:S02]  /*63a40*/  FSETP.NEU.AND P1, PT, |R67|, R37, PT ;  /* 0x000000254300720b */ /* 0x000fe40003f2d200 */
[----:B------:R-:W-:Y:S02]  /*63a50*/  LOP3.LUT R37, R79, R68, RZ, 0x3c, !PT ;  /* 0x000000444f257212 */ /* 0x000fe400078e3cff */
[----:B------:R-:W-:Y:S02]  /*63a60*/  FSEL R74, R78, R74, !P1 ;  /* 0x0000004a4e4a7208 */ /* 0x000fe40004800000 */
[----:B------:R-:W-:Y:S01]  /*63a70*/  FSEL R75, R37, R75, !P1 ;  /* 0x0000004b254b7208 */ /* 0x000fe20004800000 */
[----:B------:R-:W-:Y:S06]  /*63a80*/  BRA `(.L_x_1371) ;  /* 0x0000000000547947 */ /* 0x000fec0003800000 */
.L_x_1370:
[----:B------:R-:W-:-:S14]  /*63a90*/  DSETP.NAN.AND P1, PT, R70, R70, PT ;  /* 0x000000464600722a */ /* 0x000fdc0003f28000 */
[----:B------:R-:W-:Y:S05]  /*63aa0*/  @P1 BRA `(.L_x_1372) ;  /* 0x0000000000441947 */ /* 0x000fea0003800000 */
[----:B------:R-:W-:-:S14]  /*63ab0*/  DSETP.NAN.AND P1, PT, R68, R68, PT ;  /* 0x000000444400722a */ /* 0x000fdc0003f28000 */
[----:B------:R-:W-:Y:S05]  /*63ac0*/  @P1 BRA `(.L_x_1373) ;  /* 0x0000000000301947 */ /* 0x000fea0003800000 */
[----:B------:R-:W-:Y:S01]  /*63ad0*/  ISETP.NE.AND P1, PT, R37, R40, PT ;  /* 0x000000282500720c */ /* 0x000fe20003f25270 */
[----:B------:R-:W-:Y:S02]  /*63ae0*/  IMAD.MOV.U32 R74, RZ, RZ, 0x0 ;  /* 0x00000000ff4a7424 */ /* 0x000fe400078e00ff */
[----:B------:R-:W-:-:S10]  /*63af0*/  IMAD.MOV.U32 R75, RZ, RZ, -0x80000 ;  /* 0xfff80000ff4b7424 */ /* 0x000fd400078e00ff */
[----:B------:R-:W-:Y:S05]  /*63b00*/  @!P1 BRA `(.L_x_1371) ;  /* 0x0000000000349947 */ /* 0x000fea0003800000 */
[----:B------:R-:W-:Y:S02]  /*63b10*/  ISETP.NE.AND P1, PT, R37, 0x7ff00000, PT ;  /* 0x7ff000002500780c */ /* 0x000fe40003f25270 */
[----:B------:R-:W-:Y:S02]  /*63b20*/  LOP3.LUT R75, R71, 0x80000000, R69, 0x48, !PT ;  /* 0x80000000474b7812 */ /* 0x000fe400078e4845 */
[----:B------:R-:W-:-:S13]  /*63b30*/  ISETP.EQ.OR P1, PT, R40, RZ, !P1 ;  /* 0x000000ff2800720c */ /* 0x000fda0004f22670 */
[----:B------:R-:W-:Y:S01]  /*63b40*/  @P1 LOP3.LUT R37, R75, 0x7ff00000, RZ, 0xfc, !PT ;  /* 0x7ff000004b251812 */ /* 0x000fe200078efcff */
[----:B------:R-:W-:Y:S02]  /*63b50*/  @!P1 IMAD.MOV.U32 R74, RZ, RZ, RZ ;  /* 0x000000ffff4a9224 */ /* 0x000fe400078e00ff */
[----:B------:R-:W-:Y:S02]  /*63b60*/  @P1 IMAD.MOV.U32 R74, RZ, RZ, RZ ;  /* 0x000000ffff4a1224 */ /* 0x000fe400078e00ff */
[----:B------:R-:W-:Y:S01]  /*63b70*/  @P1 IMAD.MOV.U32 R75, RZ, RZ, R37 ;  /* 0x000000ffff4b1224 */ /* 0x000fe200078e0025 */
[----:B------:R-:W-:Y:S06]  /*63b80*/  BRA `(.L_x_1371) ;  /* 0x0000000000147947 */ /* 0x000fec0003800000 */
.L_x_1373:
[----:B------:R-:W-:Y:S01]  /*63b90*/  LOP3.LUT R75, R69, 0x80000, RZ, 0xfc, !PT ;  /* 0x00080000454b7812 */ /* 0x000fe200078efcff */
[----:B------:R-:W-:Y:S01]  /*63ba0*/  IMAD.MOV.U32 R74, RZ, RZ, R68 ;  /* 0x000000ffff4a7224 */ /* 0x000fe200078e0044 */
[----:B------:R-:W-:Y:S06]  /*63bb0*/  BRA `(.L_x_1371) ;  /* 0x0000000000087947 */ /* 0x000fec0003800000 */
.L_x_1372:
[----:B------:R-:W-:Y:S01]  /*63bc0*/  LOP3.LUT R75, R71, 0x80000, RZ, 0xfc, !PT ;  /* 0x00080000474b7812 */ /* 0x000fe200078efcff */
[----:B------:R-:W-:-:S07]  /*63bd0*/  IMAD.MOV.U32 R74, RZ, RZ, R70 ;  /* 0x000000ffff4a7224 */ /* 0x000fce00078e0046 */
.L_x_1371:
[----:B------:R-:W-:Y:S05]  /*63be0*/  BSYNC.RECONVERGENT B10 ;  /* 0x00000000000a7941 */ /* 0x000fea0003800200 */
.L_x_1369:
[----:B------:R-:W-:Y:S02]  /*63bf0*/  IMAD.MOV.U32 R66, RZ, RZ, R0 ;  /* 0x000000ffff427224 */ /* 0x000fe400078e0000 */
[----:B------:R-:W-:-:S04]  /*63c00*/  IMAD.MOV.U32 R67, RZ, RZ, 0x0 ;  /* 0x00000000ff437424 */ /* 0x000fc800078e00ff */
[----:B------:R-:W-:Y:S05]  /*63c10*/  RET.REL.NODEC R66 `(_Z16candidate_primerPcPiS0_S0_iffiiS_PdS0_) ;  /* 0xfffff9c042f87950 */ /* 0x000fea0003c3ffff */
.L_x_1374:
[----:B------:R-:W-:-:S00]  /*63c20*/  BRA `(.L_x_1374) ;  /* 0xfffffffc00fc7947 */ /* 0x000fc0000383ffff */
[----:B------:R-:W-:-:S00]  /*63c30*/  NOP ;  /* 0x0000000000007918 */ /* 0x000fc00000000000 */
        /* <DEDUP_REMOVED lines=12> */
.L_x_1380:


//--------------------- .nv.shared.reserved.0     --------------------------
	.section	.nv.shared.reserved.0,"aw",@nobits
	.weak		__nv_reservedSMEM_offset_0_alias
	.size		__nv_reservedSMEM_offset_0_alias, 0, 64
	.other		__nv_reservedSMEM_offset_0_alias,@"STO_CUDA_RESERVED_SHARED STV_DEFAULT"
__nv_reservedSMEM_offset_0_alias:
	.zero		0
	.zero		64


//--------------------- .nv.constant0._Z16candidate_primerPcPiS0_S0_iffiiS_PdS0_ --------------------------
	.section	.nv.constant0._Z16candidate_primerPcPiS0_S0_iffiiS_PdS0_,"a",@progbits
	.sectionflags	@""
	.align	4
.nv.constant0._Z16candidate_primerPcPiS0_S0_iffiiS_PdS0_:
	.zero		976


//--------------------- SYMBOLS --------------------------

	.type		.nv.reservedSmem.offset0,@object
	.size		.nv.reservedSmem.offset0,0x4
